//
// Generated by NVIDIA NVVM Compiler
//
// Compiler Build ID: CL-36424714
// Cuda compilation tools, release 13.0, V13.0.88
// Based on NVVM 20.0.0
//

.version 9.0
.target sm_100
.address_size 64

	// .globl	binary_add_bf16
.global .align 4 .b8 __cudart_i2opi_f[24] = {65, 144, 67, 60, 153, 149, 98, 219, 192, 221, 52, 245, 209, 87, 39, 252, 41, 21, 68, 78, 110, 131, 249, 162};

.visible .entry binary_add_bf16(
	.param .u64 binary_add_bf16_param_0,
	.param .u64 .ptr .align 1 binary_add_bf16_param_1,
	.param .u64 .ptr .align 1 binary_add_bf16_param_2,
	.param .u64 .ptr .align 1 binary_add_bf16_param_3
)
{
	.reg .pred 	%p<2>;
	.reg .b16 	%rs<4>;
	.reg .b32 	%r<5>;
	.reg .b64 	%rd<13>;

	ld.param.u64 	%rd5, [binary_add_bf16_param_0];
	ld.param.u64 	%rd2, [binary_add_bf16_param_1];
	ld.param.u64 	%rd3, [binary_add_bf16_param_2];
	ld.param.u64 	%rd4, [binary_add_bf16_param_3];
	mov.u32 	%r1, %ctaid.x;
	mov.u32 	%r2, %ntid.x;
	mov.u32 	%r3, %tid.x;
	mad.lo.s32 	%r4, %r1, %r2, %r3;
	cvt.s64.s32 	%rd1, %r4;
	setp.le.u64 	%p1, %rd5, %rd1;
	@%p1 bra 	$L__BB0_2;
	cvta.to.global.u64 	%rd6, %rd2;
	cvta.to.global.u64 	%rd7, %rd3;
	cvta.to.global.u64 	%rd8, %rd4;
	shl.b64 	%rd9, %rd1, 1;
	add.s64 	%rd10, %rd6, %rd9;
	add.s64 	%rd11, %rd7, %rd9;
	ld.global.u16 	%rs2, [%rd10];
	ld.global.u16 	%rs3, [%rd11];
	// begin inline asm
	{ add.bf16 %rs1,%rs2,%rs3; }

	// end inline asm
	add.s64 	%rd12, %rd8, %rd9;
	st.global.u16 	[%rd12], %rs1;
$L__BB0_2:
	ret;

}
	// .globl	binary_sub_bf16
.visible .entry binary_sub_bf16(
	.param .u64 binary_sub_bf16_param_0,
	.param .u64 .ptr .align 1 binary_sub_bf16_param_1,
	.param .u64 .ptr .align 1 binary_sub_bf16_param_2,
	.param .u64 .ptr .align 1 binary_sub_bf16_param_3
)
{
	.reg .pred 	%p<2>;
	.reg .b16 	%rs<4>;
	.reg .b32 	%r<5>;
	.reg .b64 	%rd<13>;

	ld.param.u64 	%rd5, [binary_sub_bf16_param_0];
	ld.param.u64 	%rd2, [binary_sub_bf16_param_1];
	ld.param.u64 	%rd3, [binary_sub_bf16_param_2];
	ld.param.u64 	%rd4, [binary_sub_bf16_param_3];
	mov.u32 	%r1, %ctaid.x;
	mov.u32 	%r2, %ntid.x;
	mov.u32 	%r3, %tid.x;
	mad.lo.s32 	%r4, %r1, %r2, %r3;
	cvt.s64.s32 	%rd1, %r4;
	setp.le.u64 	%p1, %rd5, %rd1;
	@%p1 bra 	$L__BB1_2;
	cvta.to.global.u64 	%rd6, %rd2;
	cvta.to.global.u64 	%rd7, %rd3;
	cvta.to.global.u64 	%rd8, %rd4;
	shl.b64 	%rd9, %rd1, 1;
	add.s64 	%rd10, %rd6, %rd9;
	add.s64 	%rd11, %rd7, %rd9;
	ld.global.u16 	%rs2, [%rd10];
	ld.global.u16 	%rs3, [%rd11];
	// begin inline asm
	{ sub.bf16 %rs1,%rs2,%rs3; }

	// end inline asm
	add.s64 	%rd12, %rd8, %rd9;
	st.global.u16 	[%rd12], %rs1;
$L__BB1_2:
	ret;

}
	// .globl	binary_mul_bf16
.visible .entry binary_mul_bf16(
	.param .u64 binary_mul_bf16_param_0,
	.param .u64 .ptr .align 1 binary_mul_bf16_param_1,
	.param .u64 .ptr .align 1 binary_mul_bf16_param_2,
	.param .u64 .ptr .align 1 binary_mul_bf16_param_3
)
{
	.reg .pred 	%p<2>;
	.reg .b16 	%rs<4>;
	.reg .b32 	%r<5>;
	.reg .b64 	%rd<13>;

	ld.param.u64 	%rd5, [binary_mul_bf16_param_0];
	ld.param.u64 	%rd2, [binary_mul_bf16_param_1];
	ld.param.u64 	%rd3, [binary_mul_bf16_param_2];
	ld.param.u64 	%rd4, [binary_mul_bf16_param_3];
	mov.u32 	%r1, %ctaid.x;
	mov.u32 	%r2, %ntid.x;
	mov.u32 	%r3, %tid.x;
	mad.lo.s32 	%r4, %r1, %r2, %r3;
	cvt.s64.s32 	%rd1, %r4;
	setp.le.u64 	%p1, %rd5, %rd1;
	@%p1 bra 	$L__BB2_2;
	cvta.to.global.u64 	%rd6, %rd2;
	cvta.to.global.u64 	%rd7, %rd3;
	cvta.to.global.u64 	%rd8, %rd4;
	shl.b64 	%rd9, %rd1, 1;
	add.s64 	%rd10, %rd6, %rd9;
	add.s64 	%rd11, %rd7, %rd9;
	ld.global.u16 	%rs2, [%rd10];
	ld.global.u16 	%rs3, [%rd11];
	// begin inline asm
	{ mul.bf16 %rs1,%rs2,%rs3; }

	// end inline asm
	add.s64 	%rd12, %rd8, %rd9;
	st.global.u16 	[%rd12], %rs1;
$L__BB2_2:
	ret;

}
	// .globl	binary_div_bf16
.visible .entry binary_div_bf16(
	.param .u64 binary_div_bf16_param_0,
	.param .u64 .ptr .align 1 binary_div_bf16_param_1,
	.param .u64 .ptr .align 1 binary_div_bf16_param_2,
	.param .u64 .ptr .align 1 binary_div_bf16_param_3
)
{
	.reg .pred 	%p<3>;
	.reg .b16 	%rs<4>;
	.reg .b32 	%r<5>;
	.reg .b32 	%f<10>;
	.reg .b64 	%rd<13>;

	ld.param.u64 	%rd5, [binary_div_bf16_param_0];
	ld.param.u64 	%rd2, [binary_div_bf16_param_1];
	ld.param.u64 	%rd3, [binary_div_bf16_param_2];
	ld.param.u64 	%rd4, [binary_div_bf16_param_3];
	mov.u32 	%r1, %ctaid.x;
	mov.u32 	%r2, %ntid.x;
	mov.u32 	%r3, %tid.x;
	mad.lo.s32 	%r4, %r1, %r2, %r3;
	cvt.s64.s32 	%rd1, %r4;
	setp.le.u64 	%p1, %rd5, %rd1;
	@%p1 bra 	$L__BB3_2;
	cvta.to.global.u64 	%rd6, %rd2;
	cvta.to.global.u64 	%rd7, %rd3;
	cvta.to.global.u64 	%rd8, %rd4;
	shl.b64 	%rd9, %rd1, 1;
	add.s64 	%rd10, %rd6, %rd9;
	add.s64 	%rd11, %rd7, %rd9;
	ld.global.u16 	%rs1, [%rd10];
	ld.global.u16 	%rs2, [%rd11];
	// begin inline asm
	{ cvt.f32.bf16 %f1, %rs1;}

	// end inline asm
	// begin inline asm
	{ cvt.f32.bf16 %f2, %rs2;}

	// end inline asm
	abs.f32 	%f7, %f2;
	setp.ge.f32 	%p2, %f7, 0f7E800000;
	mul.f32 	%f8, %f2, 0f3E800000;
	selp.f32 	%f5, %f8, %f2, %p2;
	// begin inline asm
	{ div.approx.f32 %f3, %f1, %f5; }
	// end inline asm
	mul.f32 	%f9, %f3, 0f3E800000;
	selp.f32 	%f6, %f9, %f3, %p2;
	// begin inline asm
	{  cvt.rn.bf16.f32 %rs3, %f6;}

	// end inline asm
	add.s64 	%rd12, %rd8, %rd9;
	st.global.u16 	[%rd12], %rs3;
$L__BB3_2:
	ret;

}
	// .globl	binary_maximum_bf16
.visible .entry binary_maximum_bf16(
	.param .u64 binary_maximum_bf16_param_0,
	.param .u64 .ptr .align 1 binary_maximum_bf16_param_1,
	.param .u64 .ptr .align 1 binary_maximum_bf16_param_2,
	.param .u64 .ptr .align 1 binary_maximum_bf16_param_3
)
{
	.reg .pred 	%p<3>;
	.reg .b16 	%rs<5>;
	.reg .b32 	%r<5>;
	.reg .b64 	%rd<13>;

	ld.param.u64 	%rd5, [binary_maximum_bf16_param_0];
	ld.param.u64 	%rd2, [binary_maximum_bf16_param_1];
	ld.param.u64 	%rd3, [binary_maximum_bf16_param_2];
	ld.param.u64 	%rd4, [binary_maximum_bf16_param_3];
	mov.u32 	%r1, %ctaid.x;
	mov.u32 	%r2, %ntid.x;
	mov.u32 	%r3, %tid.x;
	mad.lo.s32 	%r4, %r1, %r2, %r3;
	cvt.s64.s32 	%rd1, %r4;
	setp.le.u64 	%p1, %rd5, %rd1;
	@%p1 bra 	$L__BB4_2;
	cvta.to.global.u64 	%rd6, %rd4;
	cvta.to.global.u64 	%rd7, %rd2;
	cvta.to.global.u64 	%rd8, %rd3;
	shl.b64 	%rd9, %rd1, 1;
	add.s64 	%rd10, %rd7, %rd9;
	ld.global.u16 	%rs2, [%rd10];
	add.s64 	%rd11, %rd8, %rd9;
	ld.global.u16 	%rs3, [%rd11];
	// begin inline asm
	{ .reg .pred __$temp3;
  setp.gt.bf16  __$temp3, %rs2, %rs3;
  selp.u16 %rs1, 1, 0, __$temp3;}
	// end inline asm
	setp.eq.s16 	%p2, %rs1, 0;
	selp.b16 	%rs4, %rs3, %rs2, %p2;
	add.s64 	%rd12, %rd6, %rd9;
	st.global.u16 	[%rd12], %rs4;
$L__BB4_2:
	ret;

}
	// .globl	binary_minimum_bf16
.visible .entry binary_minimum_bf16(
	.param .u64 binary_minimum_bf16_param_0,
	.param .u64 .ptr .align 1 binary_minimum_bf16_param_1,
	.param .u64 .ptr .align 1 binary_minimum_bf16_param_2,
	.param .u64 .ptr .align 1 binary_minimum_bf16_param_3
)
{
	.reg .pred 	%p<3>;
	.reg .b16 	%rs<5>;
	.reg .b32 	%r<5>;
	.reg .b64 	%rd<13>;

	ld.param.u64 	%rd5, [binary_minimum_bf16_param_0];
	ld.param.u64 	%rd2, [binary_minimum_bf16_param_1];
	ld.param.u64 	%rd3, [binary_minimum_bf16_param_2];
	ld.param.u64 	%rd4, [binary_minimum_bf16_param_3];
	mov.u32 	%r1, %ctaid.x;
	mov.u32 	%r2, %ntid.x;
	mov.u32 	%r3, %tid.x;
	mad.lo.s32 	%r4, %r1, %r2, %r3;
	cvt.s64.s32 	%rd1, %r4;
	setp.le.u64 	%p1, %rd5, %rd1;
	@%p1 bra 	$L__BB5_2;
	cvta.to.global.u64 	%rd6, %rd4;
	cvta.to.global.u64 	%rd7, %rd2;
	cvta.to.global.u64 	%rd8, %rd3;
	shl.b64 	%rd9, %rd1, 1;
	add.s64 	%rd10, %rd7, %rd9;
	ld.global.u16 	%rs2, [%rd10];
	add.s64 	%rd11, %rd8, %rd9;
	ld.global.u16 	%rs3, [%rd11];
	// begin inline asm
	{ .reg .pred __$temp3;
  setp.lt.bf16  __$temp3, %rs2, %rs3;
  selp.u16 %rs1, 1, 0, __$temp3;}
	// end inline asm
	setp.eq.s16 	%p2, %rs1, 0;
	selp.b16 	%rs4, %rs3, %rs2, %p2;
	add.s64 	%rd12, %rd6, %rd9;
	st.global.u16 	[%rd12], %rs4;
$L__BB5_2:
	ret;

}
	// .globl	assign_add_bf16
.visible .entry assign_add_bf16(
	.param .u64 assign_add_bf16_param_0,
	.param .u64 .ptr .align 1 assign_add_bf16_param_1,
	.param .u64 .ptr .align 1 assign_add_bf16_param_2
)
{
	.reg .pred 	%p<2>;
	.reg .b16 	%rs<4>;
	.reg .b32 	%r<5>;
	.reg .b64 	%rd<10>;

	ld.param.u64 	%rd4, [assign_add_bf16_param_0];
	ld.param.u64 	%rd2, [assign_add_bf16_param_1];
	ld.param.u64 	%rd3, [assign_add_bf16_param_2];
	mov.u32 	%r1, %ctaid.x;
	mov.u32 	%r2, %ntid.x;
	mov.u32 	%r3, %tid.x;
	mad.lo.s32 	%r4, %r1, %r2, %r3;
	cvt.s64.s32 	%rd1, %r4;
	setp.le.u64 	%p1, %rd4, %rd1;
	@%p1 bra 	$L__BB6_2;
	cvta.to.global.u64 	%rd5, %rd3;
	cvta.to.global.u64 	%rd6, %rd2;
	shl.b64 	%rd7, %rd1, 1;
	add.s64 	%rd8, %rd6, %rd7;
	add.s64 	%rd9, %rd5, %rd7;
	ld.global.u16 	%rs2, [%rd9];
	ld.global.u16 	%rs3, [%rd8];
	// begin inline asm
	{ add.bf16 %rs1,%rs2,%rs3; }

	// end inline asm
	st.global.u16 	[%rd9], %rs1;
$L__BB6_2:
	ret;

}
	// .globl	assign_sub_bf16
.visible .entry assign_sub_bf16(
	.param .u64 assign_sub_bf16_param_0,
	.param .u64 .ptr .align 1 assign_sub_bf16_param_1,
	.param .u64 .ptr .align 1 assign_sub_bf16_param_2
)
{
	.reg .pred 	%p<2>;
	.reg .b16 	%rs<4>;
	.reg .b32 	%r<5>;
	.reg .b64 	%rd<10>;

	ld.param.u64 	%rd4, [assign_sub_bf16_param_0];
	ld.param.u64 	%rd2, [assign_sub_bf16_param_1];
	ld.param.u64 	%rd3, [assign_sub_bf16_param_2];
	mov.u32 	%r1, %ctaid.x;
	mov.u32 	%r2, %ntid.x;
	mov.u32 	%r3, %tid.x;
	mad.lo.s32 	%r4, %r1, %r2, %r3;
	cvt.s64.s32 	%rd1, %r4;
	setp.le.u64 	%p1, %rd4, %rd1;
	@%p1 bra 	$L__BB7_2;
	cvta.to.global.u64 	%rd5, %rd3;
	cvta.to.global.u64 	%rd6, %rd2;
	shl.b64 	%rd7, %rd1, 1;
	add.s64 	%rd8, %rd6, %rd7;
	add.s64 	%rd9, %rd5, %rd7;
	ld.global.u16 	%rs2, [%rd9];
	ld.global.u16 	%rs3, [%rd8];
	// begin inline asm
	{ sub.bf16 %rs1,%rs2,%rs3; }

	// end inline asm
	st.global.u16 	[%rd9], %rs1;
$L__BB7_2:
	ret;

}
	// .globl	assign_mul_bf16
.visible .entry assign_mul_bf16(
	.param .u64 assign_mul_bf16_param_0,
	.param .u64 .ptr .align 1 assign_mul_bf16_param_1,
	.param .u64 .ptr .align 1 assign_mul_bf16_param_2
)
{
	.reg .pred 	%p<2>;
	.reg .b16 	%rs<4>;
	.reg .b32 	%r<5>;
	.reg .b64 	%rd<10>;

	ld.param.u64 	%rd4, [assign_mul_bf16_param_0];
	ld.param.u64 	%rd2, [assign_mul_bf16_param_1];
	ld.param.u64 	%rd3, [assign_mul_bf16_param_2];
	mov.u32 	%r1, %ctaid.x;
	mov.u32 	%r2, %ntid.x;
	mov.u32 	%r3, %tid.x;
	mad.lo.s32 	%r4, %r1, %r2, %r3;
	cvt.s64.s32 	%rd1, %r4;
	setp.le.u64 	%p1, %rd4, %rd1;
	@%p1 bra 	$L__BB8_2;
	cvta.to.global.u64 	%rd5, %rd3;
	cvta.to.global.u64 	%rd6, %rd2;
	shl.b64 	%rd7, %rd1, 1;
	add.s64 	%rd8, %rd6, %rd7;
	add.s64 	%rd9, %rd5, %rd7;
	ld.global.u16 	%rs2, [%rd9];
	ld.global.u16 	%rs3, [%rd8];
	// begin inline asm
	{ mul.bf16 %rs1,%rs2,%rs3; }

	// end inline asm
	st.global.u16 	[%rd9], %rs1;
$L__BB8_2:
	ret;

}
	// .globl	assign_div_bf16
.visible .entry assign_div_bf16(
	.param .u64 assign_div_bf16_param_0,
	.param .u64 .ptr .align 1 assign_div_bf16_param_1,
	.param .u64 .ptr .align 1 assign_div_bf16_param_2
)
{
	.reg .pred 	%p<3>;
	.reg .b16 	%rs<4>;
	.reg .b32 	%r<5>;
	.reg .b32 	%f<10>;
	.reg .b64 	%rd<10>;

	ld.param.u64 	%rd4, [assign_div_bf16_param_0];
	ld.param.u64 	%rd2, [assign_div_bf16_param_1];
	ld.param.u64 	%rd3, [assign_div_bf16_param_2];
	mov.u32 	%r1, %ctaid.x;
	mov.u32 	%r2, %ntid.x;
	mov.u32 	%r3, %tid.x;
	mad.lo.s32 	%r4, %r1, %r2, %r3;
	cvt.s64.s32 	%rd1, %r4;
	setp.le.u64 	%p1, %rd4, %rd1;
	@%p1 bra 	$L__BB9_2;
	cvta.to.global.u64 	%rd5, %rd3;
	cvta.to.global.u64 	%rd6, %rd2;
	shl.b64 	%rd7, %rd1, 1;
	add.s64 	%rd8, %rd6, %rd7;
	add.s64 	%rd9, %rd5, %rd7;
	ld.global.u16 	%rs1, [%rd9];
	ld.global.u16 	%rs2, [%rd8];
	// begin inline asm
	{ cvt.f32.bf16 %f1, %rs1;}

	// end inline asm
	// begin inline asm
	{ cvt.f32.bf16 %f2, %rs2;}

	// end inline asm
	abs.f32 	%f7, %f2;
	setp.ge.f32 	%p2, %f7, 0f7E800000;
	mul.f32 	%f8, %f2, 0f3E800000;
	selp.f32 	%f5, %f8, %f2, %p2;
	// begin inline asm
	{ div.approx.f32 %f3, %f1, %f5; }
	// end inline asm
	mul.f32 	%f9, %f3, 0f3E800000;
	selp.f32 	%f6, %f9, %f3, %p2;
	// begin inline asm
	{  cvt.rn.bf16.f32 %rs3, %f6;}

	// end inline asm
	st.global.u16 	[%rd9], %rs3;
$L__BB9_2:
	ret;

}
	// .globl	assign_maximum_bf16
.visible .entry assign_maximum_bf16(
	.param .u64 assign_maximum_bf16_param_0,
	.param .u64 .ptr .align 1 assign_maximum_bf16_param_1,
	.param .u64 .ptr .align 1 assign_maximum_bf16_param_2
)
{
	.reg .pred 	%p<3>;
	.reg .b16 	%rs<5>;
	.reg .b32 	%r<5>;
	.reg .b64 	%rd<10>;

	ld.param.u64 	%rd4, [assign_maximum_bf16_param_0];
	ld.param.u64 	%rd2, [assign_maximum_bf16_param_1];
	ld.param.u64 	%rd3, [assign_maximum_bf16_param_2];
	mov.u32 	%r1, %ctaid.x;
	mov.u32 	%r2, %ntid.x;
	mov.u32 	%r3, %tid.x;
	mad.lo.s32 	%r4, %r1, %r2, %r3;
	cvt.s64.s32 	%rd1, %r4;
	setp.le.u64 	%p1, %rd4, %rd1;
	@%p1 bra 	$L__BB10_2;
	cvta.to.global.u64 	%rd5, %rd3;
	cvta.to.global.u64 	%rd6, %rd2;
	shl.b64 	%rd7, %rd1, 1;
	add.s64 	%rd8, %rd5, %rd7;
	ld.global.u16 	%rs2, [%rd8];
	add.s64 	%rd9, %rd6, %rd7;
	ld.global.u16 	%rs3, [%rd9];
	// begin inline asm
	{ .reg .pred __$temp3;
  setp.gt.bf16  __$temp3, %rs2, %rs3;
  selp.u16 %rs1, 1, 0, __$temp3;}
	// end inline asm
	setp.eq.s16 	%p2, %rs1, 0;
	selp.b16 	%rs4, %rs3, %rs2, %p2;
	st.global.u16 	[%rd8], %rs4;
$L__BB10_2:
	ret;

}
	// .globl	assign_minimum_bf16
.visible .entry assign_minimum_bf16(
	.param .u64 assign_minimum_bf16_param_0,
	.param .u64 .ptr .align 1 assign_minimum_bf16_param_1,
	.param .u64 .ptr .align 1 assign_minimum_bf16_param_2
)
{
	.reg .pred 	%p<3>;
	.reg .b16 	%rs<5>;
	.reg .b32 	%r<5>;
	.reg .b64 	%rd<10>;

	ld.param.u64 	%rd4, [assign_minimum_bf16_param_0];
	ld.param.u64 	%rd2, [assign_minimum_bf16_param_1];
	ld.param.u64 	%rd3, [assign_minimum_bf16_param_2];
	mov.u32 	%r1, %ctaid.x;
	mov.u32 	%r2, %ntid.x;
	mov.u32 	%r3, %tid.x;
	mad.lo.s32 	%r4, %r1, %r2, %r3;
	cvt.s64.s32 	%rd1, %r4;
	setp.le.u64 	%p1, %rd4, %rd1;
	@%p1 bra 	$L__BB11_2;
	cvta.to.global.u64 	%rd5, %rd3;
	cvta.to.global.u64 	%rd6, %rd2;
	shl.b64 	%rd7, %rd1, 1;
	add.s64 	%rd8, %rd5, %rd7;
	ld.global.u16 	%rs2, [%rd8];
	add.s64 	%rd9, %rd6, %rd7;
	ld.global.u16 	%rs3, [%rd9];
	// begin inline asm
	{ .reg .pred __$temp3;
  setp.lt.bf16  __$temp3, %rs2, %rs3;
  selp.u16 %rs1, 1, 0, __$temp3;}
	// end inline asm
	setp.eq.s16 	%p2, %rs1, 0;
	selp.b16 	%rs4, %rs3, %rs2, %p2;
	st.global.u16 	[%rd8], %rs4;
$L__BB11_2:
	ret;

}
	// .globl	unary_cos_bf16
.visible .entry unary_cos_bf16(
	.param .u64 unary_cos_bf16_param_0,
	.param .u64 .ptr .align 1 unary_cos_bf16_param_1,
	.param .u64 .ptr .align 1 unary_cos_bf16_param_2
)
{
	.local .align 4 .b8 	__local_depot12[28];
	.reg .b64 	%SP;
	.reg .b64 	%SPL;
	.reg .pred 	%p<10>;
	.reg .b16 	%rs<3>;
	.reg .b32 	%r<45>;
	.reg .b32 	%f<29>;
	.reg .b64 	%rd<31>;
	.reg .b64 	%fd<3>;

	mov.u64 	%SPL, __local_depot12;
	ld.param.u64 	%rd12, [unary_cos_bf16_param_0];
	ld.param.u64 	%rd10, [unary_cos_bf16_param_1];
	ld.param.u64 	%rd11, [unary_cos_bf16_param_2];
	add.u64 	%rd1, %SPL, 0;
	mov.u32 	%r15, %ctaid.x;
	mov.u32 	%r16, %ntid.x;
	mov.u32 	%r17, %tid.x;
	mad.lo.s32 	%r18, %r15, %r16, %r17;
	cvt.s64.s32 	%rd2, %r18;
	setp.le.u64 	%p1, %rd12, %rd2;
	@%p1 bra 	$L__BB12_10;
	cvta.to.global.u64 	%rd14, %rd10;
	shl.b64 	%rd15, %rd2, 1;
	add.s64 	%rd16, %rd14, %rd15;
	ld.global.u16 	%rs1, [%rd16];
	// begin inline asm
	{ cvt.f32.bf16 %f7, %rs1;}

	// end inline asm
	mul.f32 	%f8, %f7, 0f3F22F983;
	cvt.rni.s32.f32 	%r44, %f8;
	cvt.rn.f32.s32 	%f9, %r44;
	fma.rn.f32 	%f10, %f9, 0fBFC90FDA, %f7;
	fma.rn.f32 	%f11, %f9, 0fB3A22168, %f10;
	fma.rn.f32 	%f28, %f9, 0fA7C234C5, %f11;
	abs.f32 	%f3, %f7;
	setp.ltu.f32 	%p2, %f3, 0f47CE4780;
	@%p2 bra 	$L__BB12_9;
	setp.neu.f32 	%p3, %f3, 0f7F800000;
	@%p3 bra 	$L__BB12_4;
	mov.f32 	%f14, 0f00000000;
	mul.rn.f32 	%f28, %f7, %f14;
	mov.b32 	%r44, 0;
	bra.uni 	$L__BB12_9;
$L__BB12_4:
	mov.b32 	%r2, %f7;
	shl.b32 	%r20, %r2, 8;
	or.b32  	%r3, %r20, -2147483648;
	mov.b64 	%rd30, 0;
	mov.b32 	%r41, 0;
	mov.u64 	%rd28, __cudart_i2opi_f;
	mov.u64 	%rd29, %rd1;
$L__BB12_5:
	.pragma "nounroll";
	ld.global.nc.u32 	%r21, [%rd28];
	mad.wide.u32 	%rd19, %r21, %r3, %rd30;
	shr.u64 	%rd30, %rd19, 32;
	st.local.u32 	[%rd29], %rd19;
	add.s32 	%r41, %r41, 1;
	add.s64 	%rd29, %rd29, 4;
	add.s64 	%rd28, %rd28, 4;
	setp.ne.s32 	%p4, %r41, 6;
	@%p4 bra 	$L__BB12_5;
	shr.u32 	%r22, %r2, 23;
	st.local.u32 	[%rd1+24], %rd30;
	and.b32  	%r6, %r22, 31;
	and.b32  	%r23, %r22, 224;
	add.s32 	%r24, %r23, -128;
	shr.u32 	%r25, %r24, 5;
	mul.wide.u32 	%rd20, %r25, 4;
	sub.s64 	%rd9, %rd1, %rd20;
	ld.local.u32 	%r42, [%rd9+24];
	ld.local.u32 	%r43, [%rd9+20];
	setp.eq.s32 	%p5, %r6, 0;
	@%p5 bra 	$L__BB12_8;
	shf.l.wrap.b32 	%r42, %r43, %r42, %r6;
	ld.local.u32 	%r26, [%rd9+16];
	shf.l.wrap.b32 	%r43, %r26, %r43, %r6;
$L__BB12_8:
	shr.u32 	%r27, %r42, 30;
	shf.l.wrap.b32 	%r28, %r43, %r42, 2;
	shl.b32 	%r29, %r43, 2;
	shr.u32 	%r30, %r28, 31;
	add.s32 	%r31, %r30, %r27;
	neg.s32 	%r32, %r31;
	setp.lt.s32 	%p6, %r2, 0;
	selp.b32 	%r44, %r32, %r31, %p6;
	xor.b32  	%r33, %r28, %r2;
	shr.s32 	%r34, %r28, 31;
	xor.b32  	%r35, %r34, %r28;
	xor.b32  	%r36, %r34, %r29;
	cvt.u64.u32 	%rd21, %r35;
	shl.b64 	%rd22, %rd21, 32;
	cvt.u64.u32 	%rd23, %r36;
	or.b64  	%rd24, %rd22, %rd23;
	cvt.rn.f64.s64 	%fd1, %rd24;
	mul.f64 	%fd2, %fd1, 0d3BF921FB54442D19;
	cvt.rn.f32.f64 	%f12, %fd2;
	neg.f32 	%f13, %f12;
	setp.lt.s32 	%p7, %r33, 0;
	selp.f32 	%f28, %f13, %f12, %p7;
$L__BB12_9:
	add.s32 	%r38, %r44, 1;
	mul.rn.f32 	%f16, %f28, %f28;
	and.b32  	%r39, %r44, 1;
	setp.eq.b32 	%p8, %r39, 1;
	selp.f32 	%f17, %f28, 0f3F800000, %p8;
	fma.rn.f32 	%f18, %f16, %f17, 0f00000000;
	fma.rn.f32 	%f19, %f16, 0f37CBAC00, 0fBAB607ED;
	selp.f32 	%f20, 0fB94D4153, %f19, %p8;
	selp.f32 	%f21, 0f3C0885E4, 0f3D2AAABB, %p8;
	fma.rn.f32 	%f22, %f20, %f16, %f21;
	selp.f32 	%f23, 0fBE2AAAA8, 0fBEFFFFFF, %p8;
	fma.rn.f32 	%f24, %f22, %f16, %f23;
	fma.rn.f32 	%f25, %f24, %f18, %f17;
	and.b32  	%r40, %r38, 2;
	setp.eq.s32 	%p9, %r40, 0;
	mov.f32 	%f26, 0f00000000;
	sub.f32 	%f27, %f26, %f25;
	selp.f32 	%f15, %f25, %f27, %p9;
	// begin inline asm
	{  cvt.rn.bf16.f32 %rs2, %f15;}

	// end inline asm
	cvta.to.global.u64 	%rd25, %rd11;
	add.s64 	%rd27, %rd25, %rd15;
	st.global.u16 	[%rd27], %rs2;
$L__BB12_10:
	ret;

}
	// .globl	unary_sin_bf16
.visible .entry unary_sin_bf16(
	.param .u64 unary_sin_bf16_param_0,
	.param .u64 .ptr .align 1 unary_sin_bf16_param_1,
	.param .u64 .ptr .align 1 unary_sin_bf16_param_2
)
{
	.local .align 4 .b8 	__local_depot13[28];
	.reg .b64 	%SP;
	.reg .b64 	%SPL;
	.reg .pred 	%p<10>;
	.reg .b16 	%rs<3>;
	.reg .b32 	%r<44>;
	.reg .b32 	%f<29>;
	.reg .b64 	%rd<31>;
	.reg .b64 	%fd<3>;

	mov.u64 	%SPL, __local_depot13;
	ld.param.u64 	%rd12, [unary_sin_bf16_param_0];
	ld.param.u64 	%rd10, [unary_sin_bf16_param_1];
	ld.param.u64 	%rd11, [unary_sin_bf16_param_2];
	add.u64 	%rd1, %SPL, 0;
	mov.u32 	%r15, %ctaid.x;
	mov.u32 	%r16, %ntid.x;
	mov.u32 	%r17, %tid.x;
	mad.lo.s32 	%r18, %r15, %r16, %r17;
	cvt.s64.s32 	%rd2, %r18;
	setp.le.u64 	%p1, %rd12, %rd2;
	@%p1 bra 	$L__BB13_10;
	cvta.to.global.u64 	%rd14, %rd10;
	shl.b64 	%rd15, %rd2, 1;
	add.s64 	%rd16, %rd14, %rd15;
	ld.global.u16 	%rs1, [%rd16];
	// begin inline asm
	{ cvt.f32.bf16 %f7, %rs1;}

	// end inline asm
	mul.f32 	%f8, %f7, 0f3F22F983;
	cvt.rni.s32.f32 	%r43, %f8;
	cvt.rn.f32.s32 	%f9, %r43;
	fma.rn.f32 	%f10, %f9, 0fBFC90FDA, %f7;
	fma.rn.f32 	%f11, %f9, 0fB3A22168, %f10;
	fma.rn.f32 	%f28, %f9, 0fA7C234C5, %f11;
	abs.f32 	%f3, %f7;
	setp.ltu.f32 	%p2, %f3, 0f47CE4780;
	@%p2 bra 	$L__BB13_9;
	setp.neu.f32 	%p3, %f3, 0f7F800000;
	@%p3 bra 	$L__BB13_4;
	mov.f32 	%f14, 0f00000000;
	mul.rn.f32 	%f28, %f7, %f14;
	mov.b32 	%r43, 0;
	bra.uni 	$L__BB13_9;
$L__BB13_4:
	mov.b32 	%r2, %f7;
	shl.b32 	%r20, %r2, 8;
	or.b32  	%r3, %r20, -2147483648;
	mov.b64 	%rd30, 0;
	mov.b32 	%r40, 0;
	mov.u64 	%rd28, __cudart_i2opi_f;
	mov.u64 	%rd29, %rd1;
$L__BB13_5:
	.pragma "nounroll";
	ld.global.nc.u32 	%r21, [%rd28];
	mad.wide.u32 	%rd19, %r21, %r3, %rd30;
	shr.u64 	%rd30, %rd19, 32;
	st.local.u32 	[%rd29], %rd19;
	add.s32 	%r40, %r40, 1;
	add.s64 	%rd29, %rd29, 4;
	add.s64 	%rd28, %rd28, 4;
	setp.ne.s32 	%p4, %r40, 6;
	@%p4 bra 	$L__BB13_5;
	shr.u32 	%r22, %r2, 23;
	st.local.u32 	[%rd1+24], %rd30;
	and.b32  	%r6, %r22, 31;
	and.b32  	%r23, %r22, 224;
	add.s32 	%r24, %r23, -128;
	shr.u32 	%r25, %r24, 5;
	mul.wide.u32 	%rd20, %r25, 4;
	sub.s64 	%rd9, %rd1, %rd20;
	ld.local.u32 	%r41, [%rd9+24];
	ld.local.u32 	%r42, [%rd9+20];
	setp.eq.s32 	%p5, %r6, 0;
	@%p5 bra 	$L__BB13_8;
	shf.l.wrap.b32 	%r41, %r42, %r41, %r6;
	ld.local.u32 	%r26, [%rd9+16];
	shf.l.wrap.b32 	%r42, %r26, %r42, %r6;
$L__BB13_8:
	shr.u32 	%r27, %r41, 30;
	shf.l.wrap.b32 	%r28, %r42, %r41, 2;
	shl.b32 	%r29, %r42, 2;
	shr.u32 	%r30, %r28, 31;
	add.s32 	%r31, %r30, %r27;
	neg.s32 	%r32, %r31;
	setp.lt.s32 	%p6, %r2, 0;
	selp.b32 	%r43, %r32, %r31, %p6;
	xor.b32  	%r33, %r28, %r2;
	shr.s32 	%r34, %r28, 31;
	xor.b32  	%r35, %r34, %r28;
	xor.b32  	%r36, %r34, %r29;
	cvt.u64.u32 	%rd21, %r35;
	shl.b64 	%rd22, %rd21, 32;
	cvt.u64.u32 	%rd23, %r36;
	or.b64  	%rd24, %rd22, %rd23;
	cvt.rn.f64.s64 	%fd1, %rd24;
	mul.f64 	%fd2, %fd1, 0d3BF921FB54442D19;
	cvt.rn.f32.f64 	%f12, %fd2;
	neg.f32 	%f13, %f12;
	setp.lt.s32 	%p7, %r33, 0;
	selp.f32 	%f28, %f13, %f12, %p7;
$L__BB13_9:
	mul.rn.f32 	%f16, %f28, %f28;
	and.b32  	%r38, %r43, 1;
	setp.eq.b32 	%p8, %r38, 1;
	selp.f32 	%f17, 0f3F800000, %f28, %p8;
	fma.rn.f32 	%f18, %f16, %f17, 0f00000000;
	fma.rn.f32 	%f19, %f16, 0f37CBAC00, 0fBAB607ED;
	selp.f32 	%f20, %f19, 0fB94D4153, %p8;
	selp.f32 	%f21, 0f3D2AAABB, 0f3C0885E4, %p8;
	fma.rn.f32 	%f22, %f20, %f16, %f21;
	selp.f32 	%f23, 0fBEFFFFFF, 0fBE2AAAA8, %p8;
	fma.rn.f32 	%f24, %f22, %f16, %f23;
	fma.rn.f32 	%f25, %f24, %f18, %f17;
	and.b32  	%r39, %r43, 2;
	setp.eq.s32 	%p9, %r39, 0;
	mov.f32 	%f26, 0f00000000;
	sub.f32 	%f27, %f26, %f25;
	selp.f32 	%f15, %f25, %f27, %p9;
	// begin inline asm
	{  cvt.rn.bf16.f32 %rs2, %f15;}

	// end inline asm
	cvta.to.global.u64 	%rd25, %rd11;
	add.s64 	%rd27, %rd25, %rd15;
	st.global.u16 	[%rd27], %rs2;
$L__BB13_10:
	ret;

}
	// .globl	unary_sqr_bf16
.visible .entry unary_sqr_bf16(
	.param .u64 unary_sqr_bf16_param_0,
	.param .u64 .ptr .align 1 unary_sqr_bf16_param_1,
	.param .u64 .ptr .align 1 unary_sqr_bf16_param_2
)
{
	.reg .pred 	%p<2>;
	.reg .b16 	%rs<4>;
	.reg .b32 	%r<5>;
	.reg .b64 	%rd<10>;

	ld.param.u64 	%rd4, [unary_sqr_bf16_param_0];
	ld.param.u64 	%rd2, [unary_sqr_bf16_param_1];
	ld.param.u64 	%rd3, [unary_sqr_bf16_param_2];
	mov.u32 	%r1, %ctaid.x;
	mov.u32 	%r2, %ntid.x;
	mov.u32 	%r3, %tid.x;
	mad.lo.s32 	%r4, %r1, %r2, %r3;
	cvt.s64.s32 	%rd1, %r4;
	setp.le.u64 	%p1, %rd4, %rd1;
	@%p1 bra 	$L__BB14_2;
	cvta.to.global.u64 	%rd5, %rd2;
	cvta.to.global.u64 	%rd6, %rd3;
	shl.b64 	%rd7, %rd1, 1;
	add.s64 	%rd8, %rd5, %rd7;
	ld.global.u16 	%rs2, [%rd8];
	// begin inline asm
	{ mul.bf16 %rs1,%rs2,%rs2; }

	// end inline asm
	add.s64 	%rd9, %rd6, %rd7;
	st.global.u16 	[%rd9], %rs1;
$L__BB14_2:
	ret;

}
	// .globl	unary_sqrt_bf16
.visible .entry unary_sqrt_bf16(
	.param .u64 unary_sqrt_bf16_param_0,
	.param .u64 .ptr .align 1 unary_sqrt_bf16_param_1,
	.param .u64 .ptr .align 1 unary_sqrt_bf16_param_2
)
{
	.reg .pred 	%p<2>;
	.reg .b16 	%rs<3>;
	.reg .b32 	%r<5>;
	.reg .b32 	%f<3>;
	.reg .b64 	%rd<10>;

	ld.param.u64 	%rd4, [unary_sqrt_bf16_param_0];
	ld.param.u64 	%rd2, [unary_sqrt_bf16_param_1];
	ld.param.u64 	%rd3, [unary_sqrt_bf16_param_2];
	mov.u32 	%r1, %ctaid.x;
	mov.u32 	%r2, %ntid.x;
	mov.u32 	%r3, %tid.x;
	mad.lo.s32 	%r4, %r1, %r2, %r3;
	cvt.s64.s32 	%rd1, %r4;
	setp.le.u64 	%p1, %rd4, %rd1;
	@%p1 bra 	$L__BB15_2;
	cvta.to.global.u64 	%rd5, %rd2;
	cvta.to.global.u64 	%rd6, %rd3;
	shl.b64 	%rd7, %rd1, 1;
	add.s64 	%rd8, %rd5, %rd7;
	ld.global.u16 	%rs1, [%rd8];
	// begin inline asm
	{ cvt.f32.bf16 %f1, %rs1;}

	// end inline asm
	sqrt.rn.f32 	%f2, %f1;
	// begin inline asm
	{  cvt.rn.bf16.f32 %rs2, %f2;}

	// end inline asm
	add.s64 	%rd9, %rd6, %rd7;
	st.global.u16 	[%rd9], %rs2;
$L__BB15_2:
	ret;

}
	// .globl	unary_rsqrt_bf16
.visible .entry unary_rsqrt_bf16(
	.param .u64 unary_rsqrt_bf16_param_0,
	.param .u64 .ptr .align 1 unary_rsqrt_bf16_param_1,
	.param .u64 .ptr .align 1 unary_rsqrt_bf16_param_2
)
{
	.reg .pred 	%p<2>;
	.reg .b16 	%rs<3>;
	.reg .b32 	%r<5>;
	.reg .b32 	%f<3>;
	.reg .b64 	%rd<10>;

	ld.param.u64 	%rd4, [unary_rsqrt_bf16_param_0];
	ld.param.u64 	%rd2, [unary_rsqrt_bf16_param_1];
	ld.param.u64 	%rd3, [unary_rsqrt_bf16_param_2];
	mov.u32 	%r1, %ctaid.x;
	mov.u32 	%r2, %ntid.x;
	mov.u32 	%r3, %tid.x;
	mad.lo.s32 	%r4, %r1, %r2, %r3;
	cvt.s64.s32 	%rd1, %r4;
	setp.le.u64 	%p1, %rd4, %rd1;
	@%p1 bra 	$L__BB16_2;
	cvta.to.global.u64 	%rd5, %rd2;
	cvta.to.global.u64 	%rd6, %rd3;
	shl.b64 	%rd7, %rd1, 1;
	add.s64 	%rd8, %rd5, %rd7;
	ld.global.u16 	%rs1, [%rd8];
	// begin inline asm
	{ cvt.f32.bf16 %f1, %rs1;}

	// end inline asm
	rsqrt.approx.f32 	%f2, %f1;
	// begin inline asm
	{  cvt.rn.bf16.f32 %rs2, %f2;}

	// end inline asm
	add.s64 	%rd9, %rd6, %rd7;
	st.global.u16 	[%rd9], %rs2;
$L__BB16_2:
	ret;

}
	// .globl	unary_abs_bf16
.visible .entry unary_abs_bf16(
	.param .u64 unary_abs_bf16_param_0,
	.param .u64 .ptr .align 1 unary_abs_bf16_param_1,
	.param .u64 .ptr .align 1 unary_abs_bf16_param_2
)
{
	.reg .pred 	%p<2>;
	.reg .b16 	%rs<3>;
	.reg .b32 	%r<5>;
	.reg .b32 	%f<3>;
	.reg .b64 	%rd<10>;

	ld.param.u64 	%rd4, [unary_abs_bf16_param_0];
	ld.param.u64 	%rd2, [unary_abs_bf16_param_1];
	ld.param.u64 	%rd3, [unary_abs_bf16_param_2];
	mov.u32 	%r1, %ctaid.x;
	mov.u32 	%r2, %ntid.x;
	mov.u32 	%r3, %tid.x;
	mad.lo.s32 	%r4, %r1, %r2, %r3;
	cvt.s64.s32 	%rd1, %r4;
	setp.le.u64 	%p1, %rd4, %rd1;
	@%p1 bra 	$L__BB17_2;
	cvta.to.global.u64 	%rd5, %rd2;
	cvta.to.global.u64 	%rd6, %rd3;
	shl.b64 	%rd7, %rd1, 1;
	add.s64 	%rd8, %rd5, %rd7;
	ld.global.u16 	%rs1, [%rd8];
	// begin inline asm
	{ cvt.f32.bf16 %f1, %rs1;}

	// end inline asm
	abs.f32 	%f2, %f1;
	// begin inline asm
	{  cvt.rn.bf16.f32 %rs2, %f2;}

	// end inline asm
	add.s64 	%rd9, %rd6, %rd7;
	st.global.u16 	[%rd9], %rs2;
$L__BB17_2:
	ret;

}
	// .globl	unary_gelu_erf_bf16
.visible .entry unary_gelu_erf_bf16(
	.param .u64 unary_gelu_erf_bf16_param_0,
	.param .u64 .ptr .align 1 unary_gelu_erf_bf16_param_1,
	.param .u64 .ptr .align 1 unary_gelu_erf_bf16_param_2
)
{
	.reg .pred 	%p<4>;
	.reg .b16 	%rs<3>;
	.reg .b32 	%r<5>;
	.reg .b32 	%f<32>;
	.reg .b64 	%rd<11>;

	ld.param.u64 	%rd4, [unary_gelu_erf_bf16_param_0];
	ld.param.u64 	%rd2, [unary_gelu_erf_bf16_param_1];
	ld.param.u64 	%rd3, [unary_gelu_erf_bf16_param_2];
	mov.u32 	%r1, %ctaid.x;
	mov.u32 	%r2, %ntid.x;
	mov.u32 	%r3, %tid.x;
	mad.lo.s32 	%r4, %r1, %r2, %r3;
	cvt.s64.s32 	%rd1, %r4;
	setp.le.u64 	%p1, %rd4, %rd1;
	@%p1 bra 	$L__BB18_4;
	cvta.to.global.u64 	%rd5, %rd2;
	shl.b64 	%rd6, %rd1, 1;
	add.s64 	%rd7, %rd5, %rd6;
	ld.global.u16 	%rs1, [%rd7];
	// begin inline asm
	{ cvt.f32.bf16 %f6, %rs1;}

	// end inline asm
	mul.f32 	%f2, %f6, 0f3F3504F3;
	abs.f32 	%f7, %f2;
	setp.ltu.f32 	%p2, %f7, 0f3F8060FE;
	setp.ge.f32 	%p3, %f7, 0f3F8060FE;
	mul.f32 	%f8, %f2, %f2;
	selp.f32 	%f9, %f7, %f8, %p3;
	selp.f32 	%f10, 0f38EB4C3A, 0f38B1E96A, %p3;
	selp.f32 	%f11, 0fBAAE005B, 0fBA574D20, %p3;
	fma.rn.f32 	%f12, %f10, %f9, %f11;
	selp.f32 	%f13, 0f3C09919F, 0f3BAAD5EA, %p3;
	fma.rn.f32 	%f14, %f12, %f9, %f13;
	selp.f32 	%f15, 0fBD24D99A, 0fBCDC1BE7, %p3;
	fma.rn.f32 	%f16, %f14, %f9, %f15;
	selp.f32 	%f17, 0f3E235519, 0f3DE718AF, %p3;
	fma.rn.f32 	%f18, %f16, %f9, %f17;
	selp.f32 	%f19, 0f3F69B4F9, 0fBEC093AC, %p3;
	fma.rn.f32 	%f20, %f18, %f9, %f19;
	selp.f32 	%f21, 0f3F210A14, 0f3E0375D3, %p3;
	fma.rn.f32 	%f22, %f20, %f9, %f21;
	neg.f32 	%f23, %f9;
	selp.f32 	%f24, %f23, %f2, %p3;
	fma.rn.f32 	%f31, %f22, %f24, %f24;
	@%p2 bra 	$L__BB18_3;
	ex2.approx.ftz.f32 	%f25, %f31;
	mov.f32 	%f26, 0f3F800000;
	sub.f32 	%f27, %f26, %f25;
	copysign.f32 	%f31, %f2, %f27;
$L__BB18_3:
	add.f32 	%f29, %f31, 0f3F800000;
	mul.f32 	%f30, %f6, 0f3F000000;
	mul.f32 	%f28, %f30, %f29;
	// begin inline asm
	{  cvt.rn.bf16.f32 %rs2, %f28;}

	// end inline asm
	cvta.to.global.u64 	%rd8, %rd3;
	add.s64 	%rd10, %rd8, %rd6;
	st.global.u16 	[%rd10], %rs2;
$L__BB18_4:
	ret;

}
	// .globl	unary_elu_bf16
.visible .entry unary_elu_bf16(
	.param .u64 unary_elu_bf16_param_0,
	.param .u64 .ptr .align 1 unary_elu_bf16_param_1,
	.param .u64 .ptr .align 1 unary_elu_bf16_param_2,
	.param .f32 unary_elu_bf16_param_3
)
{
	.reg .pred 	%p<3>;
	.reg .b16 	%rs<3>;
	.reg .b32 	%r<7>;
	.reg .b32 	%f<20>;
	.reg .b64 	%rd<11>;

	ld.param.u64 	%rd4, [unary_elu_bf16_param_0];
	ld.param.u64 	%rd2, [unary_elu_bf16_param_1];
	ld.param.u64 	%rd3, [unary_elu_bf16_param_2];
	ld.param.f32 	%f4, [unary_elu_bf16_param_3];
	mov.u32 	%r1, %ctaid.x;
	mov.u32 	%r2, %ntid.x;
	mov.u32 	%r3, %tid.x;
	mad.lo.s32 	%r4, %r1, %r2, %r3;
	cvt.s64.s32 	%rd1, %r4;
	setp.le.u64 	%p1, %rd4, %rd1;
	@%p1 bra 	$L__BB19_4;
	cvta.to.global.u64 	%rd5, %rd2;
	shl.b64 	%rd6, %rd1, 1;
	add.s64 	%rd7, %rd5, %rd6;
	ld.global.u16 	%rs1, [%rd7];
	// begin inline asm
	{ cvt.f32.bf16 %f19, %rs1;}

	// end inline asm
	setp.gt.f32 	%p2, %f19, 0f00000000;
	@%p2 bra 	$L__BB19_3;
	fma.rn.f32 	%f6, %f19, 0f3BBB989D, 0f3F000000;
	cvt.sat.f32.f32 	%f7, %f6;
	mov.f32 	%f8, 0f4B400001;
	mov.f32 	%f9, 0f437C0000;
	fma.rm.f32 	%f10, %f7, %f9, %f8;
	add.f32 	%f11, %f10, 0fCB40007F;
	neg.f32 	%f12, %f11;
	fma.rn.f32 	%f13, %f19, 0f3FB8AA3B, %f12;
	fma.rn.f32 	%f14, %f19, 0f32A57060, %f13;
	mov.b32 	%r5, %f10;
	shl.b32 	%r6, %r5, 23;
	mov.b32 	%f15, %r6;
	ex2.approx.ftz.f32 	%f16, %f14;
	fma.rn.f32 	%f17, %f16, %f15, 0fBF800000;
	mul.f32 	%f19, %f4, %f17;
$L__BB19_3:
	// begin inline asm
	{  cvt.rn.bf16.f32 %rs2, %f19;}

	// end inline asm
	cvta.to.global.u64 	%rd8, %rd3;
	add.s64 	%rd10, %rd8, %rd6;
	st.global.u16 	[%rd10], %rs2;
$L__BB19_4:
	ret;

}
	// .globl	unary_relu_bf16
.visible .entry unary_relu_bf16(
	.param .u64 unary_relu_bf16_param_0,
	.param .u64 .ptr .align 1 unary_relu_bf16_param_1,
	.param .u64 .ptr .align 1 unary_relu_bf16_param_2
)
{
	.reg .pred 	%p<2>;
	.reg .b16 	%rs<3>;
	.reg .b32 	%r<5>;
	.reg .b32 	%f<3>;
	.reg .b64 	%rd<10>;

	ld.param.u64 	%rd4, [unary_relu_bf16_param_0];
	ld.param.u64 	%rd2, [unary_relu_bf16_param_1];
	ld.param.u64 	%rd3, [unary_relu_bf16_param_2];
	mov.u32 	%r1, %ctaid.x;
	mov.u32 	%r2, %ntid.x;
	mov.u32 	%r3, %tid.x;
	mad.lo.s32 	%r4, %r1, %r2, %r3;
	cvt.s64.s32 	%rd1, %r4;
	setp.le.u64 	%p1, %rd4, %rd1;
	@%p1 bra 	$L__BB20_2;
	cvta.to.global.u64 	%rd5, %rd2;
	cvta.to.global.u64 	%rd6, %rd3;
	shl.b64 	%rd7, %rd1, 1;
	add.s64 	%rd8, %rd5, %rd7;
	ld.global.u16 	%rs1, [%rd8];
	// begin inline asm
	{ cvt.f32.bf16 %f1, %rs1;}

	// end inline asm
	max.f32 	%f2, %f1, 0f00000000;
	// begin inline asm
	{  cvt.rn.bf16.f32 %rs2, %f2;}

	// end inline asm
	add.s64 	%rd9, %rd6, %rd7;
	st.global.u16 	[%rd9], %rs2;
$L__BB20_2:
	ret;

}
	// .globl	unary_silu_bf16
.visible .entry unary_silu_bf16(
	.param .u64 unary_silu_bf16_param_0,
	.param .u64 .ptr .align 1 unary_silu_bf16_param_1,
	.param .u64 .ptr .align 1 unary_silu_bf16_param_2
)
{
	.reg .pred 	%p<2>;
	.reg .b16 	%rs<3>;
	.reg .b32 	%r<7>;
	.reg .b32 	%f<15>;
	.reg .b64 	%rd<10>;

	ld.param.u64 	%rd4, [unary_silu_bf16_param_0];
	ld.param.u64 	%rd2, [unary_silu_bf16_param_1];
	ld.param.u64 	%rd3, [unary_silu_bf16_param_2];
	mov.u32 	%r1, %ctaid.x;
	mov.u32 	%r2, %ntid.x;
	mov.u32 	%r3, %tid.x;
	mad.lo.s32 	%r4, %r1, %r2, %r3;
	cvt.s64.s32 	%rd1, %r4;
	setp.le.u64 	%p1, %rd4, %rd1;
	@%p1 bra 	$L__BB21_2;
	cvta.to.global.u64 	%rd5, %rd2;
	cvta.to.global.u64 	%rd6, %rd3;
	shl.b64 	%rd7, %rd1, 1;
	add.s64 	%rd8, %rd5, %rd7;
	ld.global.u16 	%rs1, [%rd8];
	// begin inline asm
	{ cvt.f32.bf16 %f1, %rs1;}

	// end inline asm
	fma.rn.f32 	%f3, %f1, 0fBBBB989D, 0f3F000000;
	cvt.sat.f32.f32 	%f4, %f3;
	mov.f32 	%f5, 0f4B400001;
	mov.f32 	%f6, 0f437C0000;
	fma.rm.f32 	%f7, %f4, %f6, %f5;
	add.f32 	%f8, %f7, 0fCB40007F;
	neg.f32 	%f9, %f8;
	fma.rn.f32 	%f10, %f1, 0fBFB8AA3B, %f9;
	fma.rn.f32 	%f11, %f1, 0fB2A57060, %f10;
	mov.b32 	%r5, %f7;
	shl.b32 	%r6, %r5, 23;
	mov.b32 	%f12, %r6;
	ex2.approx.ftz.f32 	%f13, %f11;
	fma.rn.f32 	%f14, %f13, %f12, 0f3F800000;
	div.rn.f32 	%f2, %f1, %f14;
	// begin inline asm
	{  cvt.rn.bf16.f32 %rs2, %f2;}

	// end inline asm
	add.s64 	%rd9, %rd6, %rd7;
	st.global.u16 	[%rd9], %rs2;
$L__BB21_2:
	ret;

}
	// .globl	unary_tanh_bf16
.visible .entry unary_tanh_bf16(
	.param .u64 unary_tanh_bf16_param_0,
	.param .u64 .ptr .align 1 unary_tanh_bf16_param_1,
	.param .u64 .ptr .align 1 unary_tanh_bf16_param_2
)
{
	.reg .pred 	%p<4>;
	.reg .b16 	%rs<3>;
	.reg .b32 	%r<5>;
	.reg .b32 	%f<17>;
	.reg .b64 	%rd<10>;

	ld.param.u64 	%rd4, [unary_tanh_bf16_param_0];
	ld.param.u64 	%rd2, [unary_tanh_bf16_param_1];
	ld.param.u64 	%rd3, [unary_tanh_bf16_param_2];
	mov.u32 	%r1, %ctaid.x;
	mov.u32 	%r2, %ntid.x;
	mov.u32 	%r3, %tid.x;
	mad.lo.s32 	%r4, %r1, %r2, %r3;
	cvt.s64.s32 	%rd1, %r4;
	setp.le.u64 	%p1, %rd4, %rd1;
	@%p1 bra 	$L__BB22_2;
	cvta.to.global.u64 	%rd5, %rd2;
	cvta.to.global.u64 	%rd6, %rd3;
	shl.b64 	%rd7, %rd1, 1;
	add.s64 	%rd8, %rd5, %rd7;
	ld.global.u16 	%rs1, [%rd8];
	// begin inline asm
	{ cvt.f32.bf16 %f1, %rs1;}

	// end inline asm
	abs.f32 	%f3, %f1;
	mul.f32 	%f4, %f3, 0f4038AA3B;
	ex2.approx.ftz.f32 	%f5, %f4;
	add.f32 	%f6, %f5, 0f3F800000;
	rcp.approx.ftz.f32 	%f7, %f6;
	fma.rn.f32 	%f8, %f7, 0fC0000000, 0f3F800000;
	setp.ge.f32 	%p2, %f3, 0f41102CB4;
	selp.f32 	%f9, 0f3F800000, %f8, %p2;
	copysign.f32 	%f10, %f1, %f9;
	mul.f32 	%f11, %f1, %f1;
	fma.rn.f32 	%f12, %f11, 0f3C80F082, 0fBD563CAE;
	fma.rn.f32 	%f13, %f12, %f11, 0f3E085941;
	fma.rn.f32 	%f14, %f13, %f11, 0fBEAAA9ED;
	fma.rn.f32 	%f15, %f14, %f11, 0f00000000;
	fma.rn.f32 	%f16, %f15, %f1, %f1;
	setp.ge.f32 	%p3, %f3, 0f3F19999A;
	selp.f32 	%f2, %f10, %f16, %p3;
	// begin inline asm
	{  cvt.rn.bf16.f32 %rs2, %f2;}

	// end inline asm
	add.s64 	%rd9, %rd6, %rd7;
	st.global.u16 	[%rd9], %rs2;
$L__BB22_2:
	ret;

}
	// .globl	unary_sigmoid_bf16
.visible .entry unary_sigmoid_bf16(
	.param .u64 unary_sigmoid_bf16_param_0,
	.param .u64 .ptr .align 1 unary_sigmoid_bf16_param_1,
	.param .u64 .ptr .align 1 unary_sigmoid_bf16_param_2
)
{
	.reg .pred 	%p<2>;
	.reg .b16 	%rs<3>;
	.reg .b32 	%r<7>;
	.reg .b32 	%f<15>;
	.reg .b64 	%rd<10>;

	ld.param.u64 	%rd4, [unary_sigmoid_bf16_param_0];
	ld.param.u64 	%rd2, [unary_sigmoid_bf16_param_1];
	ld.param.u64 	%rd3, [unary_sigmoid_bf16_param_2];
	mov.u32 	%r1, %ctaid.x;
	mov.u32 	%r2, %ntid.x;
	mov.u32 	%r3, %tid.x;
	mad.lo.s32 	%r4, %r1, %r2, %r3;
	cvt.s64.s32 	%rd1, %r4;
	setp.le.u64 	%p1, %rd4, %rd1;
	@%p1 bra 	$L__BB23_2;
	cvta.to.global.u64 	%rd5, %rd2;
	cvta.to.global.u64 	%rd6, %rd3;
	shl.b64 	%rd7, %rd1, 1;
	add.s64 	%rd8, %rd5, %rd7;
	ld.global.u16 	%rs1, [%rd8];
	// begin inline asm
	{ cvt.f32.bf16 %f1, %rs1;}

	// end inline asm
	fma.rn.f32 	%f3, %f1, 0fBBBB989D, 0f3F000000;
	cvt.sat.f32.f32 	%f4, %f3;
	mov.f32 	%f5, 0f4B400001;
	mov.f32 	%f6, 0f437C0000;
	fma.rm.f32 	%f7, %f4, %f6, %f5;
	add.f32 	%f8, %f7, 0fCB40007F;
	neg.f32 	%f9, %f8;
	fma.rn.f32 	%f10, %f1, 0fBFB8AA3B, %f9;
	fma.rn.f32 	%f11, %f1, 0fB2A57060, %f10;
	mov.b32 	%r5, %f7;
	shl.b32 	%r6, %r5, 23;
	mov.b32 	%f12, %r6;
	ex2.approx.ftz.f32 	%f13, %f11;
	fma.rn.f32 	%f14, %f13, %f12, 0f3F800000;
	rcp.rn.f32 	%f2, %f14;
	// begin inline asm
	{  cvt.rn.bf16.f32 %rs2, %f2;}

	// end inline asm
	add.s64 	%rd9, %rd6, %rd7;
	st.global.u16 	[%rd9], %rs2;
$L__BB23_2:
	ret;

}
	// .globl	inplace_cos_bf16
.visible .entry inplace_cos_bf16(
	.param .u64 inplace_cos_bf16_param_0,
	.param .u64 .ptr .align 1 inplace_cos_bf16_param_1
)
{
	.local .align 4 .b8 	__local_depot24[28];
	.reg .b64 	%SP;
	.reg .b64 	%SPL;
	.reg .pred 	%p<10>;
	.reg .b16 	%rs<3>;
	.reg .b32 	%r<45>;
	.reg .b32 	%f<29>;
	.reg .b64 	%rd<27>;
	.reg .b64 	%fd<3>;

	mov.u64 	%SPL, __local_depot24;
	ld.param.u64 	%rd12, [inplace_cos_bf16_param_0];
	ld.param.u64 	%rd11, [inplace_cos_bf16_param_1];
	add.u64 	%rd1, %SPL, 0;
	mov.u32 	%r15, %ctaid.x;
	mov.u32 	%r16, %ntid.x;
	mov.u32 	%r17, %tid.x;
	mad.lo.s32 	%r18, %r15, %r16, %r17;
	cvt.s64.s32 	%rd2, %r18;
	setp.le.u64 	%p1, %rd12, %rd2;
	@%p1 bra 	$L__BB24_10;
	cvta.to.global.u64 	%rd14, %rd11;
	shl.b64 	%rd15, %rd2, 1;
	add.s64 	%rd3, %rd14, %rd15;
	ld.global.u16 	%rs1, [%rd3];
	// begin inline asm
	{ cvt.f32.bf16 %f7, %rs1;}

	// end inline asm
	mul.f32 	%f8, %f7, 0f3F22F983;
	cvt.rni.s32.f32 	%r44, %f8;
	cvt.rn.f32.s32 	%f9, %r44;
	fma.rn.f32 	%f10, %f9, 0fBFC90FDA, %f7;
	fma.rn.f32 	%f11, %f9, 0fB3A22168, %f10;
	fma.rn.f32 	%f28, %f9, 0fA7C234C5, %f11;
	abs.f32 	%f3, %f7;
	setp.ltu.f32 	%p2, %f3, 0f47CE4780;
	@%p2 bra 	$L__BB24_9;
	setp.neu.f32 	%p3, %f3, 0f7F800000;
	@%p3 bra 	$L__BB24_4;
	mov.f32 	%f14, 0f00000000;
	mul.rn.f32 	%f28, %f7, %f14;
	mov.b32 	%r44, 0;
	bra.uni 	$L__BB24_9;
$L__BB24_4:
	mov.b32 	%r2, %f7;
	shl.b32 	%r20, %r2, 8;
	or.b32  	%r3, %r20, -2147483648;
	mov.b64 	%rd26, 0;
	mov.b32 	%r41, 0;
	mov.u64 	%rd24, __cudart_i2opi_f;
	mov.u64 	%rd25, %rd1;
$L__BB24_5:
	.pragma "nounroll";
	ld.global.nc.u32 	%r21, [%rd24];
	mad.wide.u32 	%rd18, %r21, %r3, %rd26;
	shr.u64 	%rd26, %rd18, 32;
	st.local.u32 	[%rd25], %rd18;
	add.s32 	%r41, %r41, 1;
	add.s64 	%rd25, %rd25, 4;
	add.s64 	%rd24, %rd24, 4;
	setp.ne.s32 	%p4, %r41, 6;
	@%p4 bra 	$L__BB24_5;
	shr.u32 	%r22, %r2, 23;
	st.local.u32 	[%rd1+24], %rd26;
	and.b32  	%r6, %r22, 31;
	and.b32  	%r23, %r22, 224;
	add.s32 	%r24, %r23, -128;
	shr.u32 	%r25, %r24, 5;
	mul.wide.u32 	%rd19, %r25, 4;
	sub.s64 	%rd10, %rd1, %rd19;
	ld.local.u32 	%r42, [%rd10+24];
	ld.local.u32 	%r43, [%rd10+20];
	setp.eq.s32 	%p5, %r6, 0;
	@%p5 bra 	$L__BB24_8;
	shf.l.wrap.b32 	%r42, %r43, %r42, %r6;
	ld.local.u32 	%r26, [%rd10+16];
	shf.l.wrap.b32 	%r43, %r26, %r43, %r6;
$L__BB24_8:
	shr.u32 	%r27, %r42, 30;
	shf.l.wrap.b32 	%r28, %r43, %r42, 2;
	shl.b32 	%r29, %r43, 2;
	shr.u32 	%r30, %r28, 31;
	add.s32 	%r31, %r30, %r27;
	neg.s32 	%r32, %r31;
	setp.lt.s32 	%p6, %r2, 0;
	selp.b32 	%r44, %r32, %r31, %p6;
	xor.b32  	%r33, %r28, %r2;
	shr.s32 	%r34, %r28, 31;
	xor.b32  	%r35, %r34, %r28;
	xor.b32  	%r36, %r34, %r29;
	cvt.u64.u32 	%rd20, %r35;
	shl.b64 	%rd21, %rd20, 32;
	cvt.u64.u32 	%rd22, %r36;
	or.b64  	%rd23, %rd21, %rd22;
	cvt.rn.f64.s64 	%fd1, %rd23;
	mul.f64 	%fd2, %fd1, 0d3BF921FB54442D19;
	cvt.rn.f32.f64 	%f12, %fd2;
	neg.f32 	%f13, %f12;
	setp.lt.s32 	%p7, %r33, 0;
	selp.f32 	%f28, %f13, %f12, %p7;
$L__BB24_9:
	add.s32 	%r38, %r44, 1;
	mul.rn.f32 	%f16, %f28, %f28;
	and.b32  	%r39, %r44, 1;
	setp.eq.b32 	%p8, %r39, 1;
	selp.f32 	%f17, %f28, 0f3F800000, %p8;
	fma.rn.f32 	%f18, %f16, %f17, 0f00000000;
	fma.rn.f32 	%f19, %f16, 0f37CBAC00, 0fBAB607ED;
	selp.f32 	%f20, 0fB94D4153, %f19, %p8;
	selp.f32 	%f21, 0f3C0885E4, 0f3D2AAABB, %p8;
	fma.rn.f32 	%f22, %f20, %f16, %f21;
	selp.f32 	%f23, 0fBE2AAAA8, 0fBEFFFFFF, %p8;
	fma.rn.f32 	%f24, %f22, %f16, %f23;
	fma.rn.f32 	%f25, %f24, %f18, %f17;
	and.b32  	%r40, %r38, 2;
	setp.eq.s32 	%p9, %r40, 0;
	mov.f32 	%f26, 0f00000000;
	sub.f32 	%f27, %f26, %f25;
	selp.f32 	%f15, %f25, %f27, %p9;
	// begin inline asm
	{  cvt.rn.bf16.f32 %rs2, %f15;}

	// end inline asm
	st.global.u16 	[%rd3], %rs2;
$L__BB24_10:
	ret;

}
	// .globl	inplace_sin_bf16
.visible .entry inplace_sin_bf16(
	.param .u64 inplace_sin_bf16_param_0,
	.param .u64 .ptr .align 1 inplace_sin_bf16_param_1
)
{
	.local .align 4 .b8 	__local_depot25[28];
	.reg .b64 	%SP;
	.reg .b64 	%SPL;
	.reg .pred 	%p<10>;
	.reg .b16 	%rs<3>;
	.reg .b32 	%r<44>;
	.reg .b32 	%f<29>;
	.reg .b64 	%rd<27>;
	.reg .b64 	%fd<3>;

	mov.u64 	%SPL, __local_depot25;
	ld.param.u64 	%rd12, [inplace_sin_bf16_param_0];
	ld.param.u64 	%rd11, [inplace_sin_bf16_param_1];
	add.u64 	%rd1, %SPL, 0;
	mov.u32 	%r15, %ctaid.x;
	mov.u32 	%r16, %ntid.x;
	mov.u32 	%r17, %tid.x;
	mad.lo.s32 	%r18, %r15, %r16, %r17;
	cvt.s64.s32 	%rd2, %r18;
	setp.le.u64 	%p1, %rd12, %rd2;
	@%p1 bra 	$L__BB25_10;
	cvta.to.global.u64 	%rd14, %rd11;
	shl.b64 	%rd15, %rd2, 1;
	add.s64 	%rd3, %rd14, %rd15;
	ld.global.u16 	%rs1, [%rd3];
	// begin inline asm
	{ cvt.f32.bf16 %f7, %rs1;}

	// end inline asm
	mul.f32 	%f8, %f7, 0f3F22F983;
	cvt.rni.s32.f32 	%r43, %f8;
	cvt.rn.f32.s32 	%f9, %r43;
	fma.rn.f32 	%f10, %f9, 0fBFC90FDA, %f7;
	fma.rn.f32 	%f11, %f9, 0fB3A22168, %f10;
	fma.rn.f32 	%f28, %f9, 0fA7C234C5, %f11;
	abs.f32 	%f3, %f7;
	setp.ltu.f32 	%p2, %f3, 0f47CE4780;
	@%p2 bra 	$L__BB25_9;
	setp.neu.f32 	%p3, %f3, 0f7F800000;
	@%p3 bra 	$L__BB25_4;
	mov.f32 	%f14, 0f00000000;
	mul.rn.f32 	%f28, %f7, %f14;
	mov.b32 	%r43, 0;
	bra.uni 	$L__BB25_9;
$L__BB25_4:
	mov.b32 	%r2, %f7;
	shl.b32 	%r20, %r2, 8;
	or.b32  	%r3, %r20, -2147483648;
	mov.b64 	%rd26, 0;
	mov.b32 	%r40, 0;
	mov.u64 	%rd24, __cudart_i2opi_f;
	mov.u64 	%rd25, %rd1;
$L__BB25_5:
	.pragma "nounroll";
	ld.global.nc.u32 	%r21, [%rd24];
	mad.wide.u32 	%rd18, %r21, %r3, %rd26;
	shr.u64 	%rd26, %rd18, 32;
	st.local.u32 	[%rd25], %rd18;
	add.s32 	%r40, %r40, 1;
	add.s64 	%rd25, %rd25, 4;
	add.s64 	%rd24, %rd24, 4;
	setp.ne.s32 	%p4, %r40, 6;
	@%p4 bra 	$L__BB25_5;
	shr.u32 	%r22, %r2, 23;
	st.local.u32 	[%rd1+24], %rd26;
	and.b32  	%r6, %r22, 31;
	and.b32  	%r23, %r22, 224;
	add.s32 	%r24, %r23, -128;
	shr.u32 	%r25, %r24, 5;
	mul.wide.u32 	%rd19, %r25, 4;
	sub.s64 	%rd10, %rd1, %rd19;
	ld.local.u32 	%r41, [%rd10+24];
	ld.local.u32 	%r42, [%rd10+20];
	setp.eq.s32 	%p5, %r6, 0;
	@%p5 bra 	$L__BB25_8;
	shf.l.wrap.b32 	%r41, %r42, %r41, %r6;
	ld.local.u32 	%r26, [%rd10+16];
	shf.l.wrap.b32 	%r42, %r26, %r42, %r6;
$L__BB25_8:
	shr.u32 	%r27, %r41, 30;
	shf.l.wrap.b32 	%r28, %r42, %r41, 2;
	shl.b32 	%r29, %r42, 2;
	shr.u32 	%r30, %r28, 31;
	add.s32 	%r31, %r30, %r27;
	neg.s32 	%r32, %r31;
	setp.lt.s32 	%p6, %r2, 0;
	selp.b32 	%r43, %r32, %r31, %p6;
	xor.b32  	%r33, %r28, %r2;
	shr.s32 	%r34, %r28, 31;
	xor.b32  	%r35, %r34, %r28;
	xor.b32  	%r36, %r34, %r29;
	cvt.u64.u32 	%rd20, %r35;
	shl.b64 	%rd21, %rd20, 32;
	cvt.u64.u32 	%rd22, %r36;
	or.b64  	%rd23, %rd21, %rd22;
	cvt.rn.f64.s64 	%fd1, %rd23;
	mul.f64 	%fd2, %fd1, 0d3BF921FB54442D19;
	cvt.rn.f32.f64 	%f12, %fd2;
	neg.f32 	%f13, %f12;
	setp.lt.s32 	%p7, %r33, 0;
	selp.f32 	%f28, %f13, %f12, %p7;
$L__BB25_9:
	mul.rn.f32 	%f16, %f28, %f28;
	and.b32  	%r38, %r43, 1;
	setp.eq.b32 	%p8, %r38, 1;
	selp.f32 	%f17, 0f3F800000, %f28, %p8;
	fma.rn.f32 	%f18, %f16, %f17, 0f00000000;
	fma.rn.f32 	%f19, %f16, 0f37CBAC00, 0fBAB607ED;
	selp.f32 	%f20, %f19, 0fB94D4153, %p8;
	selp.f32 	%f21, 0f3D2AAABB, 0f3C0885E4, %p8;
	fma.rn.f32 	%f22, %f20, %f16, %f21;
	selp.f32 	%f23, 0fBEFFFFFF, 0fBE2AAAA8, %p8;
	fma.rn.f32 	%f24, %f22, %f16, %f23;
	fma.rn.f32 	%f25, %f24, %f18, %f17;
	and.b32  	%r39, %r43, 2;
	setp.eq.s32 	%p9, %r39, 0;
	mov.f32 	%f26, 0f00000000;
	sub.f32 	%f27, %f26, %f25;
	selp.f32 	%f15, %f25, %f27, %p9;
	// begin inline asm
	{  cvt.rn.bf16.f32 %rs2, %f15;}

	// end inline asm
	st.global.u16 	[%rd3], %rs2;
$L__BB25_10:
	ret;

}
	// .globl	inplace_sqr_bf16
.visible .entry inplace_sqr_bf16(
	.param .u64 inplace_sqr_bf16_param_0,
	.param .u64 .ptr .align 1 inplace_sqr_bf16_param_1
)
{
	.reg .pred 	%p<2>;
	.reg .b16 	%rs<4>;
	.reg .b32 	%r<5>;
	.reg .b64 	%rd<7>;

	ld.param.u64 	%rd3, [inplace_sqr_bf16_param_0];
	ld.param.u64 	%rd2, [inplace_sqr_bf16_param_1];
	mov.u32 	%r1, %ctaid.x;
	mov.u32 	%r2, %ntid.x;
	mov.u32 	%r3, %tid.x;
	mad.lo.s32 	%r4, %r1, %r2, %r3;
	cvt.s64.s32 	%rd1, %r4;
	setp.le.u64 	%p1, %rd3, %rd1;
	@%p1 bra 	$L__BB26_2;
	cvta.to.global.u64 	%rd4, %rd2;
	shl.b64 	%rd5, %rd1, 1;
	add.s64 	%rd6, %rd4, %rd5;
	ld.global.u16 	%rs2, [%rd6];
	// begin inline asm
	{ mul.bf16 %rs1,%rs2,%rs2; }

	// end inline asm
	st.global.u16 	[%rd6], %rs1;
$L__BB26_2:
	ret;

}
	// .globl	inplace_sqrt_bf16
.visible .entry inplace_sqrt_bf16(
	.param .u64 inplace_sqrt_bf16_param_0,
	.param .u64 .ptr .align 1 inplace_sqrt_bf16_param_1
)
{
	.reg .pred 	%p<2>;
	.reg .b16 	%rs<3>;
	.reg .b32 	%r<5>;
	.reg .b32 	%f<3>;
	.reg .b64 	%rd<7>;

	ld.param.u64 	%rd3, [inplace_sqrt_bf16_param_0];
	ld.param.u64 	%rd2, [inplace_sqrt_bf16_param_1];
	mov.u32 	%r1, %ctaid.x;
	mov.u32 	%r2, %ntid.x;
	mov.u32 	%r3, %tid.x;
	mad.lo.s32 	%r4, %r1, %r2, %r3;
	cvt.s64.s32 	%rd1, %r4;
	setp.le.u64 	%p1, %rd3, %rd1;
	@%p1 bra 	$L__BB27_2;
	cvta.to.global.u64 	%rd4, %rd2;
	shl.b64 	%rd5, %rd1, 1;
	add.s64 	%rd6, %rd4, %rd5;
	ld.global.u16 	%rs1, [%rd6];
	// begin inline asm
	{ cvt.f32.bf16 %f1, %rs1;}

	// end inline asm
	sqrt.rn.f32 	%f2, %f1;
	// begin inline asm
	{  cvt.rn.bf16.f32 %rs2, %f2;}

	// end inline asm
	st.global.u16 	[%rd6], %rs2;
$L__BB27_2:
	ret;

}
	// .globl	inplace_rsqrt_bf16
.visible .entry inplace_rsqrt_bf16(
	.param .u64 inplace_rsqrt_bf16_param_0,
	.param .u64 .ptr .align 1 inplace_rsqrt_bf16_param_1
)
{
	.reg .pred 	%p<2>;
	.reg .b16 	%rs<3>;
	.reg .b32 	%r<5>;
	.reg .b32 	%f<3>;
	.reg .b64 	%rd<7>;

	ld.param.u64 	%rd3, [inplace_rsqrt_bf16_param_0];
	ld.param.u64 	%rd2, [inplace_rsqrt_bf16_param_1];
	mov.u32 	%r1, %ctaid.x;
	mov.u32 	%r2, %ntid.x;
	mov.u32 	%r3, %tid.x;
	mad.lo.s32 	%r4, %r1, %r2, %r3;
	cvt.s64.s32 	%rd1, %r4;
	setp.le.u64 	%p1, %rd3, %rd1;
	@%p1 bra 	$L__BB28_2;
	cvta.to.global.u64 	%rd4, %rd2;
	shl.b64 	%rd5, %rd1, 1;
	add.s64 	%rd6, %rd4, %rd5;
	ld.global.u16 	%rs1, [%rd6];
	// begin inline asm
	{ cvt.f32.bf16 %f1, %rs1;}

	// end inline asm
	rsqrt.approx.f32 	%f2, %f1;
	// begin inline asm
	{  cvt.rn.bf16.f32 %rs2, %f2;}

	// end inline asm
	st.global.u16 	[%rd6], %rs2;
$L__BB28_2:
	ret;

}
	// .globl	inplace_abs_bf16
.visible .entry inplace_abs_bf16(
	.param .u64 inplace_abs_bf16_param_0,
	.param .u64 .ptr .align 1 inplace_abs_bf16_param_1
)
{
	.reg .pred 	%p<2>;
	.reg .b16 	%rs<3>;
	.reg .b32 	%r<5>;
	.reg .b32 	%f<3>;
	.reg .b64 	%rd<7>;

	ld.param.u64 	%rd3, [inplace_abs_bf16_param_0];
	ld.param.u64 	%rd2, [inplace_abs_bf16_param_1];
	mov.u32 	%r1, %ctaid.x;
	mov.u32 	%r2, %ntid.x;
	mov.u32 	%r3, %tid.x;
	mad.lo.s32 	%r4, %r1, %r2, %r3;
	cvt.s64.s32 	%rd1, %r4;
	setp.le.u64 	%p1, %rd3, %rd1;
	@%p1 bra 	$L__BB29_2;
	cvta.to.global.u64 	%rd4, %rd2;
	shl.b64 	%rd5, %rd1, 1;
	add.s64 	%rd6, %rd4, %rd5;
	ld.global.u16 	%rs1, [%rd6];
	// begin inline asm
	{ cvt.f32.bf16 %f1, %rs1;}

	// end inline asm
	abs.f32 	%f2, %f1;
	// begin inline asm
	{  cvt.rn.bf16.f32 %rs2, %f2;}

	// end inline asm
	st.global.u16 	[%rd6], %rs2;
$L__BB29_2:
	ret;

}
	// .globl	inplace_gelu_erf_bf16
.visible .entry inplace_gelu_erf_bf16(
	.param .u64 inplace_gelu_erf_bf16_param_0,
	.param .u64 .ptr .align 1 inplace_gelu_erf_bf16_param_1
)
{
	.reg .pred 	%p<4>;
	.reg .b16 	%rs<3>;
	.reg .b32 	%r<5>;
	.reg .b32 	%f<32>;
	.reg .b64 	%rd<7>;

	ld.param.u64 	%rd4, [inplace_gelu_erf_bf16_param_0];
	ld.param.u64 	%rd3, [inplace_gelu_erf_bf16_param_1];
	mov.u32 	%r1, %ctaid.x;
	mov.u32 	%r2, %ntid.x;
	mov.u32 	%r3, %tid.x;
	mad.lo.s32 	%r4, %r1, %r2, %r3;
	cvt.s64.s32 	%rd1, %r4;
	setp.le.u64 	%p1, %rd4, %rd1;
	@%p1 bra 	$L__BB30_4;
	cvta.to.global.u64 	%rd5, %rd3;
	shl.b64 	%rd6, %rd1, 1;
	add.s64 	%rd2, %rd5, %rd6;
	ld.global.u16 	%rs1, [%rd2];
	// begin inline asm
	{ cvt.f32.bf16 %f6, %rs1;}

	// end inline asm
	mul.f32 	%f2, %f6, 0f3F3504F3;
	abs.f32 	%f7, %f2;
	setp.ltu.f32 	%p2, %f7, 0f3F8060FE;
	setp.ge.f32 	%p3, %f7, 0f3F8060FE;
	mul.f32 	%f8, %f2, %f2;
	selp.f32 	%f9, %f7, %f8, %p3;
	selp.f32 	%f10, 0f38EB4C3A, 0f38B1E96A, %p3;
	selp.f32 	%f11, 0fBAAE005B, 0fBA574D20, %p3;
	fma.rn.f32 	%f12, %f10, %f9, %f11;
	selp.f32 	%f13, 0f3C09919F, 0f3BAAD5EA, %p3;
	fma.rn.f32 	%f14, %f12, %f9, %f13;
	selp.f32 	%f15, 0fBD24D99A, 0fBCDC1BE7, %p3;
	fma.rn.f32 	%f16, %f14, %f9, %f15;
	selp.f32 	%f17, 0f3E235519, 0f3DE718AF, %p3;
	fma.rn.f32 	%f18, %f16, %f9, %f17;
	selp.f32 	%f19, 0f3F69B4F9, 0fBEC093AC, %p3;
	fma.rn.f32 	%f20, %f18, %f9, %f19;
	selp.f32 	%f21, 0f3F210A14, 0f3E0375D3, %p3;
	fma.rn.f32 	%f22, %f20, %f9, %f21;
	neg.f32 	%f23, %f9;
	selp.f32 	%f24, %f23, %f2, %p3;
	fma.rn.f32 	%f31, %f22, %f24, %f24;
	@%p2 bra 	$L__BB30_3;
	ex2.approx.ftz.f32 	%f25, %f31;
	mov.f32 	%f26, 0f3F800000;
	sub.f32 	%f27, %f26, %f25;
	copysign.f32 	%f31, %f2, %f27;
$L__BB30_3:
	add.f32 	%f29, %f31, 0f3F800000;
	mul.f32 	%f30, %f6, 0f3F000000;
	mul.f32 	%f28, %f30, %f29;
	// begin inline asm
	{  cvt.rn.bf16.f32 %rs2, %f28;}

	// end inline asm
	st.global.u16 	[%rd2], %rs2;
$L__BB30_4:
	ret;

}
	// .globl	inplace_elu_bf16
.visible .entry inplace_elu_bf16(
	.param .u64 inplace_elu_bf16_param_0,
	.param .u64 .ptr .align 1 inplace_elu_bf16_param_1,
	.param .f32 inplace_elu_bf16_param_2
)
{
	.reg .pred 	%p<3>;
	.reg .b16 	%rs<3>;
	.reg .b32 	%r<7>;
	.reg .b32 	%f<20>;
	.reg .b64 	%rd<7>;

	ld.param.u64 	%rd4, [inplace_elu_bf16_param_0];
	ld.param.u64 	%rd3, [inplace_elu_bf16_param_1];
	ld.param.f32 	%f4, [inplace_elu_bf16_param_2];
	mov.u32 	%r1, %ctaid.x;
	mov.u32 	%r2, %ntid.x;
	mov.u32 	%r3, %tid.x;
	mad.lo.s32 	%r4, %r1, %r2, %r3;
	cvt.s64.s32 	%rd1, %r4;
	setp.le.u64 	%p1, %rd4, %rd1;
	@%p1 bra 	$L__BB31_4;
	cvta.to.global.u64 	%rd5, %rd3;
	shl.b64 	%rd6, %rd1, 1;
	add.s64 	%rd2, %rd5, %rd6;
	ld.global.u16 	%rs1, [%rd2];
	// begin inline asm
	{ cvt.f32.bf16 %f19, %rs1;}

	// end inline asm
	setp.gt.f32 	%p2, %f19, 0f00000000;
	@%p2 bra 	$L__BB31_3;
	fma.rn.f32 	%f6, %f19, 0f3BBB989D, 0f3F000000;
	cvt.sat.f32.f32 	%f7, %f6;
	mov.f32 	%f8, 0f4B400001;
	mov.f32 	%f9, 0f437C0000;
	fma.rm.f32 	%f10, %f7, %f9, %f8;
	add.f32 	%f11, %f10, 0fCB40007F;
	neg.f32 	%f12, %f11;
	fma.rn.f32 	%f13, %f19, 0f3FB8AA3B, %f12;
	fma.rn.f32 	%f14, %f19, 0f32A57060, %f13;
	mov.b32 	%r5, %f10;
	shl.b32 	%r6, %r5, 23;
	mov.b32 	%f15, %r6;
	ex2.approx.ftz.f32 	%f16, %f14;
	fma.rn.f32 	%f17, %f16, %f15, 0fBF800000;
	mul.f32 	%f19, %f4, %f17;
$L__BB31_3:
	// begin inline asm
	{  cvt.rn.bf16.f32 %rs2, %f19;}

	// end inline asm
	st.global.u16 	[%rd2], %rs2;
$L__BB31_4:
	ret;

}
	// .globl	inplace_relu_bf16
.visible .entry inplace_relu_bf16(
	.param .u64 inplace_relu_bf16_param_0,
	.param .u64 .ptr .align 1 inplace_relu_bf16_param_1
)
{
	.reg .pred 	%p<2>;
	.reg .b16 	%rs<3>;
	.reg .b32 	%r<5>;
	.reg .b32 	%f<3>;
	.reg .b64 	%rd<7>;

	ld.param.u64 	%rd3, [inplace_relu_bf16_param_0];
	ld.param.u64 	%rd2, [inplace_relu_bf16_param_1];
	mov.u32 	%r1, %ctaid.x;
	mov.u32 	%r2, %ntid.x;
	mov.u32 	%r3, %tid.x;
	mad.lo.s32 	%r4, %r1, %r2, %r3;
	cvt.s64.s32 	%rd1, %r4;
	setp.le.u64 	%p1, %rd3, %rd1;
	@%p1 bra 	$L__BB32_2;
	cvta.to.global.u64 	%rd4, %rd2;
	shl.b64 	%rd5, %rd1, 1;
	add.s64 	%rd6, %rd4, %rd5;
	ld.global.u16 	%rs1, [%rd6];
	// begin inline asm
	{ cvt.f32.bf16 %f1, %rs1;}

	// end inline asm
	max.f32 	%f2, %f1, 0f00000000;
	// begin inline asm
	{  cvt.rn.bf16.f32 %rs2, %f2;}

	// end inline asm
	st.global.u16 	[%rd6], %rs2;
$L__BB32_2:
	ret;

}
	// .globl	inplace_silu_bf16
.visible .entry inplace_silu_bf16(
	.param .u64 inplace_silu_bf16_param_0,
	.param .u64 .ptr .align 1 inplace_silu_bf16_param_1
)
{
	.reg .pred 	%p<2>;
	.reg .b16 	%rs<3>;
	.reg .b32 	%r<7>;
	.reg .b32 	%f<15>;
	.reg .b64 	%rd<7>;

	ld.param.u64 	%rd3, [inplace_silu_bf16_param_0];
	ld.param.u64 	%rd2, [inplace_silu_bf16_param_1];
	mov.u32 	%r1, %ctaid.x;
	mov.u32 	%r2, %ntid.x;
	mov.u32 	%r3, %tid.x;
	mad.lo.s32 	%r4, %r1, %r2, %r3;
	cvt.s64.s32 	%rd1, %r4;
	setp.le.u64 	%p1, %rd3, %rd1;
	@%p1 bra 	$L__BB33_2;
	cvta.to.global.u64 	%rd4, %rd2;
	shl.b64 	%rd5, %rd1, 1;
	add.s64 	%rd6, %rd4, %rd5;
	ld.global.u16 	%rs1, [%rd6];
	// begin inline asm
	{ cvt.f32.bf16 %f1, %rs1;}

	// end inline asm
	fma.rn.f32 	%f3, %f1, 0fBBBB989D, 0f3F000000;
	cvt.sat.f32.f32 	%f4, %f3;
	mov.f32 	%f5, 0f4B400001;
	mov.f32 	%f6, 0f437C0000;
	fma.rm.f32 	%f7, %f4, %f6, %f5;
	add.f32 	%f8, %f7, 0fCB40007F;
	neg.f32 	%f9, %f8;
	fma.rn.f32 	%f10, %f1, 0fBFB8AA3B, %f9;
	fma.rn.f32 	%f11, %f1, 0fB2A57060, %f10;
	mov.b32 	%r5, %f7;
	shl.b32 	%r6, %r5, 23;
	mov.b32 	%f12, %r6;
	ex2.approx.ftz.f32 	%f13, %f11;
	fma.rn.f32 	%f14, %f13, %f12, 0f3F800000;
	div.rn.f32 	%f2, %f1, %f14;
	// begin inline asm
	{  cvt.rn.bf16.f32 %rs2, %f2;}

	// end inline asm
	st.global.u16 	[%rd6], %rs2;
$L__BB33_2:
	ret;

}
	// .globl	inplace_tanh_bf16
.visible .entry inplace_tanh_bf16(
	.param .u64 inplace_tanh_bf16_param_0,
	.param .u64 .ptr .align 1 inplace_tanh_bf16_param_1
)
{
	.reg .pred 	%p<4>;
	.reg .b16 	%rs<3>;
	.reg .b32 	%r<5>;
	.reg .b32 	%f<17>;
	.reg .b64 	%rd<7>;

	ld.param.u64 	%rd3, [inplace_tanh_bf16_param_0];
	ld.param.u64 	%rd2, [inplace_tanh_bf16_param_1];
	mov.u32 	%r1, %ctaid.x;
	mov.u32 	%r2, %ntid.x;
	mov.u32 	%r3, %tid.x;
	mad.lo.s32 	%r4, %r1, %r2, %r3;
	cvt.s64.s32 	%rd1, %r4;
	setp.le.u64 	%p1, %rd3, %rd1;
	@%p1 bra 	$L__BB34_2;
	cvta.to.global.u64 	%rd4, %rd2;
	shl.b64 	%rd5, %rd1, 1;
	add.s64 	%rd6, %rd4, %rd5;
	ld.global.u16 	%rs1, [%rd6];
	// begin inline asm
	{ cvt.f32.bf16 %f1, %rs1;}

	// end inline asm
	abs.f32 	%f3, %f1;
	mul.f32 	%f4, %f3, 0f4038AA3B;
	ex2.approx.ftz.f32 	%f5, %f4;
	add.f32 	%f6, %f5, 0f3F800000;
	rcp.approx.ftz.f32 	%f7, %f6;
	fma.rn.f32 	%f8, %f7, 0fC0000000, 0f3F800000;
	setp.ge.f32 	%p2, %f3, 0f41102CB4;
	selp.f32 	%f9, 0f3F800000, %f8, %p2;
	copysign.f32 	%f10, %f1, %f9;
	mul.f32 	%f11, %f1, %f1;
	fma.rn.f32 	%f12, %f11, 0f3C80F082, 0fBD563CAE;
	fma.rn.f32 	%f13, %f12, %f11, 0f3E085941;
	fma.rn.f32 	%f14, %f13, %f11, 0fBEAAA9ED;
	fma.rn.f32 	%f15, %f14, %f11, 0f00000000;
	fma.rn.f32 	%f16, %f15, %f1, %f1;
	setp.ge.f32 	%p3, %f3, 0f3F19999A;
	selp.f32 	%f2, %f10, %f16, %p3;
	// begin inline asm
	{  cvt.rn.bf16.f32 %rs2, %f2;}

	// end inline asm
	st.global.u16 	[%rd6], %rs2;
$L__BB34_2:
	ret;

}
	// .globl	inplace_sigmoid_bf16
.visible .entry inplace_sigmoid_bf16(
	.param .u64 inplace_sigmoid_bf16_param_0,
	.param .u64 .ptr .align 1 inplace_sigmoid_bf16_param_1
)
{
	.reg .pred 	%p<2>;
	.reg .b16 	%rs<3>;
	.reg .b32 	%r<7>;
	.reg .b32 	%f<15>;
	.reg .b64 	%rd<7>;

	ld.param.u64 	%rd3, [inplace_sigmoid_bf16_param_0];
	ld.param.u64 	%rd2, [inplace_sigmoid_bf16_param_1];
	mov.u32 	%r1, %ctaid.x;
	mov.u32 	%r2, %ntid.x;
	mov.u32 	%r3, %tid.x;
	mad.lo.s32 	%r4, %r1, %r2, %r3;
	cvt.s64.s32 	%rd1, %r4;
	setp.le.u64 	%p1, %rd3, %rd1;
	@%p1 bra 	$L__BB35_2;
	cvta.to.global.u64 	%rd4, %rd2;
	shl.b64 	%rd5, %rd1, 1;
	add.s64 	%rd6, %rd4, %rd5;
	ld.global.u16 	%rs1, [%rd6];
	// begin inline asm
	{ cvt.f32.bf16 %f1, %rs1;}

	// end inline asm
	fma.rn.f32 	%f3, %f1, 0fBBBB989D, 0f3F000000;
	cvt.sat.f32.f32 	%f4, %f3;
	mov.f32 	%f5, 0f4B400001;
	mov.f32 	%f6, 0f437C0000;
	fma.rm.f32 	%f7, %f4, %f6, %f5;
	add.f32 	%f8, %f7, 0fCB40007F;
	neg.f32 	%f9, %f8;
	fma.rn.f32 	%f10, %f1, 0fBFB8AA3B, %f9;
	fma.rn.f32 	%f11, %f1, 0fB2A57060, %f10;
	mov.b32 	%r5, %f7;
	shl.b32 	%r6, %r5, 23;
	mov.b32 	%f12, %r6;
	ex2.approx.ftz.f32 	%f13, %f11;
	fma.rn.f32 	%f14, %f13, %f12, 0f3F800000;
	rcp.rn.f32 	%f2, %f14;
	// begin inline asm
	{  cvt.rn.bf16.f32 %rs2, %f2;}

	// end inline asm
	st.global.u16 	[%rd6], %rs2;
$L__BB35_2:
	ret;

}
	// .globl	scale_add_bf16
.visible .entry scale_add_bf16(
	.param .u64 scale_add_bf16_param_0,
	.param .u64 .ptr .align 1 scale_add_bf16_param_1,
	.param .u64 .ptr .align 1 scale_add_bf16_param_2,
	.param .align 2 .b8 scale_add_bf16_param_3[2],
	.param .align 2 .b8 scale_add_bf16_param_4[2]
)
{
	.reg .pred 	%p<2>;
	.reg .b16 	%rs<9>;
	.reg .b32 	%r<5>;
	.reg .b64 	%rd<10>;

	ld.param.u16 	%rs2, [scale_add_bf16_param_4];
	ld.param.u16 	%rs1, [scale_add_bf16_param_3];
	ld.param.u64 	%rd4, [scale_add_bf16_param_0];
	ld.param.u64 	%rd2, [scale_add_bf16_param_1];
	ld.param.u64 	%rd3, [scale_add_bf16_param_2];
	mov.u32 	%r1, %ctaid.x;
	mov.u32 	%r2, %ntid.x;
	mov.u32 	%r3, %tid.x;
	mad.lo.s32 	%r4, %r1, %r2, %r3;
	cvt.s64.s32 	%rd1, %r4;
	setp.le.u64 	%p1, %rd4, %rd1;
	@%p1 bra 	$L__BB36_2;
	cvta.to.global.u64 	%rd5, %rd2;
	cvta.to.global.u64 	%rd6, %rd3;
	shl.b64 	%rd7, %rd1, 1;
	add.s64 	%rd8, %rd5, %rd7;
	ld.global.u16 	%rs4, [%rd8];
	// begin inline asm
	{ mul.bf16 %rs3,%rs4,%rs1; }

	// end inline asm
	// begin inline asm
	{ add.bf16 %rs6,%rs3,%rs2; }

	// end inline asm
	add.s64 	%rd9, %rd6, %rd7;
	st.global.u16 	[%rd9], %rs6;
$L__BB36_2:
	ret;

}
	// .globl	binary_add_f16
.visible .entry binary_add_f16(
	.param .u64 binary_add_f16_param_0,
	.param .u64 .ptr .align 1 binary_add_f16_param_1,
	.param .u64 .ptr .align 1 binary_add_f16_param_2,
	.param .u64 .ptr .align 1 binary_add_f16_param_3
)
{
	.reg .pred 	%p<2>;
	.reg .b16 	%rs<4>;
	.reg .b32 	%r<5>;
	.reg .b64 	%rd<13>;

	ld.param.u64 	%rd5, [binary_add_f16_param_0];
	ld.param.u64 	%rd2, [binary_add_f16_param_1];
	ld.param.u64 	%rd3, [binary_add_f16_param_2];
	ld.param.u64 	%rd4, [binary_add_f16_param_3];
	mov.u32 	%r1, %ctaid.x;
	mov.u32 	%r2, %ntid.x;
	mov.u32 	%r3, %tid.x;
	mad.lo.s32 	%r4, %r1, %r2, %r3;
	cvt.s64.s32 	%rd1, %r4;
	setp.le.u64 	%p1, %rd5, %rd1;
	@%p1 bra 	$L__BB37_2;
	cvta.to.global.u64 	%rd6, %rd2;
	cvta.to.global.u64 	%rd7, %rd3;
	cvta.to.global.u64 	%rd8, %rd4;
	shl.b64 	%rd9, %rd1, 1;
	add.s64 	%rd10, %rd6, %rd9;
	add.s64 	%rd11, %rd7, %rd9;
	ld.global.u16 	%rs2, [%rd10];
	ld.global.u16 	%rs3, [%rd11];
	// begin inline asm
	{add.f16 %rs1,%rs2,%rs3;
}
	// end inline asm
	add.s64 	%rd12, %rd8, %rd9;
	st.global.u16 	[%rd12], %rs1;
$L__BB37_2:
	ret;

}
	// .globl	binary_sub_f16
.visible .entry binary_sub_f16(
	.param .u64 binary_sub_f16_param_0,
	.param .u64 .ptr .align 1 binary_sub_f16_param_1,
	.param .u64 .ptr .align 1 binary_sub_f16_param_2,
	.param .u64 .ptr .align 1 binary_sub_f16_param_3
)
{
	.reg .pred 	%p<2>;
	.reg .b16 	%rs<4>;
	.reg .b32 	%r<5>;
	.reg .b64 	%rd<13>;

	ld.param.u64 	%rd5, [binary_sub_f16_param_0];
	ld.param.u64 	%rd2, [binary_sub_f16_param_1];
	ld.param.u64 	%rd3, [binary_sub_f16_param_2];
	ld.param.u64 	%rd4, [binary_sub_f16_param_3];
	mov.u32 	%r1, %ctaid.x;
	mov.u32 	%r2, %ntid.x;
	mov.u32 	%r3, %tid.x;
	mad.lo.s32 	%r4, %r1, %r2, %r3;
	cvt.s64.s32 	%rd1, %r4;
	setp.le.u64 	%p1, %rd5, %rd1;
	@%p1 bra 	$L__BB38_2;
	cvta.to.global.u64 	%rd6, %rd2;
	cvta.to.global.u64 	%rd7, %rd3;
	cvta.to.global.u64 	%rd8, %rd4;
	shl.b64 	%rd9, %rd1, 1;
	add.s64 	%rd10, %rd6, %rd9;
	add.s64 	%rd11, %rd7, %rd9;
	ld.global.u16 	%rs2, [%rd10];
	ld.global.u16 	%rs3, [%rd11];
	// begin inline asm
	{sub.f16 %rs1,%rs2,%rs3;
}
	// end inline asm
	add.s64 	%rd12, %rd8, %rd9;
	st.global.u16 	[%rd12], %rs1;
$L__BB38_2:
	ret;

}
	// .globl	binary_mul_f16
.visible .entry binary_mul_f16(
	.param .u64 binary_mul_f16_param_0,
	.param .u64 .ptr .align 1 binary_mul_f16_param_1,
	.param .u64 .ptr .align 1 binary_mul_f16_param_2,
	.param .u64 .ptr .align 1 binary_mul_f16_param_3
)
{
	.reg .pred 	%p<2>;
	.reg .b16 	%rs<4>;
	.reg .b32 	%r<5>;
	.reg .b64 	%rd<13>;

	ld.param.u64 	%rd5, [binary_mul_f16_param_0];
	ld.param.u64 	%rd2, [binary_mul_f16_param_1];
	ld.param.u64 	%rd3, [binary_mul_f16_param_2];
	ld.param.u64 	%rd4, [binary_mul_f16_param_3];
	mov.u32 	%r1, %ctaid.x;
	mov.u32 	%r2, %ntid.x;
	mov.u32 	%r3, %tid.x;
	mad.lo.s32 	%r4, %r1, %r2, %r3;
	cvt.s64.s32 	%rd1, %r4;
	setp.le.u64 	%p1, %rd5, %rd1;
	@%p1 bra 	$L__BB39_2;
	cvta.to.global.u64 	%rd6, %rd2;
	cvta.to.global.u64 	%rd7, %rd3;
	cvta.to.global.u64 	%rd8, %rd4;
	shl.b64 	%rd9, %rd1, 1;
	add.s64 	%rd10, %rd6, %rd9;
	add.s64 	%rd11, %rd7, %rd9;
	ld.global.u16 	%rs2, [%rd10];
	ld.global.u16 	%rs3, [%rd11];
	// begin inline asm
	{mul.f16 %rs1,%rs2,%rs3;
}
	// end inline asm
	add.s64 	%rd12, %rd8, %rd9;
	st.global.u16 	[%rd12], %rs1;
$L__BB39_2:
	ret;

}
	// .globl	binary_div_f16
.visible .entry binary_div_f16(
	.param .u64 binary_div_f16_param_0,
	.param .u64 .ptr .align 1 binary_div_f16_param_1,
	.param .u64 .ptr .align 1 binary_div_f16_param_2,
	.param .u64 .ptr .align 1 binary_div_f16_param_3
)
{
	.reg .pred 	%p<4>;
	.reg .b16 	%rs<19>;
	.reg .b32 	%r<5>;
	.reg .b32 	%f<14>;
	.reg .b64 	%rd<14>;

	ld.param.u64 	%rd5, [binary_div_f16_param_0];
	ld.param.u64 	%rd2, [binary_div_f16_param_1];
	ld.param.u64 	%rd3, [binary_div_f16_param_2];
	ld.param.u64 	%rd4, [binary_div_f16_param_3];
	mov.u32 	%r1, %ctaid.x;
	mov.u32 	%r2, %ntid.x;
	mov.u32 	%r3, %tid.x;
	mad.lo.s32 	%r4, %r1, %r2, %r3;
	cvt.s64.s32 	%rd1, %r4;
	setp.le.u64 	%p1, %rd5, %rd1;
	@%p1 bra 	$L__BB40_5;
	cvta.to.global.u64 	%rd6, %rd2;
	cvta.to.global.u64 	%rd7, %rd3;
	shl.b64 	%rd8, %rd1, 1;
	add.s64 	%rd9, %rd6, %rd8;
	add.s64 	%rd10, %rd7, %rd8;
	ld.global.u16 	%rs5, [%rd9];
	ld.global.u16 	%rs6, [%rd10];
	// begin inline asm
	{  cvt.f32.f16 %f5, %rs5;}

	// end inline asm
	// begin inline asm
	{  cvt.f32.f16 %f6, %rs6;}

	// end inline asm
	// begin inline asm
	{rcp.approx.ftz.f32 %f7, %f6;
}
	// end inline asm
	mul.f32 	%f9, %f5, %f7;
	// begin inline asm
	{  cvt.rn.f16.f32 %rs18, %f9;}

	// end inline asm
	// begin inline asm
	{abs.f16 %rs8,%rs18;
}
	// end inline asm
	mov.b16 	%rs12, 143;
	// begin inline asm
	{ .reg .pred __$temp3;
  setp.lt.f16  __$temp3, %rs8, %rs12;
  selp.u16 %rs10, 1, 0, __$temp3;}
	// end inline asm
	setp.eq.s16 	%p2, %rs10, 0;
	@%p2 bra 	$L__BB40_4;
	mov.f32 	%f10, 0f00000000;
	// begin inline asm
	{  cvt.rn.f16.f32 %rs13, %f10;}

	// end inline asm
	// begin inline asm
	{ .reg .pred __$temp3;
  setp.lt.f16  __$temp3, %rs13, %rs8;
  selp.u16 %rs14, 1, 0, __$temp3;}
	// end inline asm
	setp.eq.s16 	%p3, %rs14, 0;
	@%p3 bra 	$L__BB40_4;
	neg.f32 	%f12, %f6;
	fma.rn.f32 	%f13, %f12, %f9, %f5;
	fma.rn.f32 	%f11, %f7, %f13, %f9;
	// begin inline asm
	{  cvt.rn.f16.f32 %rs18, %f11;}

	// end inline asm
$L__BB40_4:
	cvta.to.global.u64 	%rd11, %rd4;
	add.s64 	%rd13, %rd11, %rd8;
	st.global.u16 	[%rd13], %rs18;
$L__BB40_5:
	ret;

}
	// .globl	binary_maximum_f16
.visible .entry binary_maximum_f16(
	.param .u64 binary_maximum_f16_param_0,
	.param .u64 .ptr .align 1 binary_maximum_f16_param_1,
	.param .u64 .ptr .align 1 binary_maximum_f16_param_2,
	.param .u64 .ptr .align 1 binary_maximum_f16_param_3
)
{
	.reg .pred 	%p<3>;
	.reg .b16 	%rs<5>;
	.reg .b32 	%r<5>;
	.reg .b64 	%rd<13>;

	ld.param.u64 	%rd5, [binary_maximum_f16_param_0];
	ld.param.u64 	%rd2, [binary_maximum_f16_param_1];
	ld.param.u64 	%rd3, [binary_maximum_f16_param_2];
	ld.param.u64 	%rd4, [binary_maximum_f16_param_3];
	mov.u32 	%r1, %ctaid.x;
	mov.u32 	%r2, %ntid.x;
	mov.u32 	%r3, %tid.x;
	mad.lo.s32 	%r4, %r1, %r2, %r3;
	cvt.s64.s32 	%rd1, %r4;
	setp.le.u64 	%p1, %rd5, %rd1;
	@%p1 bra 	$L__BB41_2;
	cvta.to.global.u64 	%rd6, %rd4;
	cvta.to.global.u64 	%rd7, %rd2;
	cvta.to.global.u64 	%rd8, %rd3;
	shl.b64 	%rd9, %rd1, 1;
	add.s64 	%rd10, %rd7, %rd9;
	ld.global.u16 	%rs2, [%rd10];
	add.s64 	%rd11, %rd8, %rd9;
	ld.global.u16 	%rs3, [%rd11];
	// begin inline asm
	{ .reg .pred __$temp3;
  setp.gt.f16  __$temp3, %rs2, %rs3;
  selp.u16 %rs1, 1, 0, __$temp3;}
	// end inline asm
	setp.eq.s16 	%p2, %rs1, 0;
	selp.b16 	%rs4, %rs3, %rs2, %p2;
	add.s64 	%rd12, %rd6, %rd9;
	st.global.u16 	[%rd12], %rs4;
$L__BB41_2:
	ret;

}
	// .globl	binary_minimum_f16
.visible .entry binary_minimum_f16(
	.param .u64 binary_minimum_f16_param_0,
	.param .u64 .ptr .align 1 binary_minimum_f16_param_1,
	.param .u64 .ptr .align 1 binary_minimum_f16_param_2,
	.param .u64 .ptr .align 1 binary_minimum_f16_param_3
)
{
	.reg .pred 	%p<3>;
	.reg .b16 	%rs<5>;
	.reg .b32 	%r<5>;
	.reg .b64 	%rd<13>;

	ld.param.u64 	%rd5, [binary_minimum_f16_param_0];
	ld.param.u64 	%rd2, [binary_minimum_f16_param_1];
	ld.param.u64 	%rd3, [binary_minimum_f16_param_2];
	ld.param.u64 	%rd4, [binary_minimum_f16_param_3];
	mov.u32 	%r1, %ctaid.x;
	mov.u32 	%r2, %ntid.x;
	mov.u32 	%r3, %tid.x;
	mad.lo.s32 	%r4, %r1, %r2, %r3;
	cvt.s64.s32 	%rd1, %r4;
	setp.le.u64 	%p1, %rd5, %rd1;
	@%p1 bra 	$L__BB42_2;
	cvta.to.global.u64 	%rd6, %rd4;
	cvta.to.global.u64 	%rd7, %rd2;
	cvta.to.global.u64 	%rd8, %rd3;
	shl.b64 	%rd9, %rd1, 1;
	add.s64 	%rd10, %rd7, %rd9;
	ld.global.u16 	%rs2, [%rd10];
	add.s64 	%rd11, %rd8, %rd9;
	ld.global.u16 	%rs3, [%rd11];
	// begin inline asm
	{ .reg .pred __$temp3;
  setp.lt.f16  __$temp3, %rs2, %rs3;
  selp.u16 %rs1, 1, 0, __$temp3;}
	// end inline asm
	setp.eq.s16 	%p2, %rs1, 0;
	selp.b16 	%rs4, %rs3, %rs2, %p2;
	add.s64 	%rd12, %rd6, %rd9;
	st.global.u16 	[%rd12], %rs4;
$L__BB42_2:
	ret;

}
	// .globl	assign_add_f16
.visible .entry assign_add_f16(
	.param .u64 assign_add_f16_param_0,
	.param .u64 .ptr .align 1 assign_add_f16_param_1,
	.param .u64 .ptr .align 1 assign_add_f16_param_2
)
{
	.reg .pred 	%p<2>;
	.reg .b16 	%rs<4>;
	.reg .b32 	%r<5>;
	.reg .b64 	%rd<10>;

	ld.param.u64 	%rd4, [assign_add_f16_param_0];
	ld.param.u64 	%rd2, [assign_add_f16_param_1];
	ld.param.u64 	%rd3, [assign_add_f16_param_2];
	mov.u32 	%r1, %ctaid.x;
	mov.u32 	%r2, %ntid.x;
	mov.u32 	%r3, %tid.x;
	mad.lo.s32 	%r4, %r1, %r2, %r3;
	cvt.s64.s32 	%rd1, %r4;
	setp.le.u64 	%p1, %rd4, %rd1;
	@%p1 bra 	$L__BB43_2;
	cvta.to.global.u64 	%rd5, %rd3;
	cvta.to.global.u64 	%rd6, %rd2;
	shl.b64 	%rd7, %rd1, 1;
	add.s64 	%rd8, %rd6, %rd7;
	add.s64 	%rd9, %rd5, %rd7;
	ld.global.u16 	%rs2, [%rd9];
	ld.global.u16 	%rs3, [%rd8];
	// begin inline asm
	{add.f16 %rs1,%rs2,%rs3;
}
	// end inline asm
	st.global.u16 	[%rd9], %rs1;
$L__BB43_2:
	ret;

}
	// .globl	assign_sub_f16
.visible .entry assign_sub_f16(
	.param .u64 assign_sub_f16_param_0,
	.param .u64 .ptr .align 1 assign_sub_f16_param_1,
	.param .u64 .ptr .align 1 assign_sub_f16_param_2
)
{
	.reg .pred 	%p<2>;
	.reg .b16 	%rs<4>;
	.reg .b32 	%r<5>;
	.reg .b64 	%rd<10>;

	ld.param.u64 	%rd4, [assign_sub_f16_param_0];
	ld.param.u64 	%rd2, [assign_sub_f16_param_1];
	ld.param.u64 	%rd3, [assign_sub_f16_param_2];
	mov.u32 	%r1, %ctaid.x;
	mov.u32 	%r2, %ntid.x;
	mov.u32 	%r3, %tid.x;
	mad.lo.s32 	%r4, %r1, %r2, %r3;
	cvt.s64.s32 	%rd1, %r4;
	setp.le.u64 	%p1, %rd4, %rd1;
	@%p1 bra 	$L__BB44_2;
	cvta.to.global.u64 	%rd5, %rd3;
	cvta.to.global.u64 	%rd6, %rd2;
	shl.b64 	%rd7, %rd1, 1;
	add.s64 	%rd8, %rd6, %rd7;
	add.s64 	%rd9, %rd5, %rd7;
	ld.global.u16 	%rs2, [%rd9];
	ld.global.u16 	%rs3, [%rd8];
	// begin inline asm
	{sub.f16 %rs1,%rs2,%rs3;
}
	// end inline asm
	st.global.u16 	[%rd9], %rs1;
$L__BB44_2:
	ret;

}
	// .globl	assign_mul_f16
.visible .entry assign_mul_f16(
	.param .u64 assign_mul_f16_param_0,
	.param .u64 .ptr .align 1 assign_mul_f16_param_1,
	.param .u64 .ptr .align 1 assign_mul_f16_param_2
)
{
	.reg .pred 	%p<2>;
	.reg .b16 	%rs<4>;
	.reg .b32 	%r<5>;
	.reg .b64 	%rd<10>;

	ld.param.u64 	%rd4, [assign_mul_f16_param_0];
	ld.param.u64 	%rd2, [assign_mul_f16_param_1];
	ld.param.u64 	%rd3, [assign_mul_f16_param_2];
	mov.u32 	%r1, %ctaid.x;
	mov.u32 	%r2, %ntid.x;
	mov.u32 	%r3, %tid.x;
	mad.lo.s32 	%r4, %r1, %r2, %r3;
	cvt.s64.s32 	%rd1, %r4;
	setp.le.u64 	%p1, %rd4, %rd1;
	@%p1 bra 	$L__BB45_2;
	cvta.to.global.u64 	%rd5, %rd3;
	cvta.to.global.u64 	%rd6, %rd2;
	shl.b64 	%rd7, %rd1, 1;
	add.s64 	%rd8, %rd6, %rd7;
	add.s64 	%rd9, %rd5, %rd7;
	ld.global.u16 	%rs2, [%rd9];
	ld.global.u16 	%rs3, [%rd8];
	// begin inline asm
	{mul.f16 %rs1,%rs2,%rs3;
}
	// end inline asm
	st.global.u16 	[%rd9], %rs1;
$L__BB45_2:
	ret;

}
	// .globl	assign_div_f16
.visible .entry assign_div_f16(
	.param .u64 assign_div_f16_param_0,
	.param .u64 .ptr .align 1 assign_div_f16_param_1,
	.param .u64 .ptr .align 1 assign_div_f16_param_2
)
{
	.reg .pred 	%p<4>;
	.reg .b16 	%rs<19>;
	.reg .b32 	%r<5>;
	.reg .b32 	%f<14>;
	.reg .b64 	%rd<10>;

	ld.param.u64 	%rd5, [assign_div_f16_param_0];
	ld.param.u64 	%rd3, [assign_div_f16_param_1];
	ld.param.u64 	%rd4, [assign_div_f16_param_2];
	mov.u32 	%r1, %ctaid.x;
	mov.u32 	%r2, %ntid.x;
	mov.u32 	%r3, %tid.x;
	mad.lo.s32 	%r4, %r1, %r2, %r3;
	cvt.s64.s32 	%rd1, %r4;
	setp.le.u64 	%p1, %rd5, %rd1;
	@%p1 bra 	$L__BB46_5;
	cvta.to.global.u64 	%rd6, %rd4;
	cvta.to.global.u64 	%rd7, %rd3;
	shl.b64 	%rd8, %rd1, 1;
	add.s64 	%rd9, %rd7, %rd8;
	add.s64 	%rd2, %rd6, %rd8;
	ld.global.u16 	%rs5, [%rd2];
	ld.global.u16 	%rs6, [%rd9];
	// begin inline asm
	{  cvt.f32.f16 %f5, %rs5;}

	// end inline asm
	// begin inline asm
	{  cvt.f32.f16 %f6, %rs6;}

	// end inline asm
	// begin inline asm
	{rcp.approx.ftz.f32 %f7, %f6;
}
	// end inline asm
	mul.f32 	%f9, %f5, %f7;
	// begin inline asm
	{  cvt.rn.f16.f32 %rs18, %f9;}

	// end inline asm
	// begin inline asm
	{abs.f16 %rs8,%rs18;
}
	// end inline asm
	mov.b16 	%rs12, 143;
	// begin inline asm
	{ .reg .pred __$temp3;
  setp.lt.f16  __$temp3, %rs8, %rs12;
  selp.u16 %rs10, 1, 0, __$temp3;}
	// end inline asm
	setp.eq.s16 	%p2, %rs10, 0;
	@%p2 bra 	$L__BB46_4;
	mov.f32 	%f10, 0f00000000;
	// begin inline asm
	{  cvt.rn.f16.f32 %rs13, %f10;}

	// end inline asm
	// begin inline asm
	{ .reg .pred __$temp3;
  setp.lt.f16  __$temp3, %rs13, %rs8;
  selp.u16 %rs14, 1, 0, __$temp3;}
	// end inline asm
	setp.eq.s16 	%p3, %rs14, 0;
	@%p3 bra 	$L__BB46_4;
	neg.f32 	%f12, %f6;
	fma.rn.f32 	%f13, %f12, %f9, %f5;
	fma.rn.f32 	%f11, %f7, %f13, %f9;
	// begin inline asm
	{  cvt.rn.f16.f32 %rs18, %f11;}

	// end inline asm
$L__BB46_4:
	st.global.u16 	[%rd2], %rs18;
$L__BB46_5:
	ret;

}
	// .globl	assign_maximum_f16
.visible .entry assign_maximum_f16(
	.param .u64 assign_maximum_f16_param_0,
	.param .u64 .ptr .align 1 assign_maximum_f16_param_1,
	.param .u64 .ptr .align 1 assign_maximum_f16_param_2
)
{
	.reg .pred 	%p<3>;
	.reg .b16 	%rs<5>;
	.reg .b32 	%r<5>;
	.reg .b64 	%rd<10>;

	ld.param.u64 	%rd4, [assign_maximum_f16_param_0];
	ld.param.u64 	%rd2, [assign_maximum_f16_param_1];
	ld.param.u64 	%rd3, [assign_maximum_f16_param_2];
	mov.u32 	%r1, %ctaid.x;
	mov.u32 	%r2, %ntid.x;
	mov.u32 	%r3, %tid.x;
	mad.lo.s32 	%r4, %r1, %r2, %r3;
	cvt.s64.s32 	%rd1, %r4;
	setp.le.u64 	%p1, %rd4, %rd1;
	@%p1 bra 	$L__BB47_2;
	cvta.to.global.u64 	%rd5, %rd3;
	cvta.to.global.u64 	%rd6, %rd2;
	shl.b64 	%rd7, %rd1, 1;
	add.s64 	%rd8, %rd5, %rd7;
	ld.global.u16 	%rs2, [%rd8];
	add.s64 	%rd9, %rd6, %rd7;
	ld.global.u16 	%rs3, [%rd9];
	// begin inline asm
	{ .reg .pred __$temp3;
  setp.gt.f16  __$temp3, %rs2, %rs3;
  selp.u16 %rs1, 1, 0, __$temp3;}
	// end inline asm
	setp.eq.s16 	%p2, %rs1, 0;
	selp.b16 	%rs4, %rs3, %rs2, %p2;
	st.global.u16 	[%rd8], %rs4;
$L__BB47_2:
	ret;

}
	// .globl	assign_minimum_f16
.visible .entry assign_minimum_f16(
	.param .u64 assign_minimum_f16_param_0,
	.param .u64 .ptr .align 1 assign_minimum_f16_param_1,
	.param .u64 .ptr .align 1 assign_minimum_f16_param_2
)
{
	.reg .pred 	%p<3>;
	.reg .b16 	%rs<5>;
	.reg .b32 	%r<5>;
	.reg .b64 	%rd<10>;

	ld.param.u64 	%rd4, [assign_minimum_f16_param_0];
	ld.param.u64 	%rd2, [assign_minimum_f16_param_1];
	ld.param.u64 	%rd3, [assign_minimum_f16_param_2];
	mov.u32 	%r1, %ctaid.x;
	mov.u32 	%r2, %ntid.x;
	mov.u32 	%r3, %tid.x;
	mad.lo.s32 	%r4, %r1, %r2, %r3;
	cvt.s64.s32 	%rd1, %r4;
	setp.le.u64 	%p1, %rd4, %rd1;
	@%p1 bra 	$L__BB48_2;
	cvta.to.global.u64 	%rd5, %rd3;
	cvta.to.global.u64 	%rd6, %rd2;
	shl.b64 	%rd7, %rd1, 1;
	add.s64 	%rd8, %rd5, %rd7;
	ld.global.u16 	%rs2, [%rd8];
	add.s64 	%rd9, %rd6, %rd7;
	ld.global.u16 	%rs3, [%rd9];
	// begin inline asm
	{ .reg .pred __$temp3;
  setp.lt.f16  __$temp3, %rs2, %rs3;
  selp.u16 %rs1, 1, 0, __$temp3;}
	// end inline asm
	setp.eq.s16 	%p2, %rs1, 0;
	selp.b16 	%rs4, %rs3, %rs2, %p2;
	st.global.u16 	[%rd8], %rs4;
$L__BB48_2:
	ret;

}
	// .globl	unary_cos_f16
.visible .entry unary_cos_f16(
	.param .u64 unary_cos_f16_param_0,
	.param .u64 .ptr .align 1 unary_cos_f16_param_1,
	.param .u64 .ptr .align 1 unary_cos_f16_param_2
)
{
	.local .align 4 .b8 	__local_depot49[28];
	.reg .b64 	%SP;
	.reg .b64 	%SPL;
	.reg .pred 	%p<10>;
	.reg .b16 	%rs<3>;
	.reg .b32 	%r<45>;
	.reg .b32 	%f<29>;
	.reg .b64 	%rd<31>;
	.reg .b64 	%fd<3>;

	mov.u64 	%SPL, __local_depot49;
	ld.param.u64 	%rd12, [unary_cos_f16_param_0];
	ld.param.u64 	%rd10, [unary_cos_f16_param_1];
	ld.param.u64 	%rd11, [unary_cos_f16_param_2];
	add.u64 	%rd1, %SPL, 0;
	mov.u32 	%r15, %ctaid.x;
	mov.u32 	%r16, %ntid.x;
	mov.u32 	%r17, %tid.x;
	mad.lo.s32 	%r18, %r15, %r16, %r17;
	cvt.s64.s32 	%rd2, %r18;
	setp.le.u64 	%p1, %rd12, %rd2;
	@%p1 bra 	$L__BB49_10;
	cvta.to.global.u64 	%rd14, %rd10;
	shl.b64 	%rd15, %rd2, 1;
	add.s64 	%rd16, %rd14, %rd15;
	ld.global.u16 	%rs1, [%rd16];
	// begin inline asm
	{  cvt.f32.f16 %f7, %rs1;}

	// end inline asm
	mul.f32 	%f8, %f7, 0f3F22F983;
	cvt.rni.s32.f32 	%r44, %f8;
	cvt.rn.f32.s32 	%f9, %r44;
	fma.rn.f32 	%f10, %f9, 0fBFC90FDA, %f7;
	fma.rn.f32 	%f11, %f9, 0fB3A22168, %f10;
	fma.rn.f32 	%f28, %f9, 0fA7C234C5, %f11;
	abs.f32 	%f3, %f7;
	setp.ltu.f32 	%p2, %f3, 0f47CE4780;
	@%p2 bra 	$L__BB49_9;
	setp.neu.f32 	%p3, %f3, 0f7F800000;
	@%p3 bra 	$L__BB49_4;
	mov.f32 	%f14, 0f00000000;
	mul.rn.f32 	%f28, %f7, %f14;
	mov.b32 	%r44, 0;
	bra.uni 	$L__BB49_9;
$L__BB49_4:
	mov.b32 	%r2, %f7;
	shl.b32 	%r20, %r2, 8;
	or.b32  	%r3, %r20, -2147483648;
	mov.b64 	%rd30, 0;
	mov.b32 	%r41, 0;
	mov.u64 	%rd28, __cudart_i2opi_f;
	mov.u64 	%rd29, %rd1;
$L__BB49_5:
	.pragma "nounroll";
	ld.global.nc.u32 	%r21, [%rd28];
	mad.wide.u32 	%rd19, %r21, %r3, %rd30;
	shr.u64 	%rd30, %rd19, 32;
	st.local.u32 	[%rd29], %rd19;
	add.s32 	%r41, %r41, 1;
	add.s64 	%rd29, %rd29, 4;
	add.s64 	%rd28, %rd28, 4;
	setp.ne.s32 	%p4, %r41, 6;
	@%p4 bra 	$L__BB49_5;
	shr.u32 	%r22, %r2, 23;
	st.local.u32 	[%rd1+24], %rd30;
	and.b32  	%r6, %r22, 31;
	and.b32  	%r23, %r22, 224;
	add.s32 	%r24, %r23, -128;
	shr.u32 	%r25, %r24, 5;
	mul.wide.u32 	%rd20, %r25, 4;
	sub.s64 	%rd9, %rd1, %rd20;
	ld.local.u32 	%r42, [%rd9+24];
	ld.local.u32 	%r43, [%rd9+20];
	setp.eq.s32 	%p5, %r6, 0;
	@%p5 bra 	$L__BB49_8;
	shf.l.wrap.b32 	%r42, %r43, %r42, %r6;
	ld.local.u32 	%r26, [%rd9+16];
	shf.l.wrap.b32 	%r43, %r26, %r43, %r6;
$L__BB49_8:
	shr.u32 	%r27, %r42, 30;
	shf.l.wrap.b32 	%r28, %r43, %r42, 2;
	shl.b32 	%r29, %r43, 2;
	shr.u32 	%r30, %r28, 31;
	add.s32 	%r31, %r30, %r27;
	neg.s32 	%r32, %r31;
	setp.lt.s32 	%p6, %r2, 0;
	selp.b32 	%r44, %r32, %r31, %p6;
	xor.b32  	%r33, %r28, %r2;
	shr.s32 	%r34, %r28, 31;
	xor.b32  	%r35, %r34, %r28;
	xor.b32  	%r36, %r34, %r29;
	cvt.u64.u32 	%rd21, %r35;
	shl.b64 	%rd22, %rd21, 32;
	cvt.u64.u32 	%rd23, %r36;
	or.b64  	%rd24, %rd22, %rd23;
	cvt.rn.f64.s64 	%fd1, %rd24;
	mul.f64 	%fd2, %fd1, 0d3BF921FB54442D19;
	cvt.rn.f32.f64 	%f12, %fd2;
	neg.f32 	%f13, %f12;
	setp.lt.s32 	%p7, %r33, 0;
	selp.f32 	%f28, %f13, %f12, %p7;
$L__BB49_9:
	add.s32 	%r38, %r44, 1;
	mul.rn.f32 	%f16, %f28, %f28;
	and.b32  	%r39, %r44, 1;
	setp.eq.b32 	%p8, %r39, 1;
	selp.f32 	%f17, %f28, 0f3F800000, %p8;
	fma.rn.f32 	%f18, %f16, %f17, 0f00000000;
	fma.rn.f32 	%f19, %f16, 0f37CBAC00, 0fBAB607ED;
	selp.f32 	%f20, 0fB94D4153, %f19, %p8;
	selp.f32 	%f21, 0f3C0885E4, 0f3D2AAABB, %p8;
	fma.rn.f32 	%f22, %f20, %f16, %f21;
	selp.f32 	%f23, 0fBE2AAAA8, 0fBEFFFFFF, %p8;
	fma.rn.f32 	%f24, %f22, %f16, %f23;
	fma.rn.f32 	%f25, %f24, %f18, %f17;
	and.b32  	%r40, %r38, 2;
	setp.eq.s32 	%p9, %r40, 0;
	mov.f32 	%f26, 0f00000000;
	sub.f32 	%f27, %f26, %f25;
	selp.f32 	%f15, %f25, %f27, %p9;
	// begin inline asm
	{  cvt.rn.f16.f32 %rs2, %f15;}

	// end inline asm
	cvta.to.global.u64 	%rd25, %rd11;
	add.s64 	%rd27, %rd25, %rd15;
	st.global.u16 	[%rd27], %rs2;
$L__BB49_10:
	ret;

}
	// .globl	unary_sin_f16
.visible .entry unary_sin_f16(
	.param .u64 unary_sin_f16_param_0,
	.param .u64 .ptr .align 1 unary_sin_f16_param_1,
	.param .u64 .ptr .align 1 unary_sin_f16_param_2
)
{
	.local .align 4 .b8 	__local_depot50[28];
	.reg .b64 	%SP;
	.reg .b64 	%SPL;
	.reg .pred 	%p<10>;
	.reg .b16 	%rs<3>;
	.reg .b32 	%r<44>;
	.reg .b32 	%f<29>;
	.reg .b64 	%rd<31>;
	.reg .b64 	%fd<3>;

	mov.u64 	%SPL, __local_depot50;
	ld.param.u64 	%rd12, [unary_sin_f16_param_0];
	ld.param.u64 	%rd10, [unary_sin_f16_param_1];
	ld.param.u64 	%rd11, [unary_sin_f16_param_2];
	add.u64 	%rd1, %SPL, 0;
	mov.u32 	%r15, %ctaid.x;
	mov.u32 	%r16, %ntid.x;
	mov.u32 	%r17, %tid.x;
	mad.lo.s32 	%r18, %r15, %r16, %r17;
	cvt.s64.s32 	%rd2, %r18;
	setp.le.u64 	%p1, %rd12, %rd2;
	@%p1 bra 	$L__BB50_10;
	cvta.to.global.u64 	%rd14, %rd10;
	shl.b64 	%rd15, %rd2, 1;
	add.s64 	%rd16, %rd14, %rd15;
	ld.global.u16 	%rs1, [%rd16];
	// begin inline asm
	{  cvt.f32.f16 %f7, %rs1;}

	// end inline asm
	mul.f32 	%f8, %f7, 0f3F22F983;
	cvt.rni.s32.f32 	%r43, %f8;
	cvt.rn.f32.s32 	%f9, %r43;
	fma.rn.f32 	%f10, %f9, 0fBFC90FDA, %f7;
	fma.rn.f32 	%f11, %f9, 0fB3A22168, %f10;
	fma.rn.f32 	%f28, %f9, 0fA7C234C5, %f11;
	abs.f32 	%f3, %f7;
	setp.ltu.f32 	%p2, %f3, 0f47CE4780;
	@%p2 bra 	$L__BB50_9;
	setp.neu.f32 	%p3, %f3, 0f7F800000;
	@%p3 bra 	$L__BB50_4;
	mov.f32 	%f14, 0f00000000;
	mul.rn.f32 	%f28, %f7, %f14;
	mov.b32 	%r43, 0;
	bra.uni 	$L__BB50_9;
$L__BB50_4:
	mov.b32 	%r2, %f7;
	shl.b32 	%r20, %r2, 8;
	or.b32  	%r3, %r20, -2147483648;
	mov.b64 	%rd30, 0;
	mov.b32 	%r40, 0;
	mov.u64 	%rd28, __cudart_i2opi_f;
	mov.u64 	%rd29, %rd1;
$L__BB50_5:
	.pragma "nounroll";
	ld.global.nc.u32 	%r21, [%rd28];
	mad.wide.u32 	%rd19, %r21, %r3, %rd30;
	shr.u64 	%rd30, %rd19, 32;
	st.local.u32 	[%rd29], %rd19;
	add.s32 	%r40, %r40, 1;
	add.s64 	%rd29, %rd29, 4;
	add.s64 	%rd28, %rd28, 4;
	setp.ne.s32 	%p4, %r40, 6;
	@%p4 bra 	$L__BB50_5;
	shr.u32 	%r22, %r2, 23;
	st.local.u32 	[%rd1+24], %rd30;
	and.b32  	%r6, %r22, 31;
	and.b32  	%r23, %r22, 224;
	add.s32 	%r24, %r23, -128;
	shr.u32 	%r25, %r24, 5;
	mul.wide.u32 	%rd20, %r25, 4;
	sub.s64 	%rd9, %rd1, %rd20;
	ld.local.u32 	%r41, [%rd9+24];
	ld.local.u32 	%r42, [%rd9+20];
	setp.eq.s32 	%p5, %r6, 0;
	@%p5 bra 	$L__BB50_8;
	shf.l.wrap.b32 	%r41, %r42, %r41, %r6;
	ld.local.u32 	%r26, [%rd9+16];
	shf.l.wrap.b32 	%r42, %r26, %r42, %r6;
$L__BB50_8:
	shr.u32 	%r27, %r41, 30;
	shf.l.wrap.b32 	%r28, %r42, %r41, 2;
	shl.b32 	%r29, %r42, 2;
	shr.u32 	%r30, %r28, 31;
	add.s32 	%r31, %r30, %r27;
	neg.s32 	%r32, %r31;
	setp.lt.s32 	%p6, %r2, 0;
	selp.b32 	%r43, %r32, %r31, %p6;
	xor.b32  	%r33, %r28, %r2;
	shr.s32 	%r34, %r28, 31;
	xor.b32  	%r35, %r34, %r28;
	xor.b32  	%r36, %r34, %r29;
	cvt.u64.u32 	%rd21, %r35;
	shl.b64 	%rd22, %rd21, 32;
	cvt.u64.u32 	%rd23, %r36;
	or.b64  	%rd24, %rd22, %rd23;
	cvt.rn.f64.s64 	%fd1, %rd24;
	mul.f64 	%fd2, %fd1, 0d3BF921FB54442D19;
	cvt.rn.f32.f64 	%f12, %fd2;
	neg.f32 	%f13, %f12;
	setp.lt.s32 	%p7, %r33, 0;
	selp.f32 	%f28, %f13, %f12, %p7;
$L__BB50_9:
	mul.rn.f32 	%f16, %f28, %f28;
	and.b32  	%r38, %r43, 1;
	setp.eq.b32 	%p8, %r38, 1;
	selp.f32 	%f17, 0f3F800000, %f28, %p8;
	fma.rn.f32 	%f18, %f16, %f17, 0f00000000;
	fma.rn.f32 	%f19, %f16, 0f37CBAC00, 0fBAB607ED;
	selp.f32 	%f20, %f19, 0fB94D4153, %p8;
	selp.f32 	%f21, 0f3D2AAABB, 0f3C0885E4, %p8;
	fma.rn.f32 	%f22, %f20, %f16, %f21;
	selp.f32 	%f23, 0fBEFFFFFF, 0fBE2AAAA8, %p8;
	fma.rn.f32 	%f24, %f22, %f16, %f23;
	fma.rn.f32 	%f25, %f24, %f18, %f17;
	and.b32  	%r39, %r43, 2;
	setp.eq.s32 	%p9, %r39, 0;
	mov.f32 	%f26, 0f00000000;
	sub.f32 	%f27, %f26, %f25;
	selp.f32 	%f15, %f25, %f27, %p9;
	// begin inline asm
	{  cvt.rn.f16.f32 %rs2, %f15;}

	// end inline asm
	cvta.to.global.u64 	%rd25, %rd11;
	add.s64 	%rd27, %rd25, %rd15;
	st.global.u16 	[%rd27], %rs2;
$L__BB50_10:
	ret;

}
	// .globl	unary_sqr_f16
.visible .entry unary_sqr_f16(
	.param .u64 unary_sqr_f16_param_0,
	.param .u64 .ptr .align 1 unary_sqr_f16_param_1,
	.param .u64 .ptr .align 1 unary_sqr_f16_param_2
)
{
	.reg .pred 	%p<2>;
	.reg .b16 	%rs<4>;
	.reg .b32 	%r<5>;
	.reg .b64 	%rd<10>;

	ld.param.u64 	%rd4, [unary_sqr_f16_param_0];
	ld.param.u64 	%rd2, [unary_sqr_f16_param_1];
	ld.param.u64 	%rd3, [unary_sqr_f16_param_2];
	mov.u32 	%r1, %ctaid.x;
	mov.u32 	%r2, %ntid.x;
	mov.u32 	%r3, %tid.x;
	mad.lo.s32 	%r4, %r1, %r2, %r3;
	cvt.s64.s32 	%rd1, %r4;
	setp.le.u64 	%p1, %rd4, %rd1;
	@%p1 bra 	$L__BB51_2;
	cvta.to.global.u64 	%rd5, %rd2;
	cvta.to.global.u64 	%rd6, %rd3;
	shl.b64 	%rd7, %rd1, 1;
	add.s64 	%rd8, %rd5, %rd7;
	ld.global.u16 	%rs2, [%rd8];
	// begin inline asm
	{mul.f16 %rs1,%rs2,%rs2;
}
	// end inline asm
	add.s64 	%rd9, %rd6, %rd7;
	st.global.u16 	[%rd9], %rs1;
$L__BB51_2:
	ret;

}
	// .globl	unary_sqrt_f16
.visible .entry unary_sqrt_f16(
	.param .u64 unary_sqrt_f16_param_0,
	.param .u64 .ptr .align 1 unary_sqrt_f16_param_1,
	.param .u64 .ptr .align 1 unary_sqrt_f16_param_2
)
{
	.reg .pred 	%p<2>;
	.reg .b16 	%rs<3>;
	.reg .b32 	%r<5>;
	.reg .b32 	%f<3>;
	.reg .b64 	%rd<10>;

	ld.param.u64 	%rd4, [unary_sqrt_f16_param_0];
	ld.param.u64 	%rd2, [unary_sqrt_f16_param_1];
	ld.param.u64 	%rd3, [unary_sqrt_f16_param_2];
	mov.u32 	%r1, %ctaid.x;
	mov.u32 	%r2, %ntid.x;
	mov.u32 	%r3, %tid.x;
	mad.lo.s32 	%r4, %r1, %r2, %r3;
	cvt.s64.s32 	%rd1, %r4;
	setp.le.u64 	%p1, %rd4, %rd1;
	@%p1 bra 	$L__BB52_2;
	cvta.to.global.u64 	%rd5, %rd2;
	cvta.to.global.u64 	%rd6, %rd3;
	shl.b64 	%rd7, %rd1, 1;
	add.s64 	%rd8, %rd5, %rd7;
	ld.global.u16 	%rs1, [%rd8];
	// begin inline asm
	{  cvt.f32.f16 %f1, %rs1;}

	// end inline asm
	sqrt.rn.f32 	%f2, %f1;
	// begin inline asm
	{  cvt.rn.f16.f32 %rs2, %f2;}

	// end inline asm
	add.s64 	%rd9, %rd6, %rd7;
	st.global.u16 	[%rd9], %rs2;
$L__BB52_2:
	ret;

}
	// .globl	unary_rsqrt_f16
.visible .entry unary_rsqrt_f16(
	.param .u64 unary_rsqrt_f16_param_0,
	.param .u64 .ptr .align 1 unary_rsqrt_f16_param_1,
	.param .u64 .ptr .align 1 unary_rsqrt_f16_param_2
)
{
	.reg .pred 	%p<2>;
	.reg .b16 	%rs<3>;
	.reg .b32 	%r<5>;
	.reg .b32 	%f<3>;
	.reg .b64 	%rd<10>;

	ld.param.u64 	%rd4, [unary_rsqrt_f16_param_0];
	ld.param.u64 	%rd2, [unary_rsqrt_f16_param_1];
	ld.param.u64 	%rd3, [unary_rsqrt_f16_param_2];
	mov.u32 	%r1, %ctaid.x;
	mov.u32 	%r2, %ntid.x;
	mov.u32 	%r3, %tid.x;
	mad.lo.s32 	%r4, %r1, %r2, %r3;
	cvt.s64.s32 	%rd1, %r4;
	setp.le.u64 	%p1, %rd4, %rd1;
	@%p1 bra 	$L__BB53_2;
	cvta.to.global.u64 	%rd5, %rd2;
	cvta.to.global.u64 	%rd6, %rd3;
	shl.b64 	%rd7, %rd1, 1;
	add.s64 	%rd8, %rd5, %rd7;
	ld.global.u16 	%rs1, [%rd8];
	// begin inline asm
	{  cvt.f32.f16 %f1, %rs1;}

	// end inline asm
	rsqrt.approx.f32 	%f2, %f1;
	// begin inline asm
	{  cvt.rn.f16.f32 %rs2, %f2;}

	// end inline asm
	add.s64 	%rd9, %rd6, %rd7;
	st.global.u16 	[%rd9], %rs2;
$L__BB53_2:
	ret;

}
	// .globl	unary_abs_f16
.visible .entry unary_abs_f16(
	.param .u64 unary_abs_f16_param_0,
	.param .u64 .ptr .align 1 unary_abs_f16_param_1,
	.param .u64 .ptr .align 1 unary_abs_f16_param_2
)
{
	.reg .pred 	%p<2>;
	.reg .b16 	%rs<3>;
	.reg .b32 	%r<5>;
	.reg .b32 	%f<3>;
	.reg .b64 	%rd<10>;

	ld.param.u64 	%rd4, [unary_abs_f16_param_0];
	ld.param.u64 	%rd2, [unary_abs_f16_param_1];
	ld.param.u64 	%rd3, [unary_abs_f16_param_2];
	mov.u32 	%r1, %ctaid.x;
	mov.u32 	%r2, %ntid.x;
	mov.u32 	%r3, %tid.x;
	mad.lo.s32 	%r4, %r1, %r2, %r3;
	cvt.s64.s32 	%rd1, %r4;
	setp.le.u64 	%p1, %rd4, %rd1;
	@%p1 bra 	$L__BB54_2;
	cvta.to.global.u64 	%rd5, %rd2;
	cvta.to.global.u64 	%rd6, %rd3;
	shl.b64 	%rd7, %rd1, 1;
	add.s64 	%rd8, %rd5, %rd7;
	ld.global.u16 	%rs1, [%rd8];
	// begin inline asm
	{  cvt.f32.f16 %f1, %rs1;}

	// end inline asm
	abs.f32 	%f2, %f1;
	// begin inline asm
	{  cvt.rn.f16.f32 %rs2, %f2;}

	// end inline asm
	add.s64 	%rd9, %rd6, %rd7;
	st.global.u16 	[%rd9], %rs2;
$L__BB54_2:
	ret;

}
	// .globl	unary_gelu_erf_f16
.visible .entry unary_gelu_erf_f16(
	.param .u64 unary_gelu_erf_f16_param_0,
	.param .u64 .ptr .align 1 unary_gelu_erf_f16_param_1,
	.param .u64 .ptr .align 1 unary_gelu_erf_f16_param_2
)
{
	.reg .pred 	%p<4>;
	.reg .b16 	%rs<3>;
	.reg .b32 	%r<5>;
	.reg .b32 	%f<32>;
	.reg .b64 	%rd<11>;

	ld.param.u64 	%rd4, [unary_gelu_erf_f16_param_0];
	ld.param.u64 	%rd2, [unary_gelu_erf_f16_param_1];
	ld.param.u64 	%rd3, [unary_gelu_erf_f16_param_2];
	mov.u32 	%r1, %ctaid.x;
	mov.u32 	%r2, %ntid.x;
	mov.u32 	%r3, %tid.x;
	mad.lo.s32 	%r4, %r1, %r2, %r3;
	cvt.s64.s32 	%rd1, %r4;
	setp.le.u64 	%p1, %rd4, %rd1;
	@%p1 bra 	$L__BB55_4;
	cvta.to.global.u64 	%rd5, %rd2;
	shl.b64 	%rd6, %rd1, 1;
	add.s64 	%rd7, %rd5, %rd6;
	ld.global.u16 	%rs1, [%rd7];
	// begin inline asm
	{  cvt.f32.f16 %f6, %rs1;}

	// end inline asm
	mul.f32 	%f2, %f6, 0f3F3504F3;
	abs.f32 	%f7, %f2;
	setp.ltu.f32 	%p2, %f7, 0f3F8060FE;
	setp.ge.f32 	%p3, %f7, 0f3F8060FE;
	mul.f32 	%f8, %f2, %f2;
	selp.f32 	%f9, %f7, %f8, %p3;
	selp.f32 	%f10, 0f38EB4C3A, 0f38B1E96A, %p3;
	selp.f32 	%f11, 0fBAAE005B, 0fBA574D20, %p3;
	fma.rn.f32 	%f12, %f10, %f9, %f11;
	selp.f32 	%f13, 0f3C09919F, 0f3BAAD5EA, %p3;
	fma.rn.f32 	%f14, %f12, %f9, %f13;
	selp.f32 	%f15, 0fBD24D99A, 0fBCDC1BE7, %p3;
	fma.rn.f32 	%f16, %f14, %f9, %f15;
	selp.f32 	%f17, 0f3E235519, 0f3DE718AF, %p3;
	fma.rn.f32 	%f18, %f16, %f9, %f17;
	selp.f32 	%f19, 0f3F69B4F9, 0fBEC093AC, %p3;
	fma.rn.f32 	%f20, %f18, %f9, %f19;
	selp.f32 	%f21, 0f3F210A14, 0f3E0375D3, %p3;
	fma.rn.f32 	%f22, %f20, %f9, %f21;
	neg.f32 	%f23, %f9;
	selp.f32 	%f24, %f23, %f2, %p3;
	fma.rn.f32 	%f31, %f22, %f24, %f24;
	@%p2 bra 	$L__BB55_3;
	ex2.approx.ftz.f32 	%f25, %f31;
	mov.f32 	%f26, 0f3F800000;
	sub.f32 	%f27, %f26, %f25;
	copysign.f32 	%f31, %f2, %f27;
$L__BB55_3:
	add.f32 	%f29, %f31, 0f3F800000;
	mul.f32 	%f30, %f6, 0f3F000000;
	mul.f32 	%f28, %f30, %f29;
	// begin inline asm
	{  cvt.rn.f16.f32 %rs2, %f28;}

	// end inline asm
	cvta.to.global.u64 	%rd8, %rd3;
	add.s64 	%rd10, %rd8, %rd6;
	st.global.u16 	[%rd10], %rs2;
$L__BB55_4:
	ret;

}
	// .globl	unary_elu_f16
.visible .entry unary_elu_f16(
	.param .u64 unary_elu_f16_param_0,
	.param .u64 .ptr .align 1 unary_elu_f16_param_1,
	.param .u64 .ptr .align 1 unary_elu_f16_param_2,
	.param .f32 unary_elu_f16_param_3
)
{
	.reg .pred 	%p<3>;
	.reg .b16 	%rs<3>;
	.reg .b32 	%r<7>;
	.reg .b32 	%f<20>;
	.reg .b64 	%rd<11>;

	ld.param.u64 	%rd4, [unary_elu_f16_param_0];
	ld.param.u64 	%rd2, [unary_elu_f16_param_1];
	ld.param.u64 	%rd3, [unary_elu_f16_param_2];
	ld.param.f32 	%f4, [unary_elu_f16_param_3];
	mov.u32 	%r1, %ctaid.x;
	mov.u32 	%r2, %ntid.x;
	mov.u32 	%r3, %tid.x;
	mad.lo.s32 	%r4, %r1, %r2, %r3;
	cvt.s64.s32 	%rd1, %r4;
	setp.le.u64 	%p1, %rd4, %rd1;
	@%p1 bra 	$L__BB56_4;
	cvta.to.global.u64 	%rd5, %rd2;
	shl.b64 	%rd6, %rd1, 1;
	add.s64 	%rd7, %rd5, %rd6;
	ld.global.u16 	%rs1, [%rd7];
	// begin inline asm
	{  cvt.f32.f16 %f19, %rs1;}

	// end inline asm
	setp.gt.f32 	%p2, %f19, 0f00000000;
	@%p2 bra 	$L__BB56_3;
	fma.rn.f32 	%f6, %f19, 0f3BBB989D, 0f3F000000;
	cvt.sat.f32.f32 	%f7, %f6;
	mov.f32 	%f8, 0f4B400001;
	mov.f32 	%f9, 0f437C0000;
	fma.rm.f32 	%f10, %f7, %f9, %f8;
	add.f32 	%f11, %f10, 0fCB40007F;
	neg.f32 	%f12, %f11;
	fma.rn.f32 	%f13, %f19, 0f3FB8AA3B, %f12;
	fma.rn.f32 	%f14, %f19, 0f32A57060, %f13;
	mov.b32 	%r5, %f10;
	shl.b32 	%r6, %r5, 23;
	mov.b32 	%f15, %r6;
	ex2.approx.ftz.f32 	%f16, %f14;
	fma.rn.f32 	%f17, %f16, %f15, 0fBF800000;
	mul.f32 	%f19, %f4, %f17;
$L__BB56_3:
	// begin inline asm
	{  cvt.rn.f16.f32 %rs2, %f19;}

	// end inline asm
	cvta.to.global.u64 	%rd8, %rd3;
	add.s64 	%rd10, %rd8, %rd6;
	st.global.u16 	[%rd10], %rs2;
$L__BB56_4:
	ret;

}
	// .globl	unary_relu_f16
.visible .entry unary_relu_f16(
	.param .u64 unary_relu_f16_param_0,
	.param .u64 .ptr .align 1 unary_relu_f16_param_1,
	.param .u64 .ptr .align 1 unary_relu_f16_param_2
)
{
	.reg .pred 	%p<2>;
	.reg .b16 	%rs<3>;
	.reg .b32 	%r<5>;
	.reg .b32 	%f<3>;
	.reg .b64 	%rd<10>;

	ld.param.u64 	%rd4, [unary_relu_f16_param_0];
	ld.param.u64 	%rd2, [unary_relu_f16_param_1];
	ld.param.u64 	%rd3, [unary_relu_f16_param_2];
	mov.u32 	%r1, %ctaid.x;
	mov.u32 	%r2, %ntid.x;
	mov.u32 	%r3, %tid.x;
	mad.lo.s32 	%r4, %r1, %r2, %r3;
	cvt.s64.s32 	%rd1, %r4;
	setp.le.u64 	%p1, %rd4, %rd1;
	@%p1 bra 	$L__BB57_2;
	cvta.to.global.u64 	%rd5, %rd2;
	cvta.to.global.u64 	%rd6, %rd3;
	shl.b64 	%rd7, %rd1, 1;
	add.s64 	%rd8, %rd5, %rd7;
	ld.global.u16 	%rs1, [%rd8];
	// begin inline asm
	{  cvt.f32.f16 %f1, %rs1;}

	// end inline asm
	max.f32 	%f2, %f1, 0f00000000;
	// begin inline asm
	{  cvt.rn.f16.f32 %rs2, %f2;}

	// end inline asm
	add.s64 	%rd9, %rd6, %rd7;
	st.global.u16 	[%rd9], %rs2;
$L__BB57_2:
	ret;

}
	// .globl	unary_silu_f16
.visible .entry unary_silu_f16(
	.param .u64 unary_silu_f16_param_0,
	.param .u64 .ptr .align 1 unary_silu_f16_param_1,
	.param .u64 .ptr .align 1 unary_silu_f16_param_2
)
{
	.reg .pred 	%p<2>;
	.reg .b16 	%rs<3>;
	.reg .b32 	%r<7>;
	.reg .b32 	%f<15>;
	.reg .b64 	%rd<10>;

	ld.param.u64 	%rd4, [unary_silu_f16_param_0];
	ld.param.u64 	%rd2, [unary_silu_f16_param_1];
	ld.param.u64 	%rd3, [unary_silu_f16_param_2];
	mov.u32 	%r1, %ctaid.x;
	mov.u32 	%r2, %ntid.x;
	mov.u32 	%r3, %tid.x;
	mad.lo.s32 	%r4, %r1, %r2, %r3;
	cvt.s64.s32 	%rd1, %r4;
	setp.le.u64 	%p1, %rd4, %rd1;
	@%p1 bra 	$L__BB58_2;
	cvta.to.global.u64 	%rd5, %rd2;
	cvta.to.global.u64 	%rd6, %rd3;
	shl.b64 	%rd7, %rd1, 1;
	add.s64 	%rd8, %rd5, %rd7;
	ld.global.u16 	%rs1, [%rd8];
	// begin inline asm
	{  cvt.f32.f16 %f1, %rs1;}

	// end inline asm
	fma.rn.f32 	%f3, %f1, 0fBBBB989D, 0f3F000000;
	cvt.sat.f32.f32 	%f4, %f3;
	mov.f32 	%f5, 0f4B400001;
	mov.f32 	%f6, 0f437C0000;
	fma.rm.f32 	%f7, %f4, %f6, %f5;
	add.f32 	%f8, %f7, 0fCB40007F;
	neg.f32 	%f9, %f8;
	fma.rn.f32 	%f10, %f1, 0fBFB8AA3B, %f9;
	fma.rn.f32 	%f11, %f1, 0fB2A57060, %f10;
	mov.b32 	%r5, %f7;
	shl.b32 	%r6, %r5, 23;
	mov.b32 	%f12, %r6;
	ex2.approx.ftz.f32 	%f13, %f11;
	fma.rn.f32 	%f14, %f13, %f12, 0f3F800000;
	div.rn.f32 	%f2, %f1, %f14;
	// begin inline asm
	{  cvt.rn.f16.f32 %rs2, %f2;}

	// end inline asm
	add.s64 	%rd9, %rd6, %rd7;
	st.global.u16 	[%rd9], %rs2;
$L__BB58_2:
	ret;

}
	// .globl	unary_tanh_f16
.visible .entry unary_tanh_f16(
	.param .u64 unary_tanh_f16_param_0,
	.param .u64 .ptr .align 1 unary_tanh_f16_param_1,
	.param .u64 .ptr .align 1 unary_tanh_f16_param_2
)
{
	.reg .pred 	%p<4>;
	.reg .b16 	%rs<3>;
	.reg .b32 	%r<5>;
	.reg .b32 	%f<17>;
	.reg .b64 	%rd<10>;

	ld.param.u64 	%rd4, [unary_tanh_f16_param_0];
	ld.param.u64 	%rd2, [unary_tanh_f16_param_1];
	ld.param.u64 	%rd3, [unary_tanh_f16_param_2];
	mov.u32 	%r1, %ctaid.x;
	mov.u32 	%r2, %ntid.x;
	mov.u32 	%r3, %tid.x;
	mad.lo.s32 	%r4, %r1, %r2, %r3;
	cvt.s64.s32 	%rd1, %r4;
	setp.le.u64 	%p1, %rd4, %rd1;
	@%p1 bra 	$L__BB59_2;
	cvta.to.global.u64 	%rd5, %rd2;
	cvta.to.global.u64 	%rd6, %rd3;
	shl.b64 	%rd7, %rd1, 1;
	add.s64 	%rd8, %rd5, %rd7;
	ld.global.u16 	%rs1, [%rd8];
	// begin inline asm
	{  cvt.f32.f16 %f1, %rs1;}

	// end inline asm
	abs.f32 	%f3, %f1;
	mul.f32 	%f4, %f3, 0f4038AA3B;
	ex2.approx.ftz.f32 	%f5, %f4;
	add.f32 	%f6, %f5, 0f3F800000;
	rcp.approx.ftz.f32 	%f7, %f6;
	fma.rn.f32 	%f8, %f7, 0fC0000000, 0f3F800000;
	setp.ge.f32 	%p2, %f3, 0f41102CB4;
	selp.f32 	%f9, 0f3F800000, %f8, %p2;
	copysign.f32 	%f10, %f1, %f9;
	mul.f32 	%f11, %f1, %f1;
	fma.rn.f32 	%f12, %f11, 0f3C80F082, 0fBD563CAE;
	fma.rn.f32 	%f13, %f12, %f11, 0f3E085941;
	fma.rn.f32 	%f14, %f13, %f11, 0fBEAAA9ED;
	fma.rn.f32 	%f15, %f14, %f11, 0f00000000;
	fma.rn.f32 	%f16, %f15, %f1, %f1;
	setp.ge.f32 	%p3, %f3, 0f3F19999A;
	selp.f32 	%f2, %f10, %f16, %p3;
	// begin inline asm
	{  cvt.rn.f16.f32 %rs2, %f2;}

	// end inline asm
	add.s64 	%rd9, %rd6, %rd7;
	st.global.u16 	[%rd9], %rs2;
$L__BB59_2:
	ret;

}
	// .globl	unary_sigmoid_f16
.visible .entry unary_sigmoid_f16(
	.param .u64 unary_sigmoid_f16_param_0,
	.param .u64 .ptr .align 1 unary_sigmoid_f16_param_1,
	.param .u64 .ptr .align 1 unary_sigmoid_f16_param_2
)
{
	.reg .pred 	%p<2>;
	.reg .b16 	%rs<3>;
	.reg .b32 	%r<7>;
	.reg .b32 	%f<15>;
	.reg .b64 	%rd<10>;

	ld.param.u64 	%rd4, [unary_sigmoid_f16_param_0];
	ld.param.u64 	%rd2, [unary_sigmoid_f16_param_1];
	ld.param.u64 	%rd3, [unary_sigmoid_f16_param_2];
	mov.u32 	%r1, %ctaid.x;
	mov.u32 	%r2, %ntid.x;
	mov.u32 	%r3, %tid.x;
	mad.lo.s32 	%r4, %r1, %r2, %r3;
	cvt.s64.s32 	%rd1, %r4;
	setp.le.u64 	%p1, %rd4, %rd1;
	@%p1 bra 	$L__BB60_2;
	cvta.to.global.u64 	%rd5, %rd2;
	cvta.to.global.u64 	%rd6, %rd3;
	shl.b64 	%rd7, %rd1, 1;
	add.s64 	%rd8, %rd5, %rd7;
	ld.global.u16 	%rs1, [%rd8];
	// begin inline asm
	{  cvt.f32.f16 %f1, %rs1;}

	// end inline asm
	fma.rn.f32 	%f3, %f1, 0fBBBB989D, 0f3F000000;
	cvt.sat.f32.f32 	%f4, %f3;
	mov.f32 	%f5, 0f4B400001;
	mov.f32 	%f6, 0f437C0000;
	fma.rm.f32 	%f7, %f4, %f6, %f5;
	add.f32 	%f8, %f7, 0fCB40007F;
	neg.f32 	%f9, %f8;
	fma.rn.f32 	%f10, %f1, 0fBFB8AA3B, %f9;
	fma.rn.f32 	%f11, %f1, 0fB2A57060, %f10;
	mov.b32 	%r5, %f7;
	shl.b32 	%r6, %r5, 23;
	mov.b32 	%f12, %r6;
	ex2.approx.ftz.f32 	%f13, %f11;
	fma.rn.f32 	%f14, %f13, %f12, 0f3F800000;
	rcp.rn.f32 	%f2, %f14;
	// begin inline asm
	{  cvt.rn.f16.f32 %rs2, %f2;}

	// end inline asm
	add.s64 	%rd9, %rd6, %rd7;
	st.global.u16 	[%rd9], %rs2;
$L__BB60_2:
	ret;

}
	// .globl	inplace_cos_f16
.visible .entry inplace_cos_f16(
	.param .u64 inplace_cos_f16_param_0,
	.param .u64 .ptr .align 1 inplace_cos_f16_param_1
)
{
	.local .align 4 .b8 	__local_depot61[28];
	.reg .b64 	%SP;
	.reg .b64 	%SPL;
	.reg .pred 	%p<10>;
	.reg .b16 	%rs<3>;
	.reg .b32 	%r<45>;
	.reg .b32 	%f<29>;
	.reg .b64 	%rd<27>;
	.reg .b64 	%fd<3>;

	mov.u64 	%SPL, __local_depot61;
	ld.param.u64 	%rd12, [inplace_cos_f16_param_0];
	ld.param.u64 	%rd11, [inplace_cos_f16_param_1];
	add.u64 	%rd1, %SPL, 0;
	mov.u32 	%r15, %ctaid.x;
	mov.u32 	%r16, %ntid.x;
	mov.u32 	%r17, %tid.x;
	mad.lo.s32 	%r18, %r15, %r16, %r17;
	cvt.s64.s32 	%rd2, %r18;
	setp.le.u64 	%p1, %rd12, %rd2;
	@%p1 bra 	$L__BB61_10;
	cvta.to.global.u64 	%rd14, %rd11;
	shl.b64 	%rd15, %rd2, 1;
	add.s64 	%rd3, %rd14, %rd15;
	ld.global.u16 	%rs1, [%rd3];
	// begin inline asm
	{  cvt.f32.f16 %f7, %rs1;}

	// end inline asm
	mul.f32 	%f8, %f7, 0f3F22F983;
	cvt.rni.s32.f32 	%r44, %f8;
	cvt.rn.f32.s32 	%f9, %r44;
	fma.rn.f32 	%f10, %f9, 0fBFC90FDA, %f7;
	fma.rn.f32 	%f11, %f9, 0fB3A22168, %f10;
	fma.rn.f32 	%f28, %f9, 0fA7C234C5, %f11;
	abs.f32 	%f3, %f7;
	setp.ltu.f32 	%p2, %f3, 0f47CE4780;
	@%p2 bra 	$L__BB61_9;
	setp.neu.f32 	%p3, %f3, 0f7F800000;
	@%p3 bra 	$L__BB61_4;
	mov.f32 	%f14, 0f00000000;
	mul.rn.f32 	%f28, %f7, %f14;
	mov.b32 	%r44, 0;
	bra.uni 	$L__BB61_9;
$L__BB61_4:
	mov.b32 	%r2, %f7;
	shl.b32 	%r20, %r2, 8;
	or.b32  	%r3, %r20, -2147483648;
	mov.b64 	%rd26, 0;
	mov.b32 	%r41, 0;
	mov.u64 	%rd24, __cudart_i2opi_f;
	mov.u64 	%rd25, %rd1;
$L__BB61_5:
	.pragma "nounroll";
	ld.global.nc.u32 	%r21, [%rd24];
	mad.wide.u32 	%rd18, %r21, %r3, %rd26;
	shr.u64 	%rd26, %rd18, 32;
	st.local.u32 	[%rd25], %rd18;
	add.s32 	%r41, %r41, 1;
	add.s64 	%rd25, %rd25, 4;
	add.s64 	%rd24, %rd24, 4;
	setp.ne.s32 	%p4, %r41, 6;
	@%p4 bra 	$L__BB61_5;
	shr.u32 	%r22, %r2, 23;
	st.local.u32 	[%rd1+24], %rd26;
	and.b32  	%r6, %r22, 31;
	and.b32  	%r23, %r22, 224;
	add.s32 	%r24, %r23, -128;
	shr.u32 	%r25, %r24, 5;
	mul.wide.u32 	%rd19, %r25, 4;
	sub.s64 	%rd10, %rd1, %rd19;
	ld.local.u32 	%r42, [%rd10+24];
	ld.local.u32 	%r43, [%rd10+20];
	setp.eq.s32 	%p5, %r6, 0;
	@%p5 bra 	$L__BB61_8;
	shf.l.wrap.b32 	%r42, %r43, %r42, %r6;
	ld.local.u32 	%r26, [%rd10+16];
	shf.l.wrap.b32 	%r43, %r26, %r43, %r6;
$L__BB61_8:
	shr.u32 	%r27, %r42, 30;
	shf.l.wrap.b32 	%r28, %r43, %r42, 2;
	shl.b32 	%r29, %r43, 2;
	shr.u32 	%r30, %r28, 31;
	add.s32 	%r31, %r30, %r27;
	neg.s32 	%r32, %r31;
	setp.lt.s32 	%p6, %r2, 0;
	selp.b32 	%r44, %r32, %r31, %p6;
	xor.b32  	%r33, %r28, %r2;
	shr.s32 	%r34, %r28, 31;
	xor.b32  	%r35, %r34, %r28;
	xor.b32  	%r36, %r34, %r29;
	cvt.u64.u32 	%rd20, %r35;
	shl.b64 	%rd21, %rd20, 32;
	cvt.u64.u32 	%rd22, %r36;
	or.b64  	%rd23, %rd21, %rd22;
	cvt.rn.f64.s64 	%fd1, %rd23;
	mul.f64 	%fd2, %fd1, 0d3BF921FB54442D19;
	cvt.rn.f32.f64 	%f12, %fd2;
	neg.f32 	%f13, %f12;
	setp.lt.s32 	%p7, %r33, 0;
	selp.f32 	%f28, %f13, %f12, %p7;
$L__BB61_9:
	add.s32 	%r38, %r44, 1;
	mul.rn.f32 	%f16, %f28, %f28;
	and.b32  	%r39, %r44, 1;
	setp.eq.b32 	%p8, %r39, 1;
	selp.f32 	%f17, %f28, 0f3F800000, %p8;
	fma.rn.f32 	%f18, %f16, %f17, 0f00000000;
	fma.rn.f32 	%f19, %f16, 0f37CBAC00, 0fBAB607ED;
	selp.f32 	%f20, 0fB94D4153, %f19, %p8;
	selp.f32 	%f21, 0f3C0885E4, 0f3D2AAABB, %p8;
	fma.rn.f32 	%f22, %f20, %f16, %f21;
	selp.f32 	%f23, 0fBE2AAAA8, 0fBEFFFFFF, %p8;
	fma.rn.f32 	%f24, %f22, %f16, %f23;
	fma.rn.f32 	%f25, %f24, %f18, %f17;
	and.b32  	%r40, %r38, 2;
	setp.eq.s32 	%p9, %r40, 0;
	mov.f32 	%f26, 0f00000000;
	sub.f32 	%f27, %f26, %f25;
	selp.f32 	%f15, %f25, %f27, %p9;
	// begin inline asm
	{  cvt.rn.f16.f32 %rs2, %f15;}

	// end inline asm
	st.global.u16 	[%rd3], %rs2;
$L__BB61_10:
	ret;

}
	// .globl	inplace_sin_f16
.visible .entry inplace_sin_f16(
	.param .u64 inplace_sin_f16_param_0,
	.param .u64 .ptr .align 1 inplace_sin_f16_param_1
)
{
	.local .align 4 .b8 	__local_depot62[28];
	.reg .b64 	%SP;
	.reg .b64 	%SPL;
	.reg .pred 	%p<10>;
	.reg .b16 	%rs<3>;
	.reg .b32 	%r<44>;
	.reg .b32 	%f<29>;
	.reg .b64 	%rd<27>;
	.reg .b64 	%fd<3>;

	mov.u64 	%SPL, __local_depot62;
	ld.param.u64 	%rd12, [inplace_sin_f16_param_0];
	ld.param.u64 	%rd11, [inplace_sin_f16_param_1];
	add.u64 	%rd1, %SPL, 0;
	mov.u32 	%r15, %ctaid.x;
	mov.u32 	%r16, %ntid.x;
	mov.u32 	%r17, %tid.x;
	mad.lo.s32 	%r18, %r15, %r16, %r17;
	cvt.s64.s32 	%rd2, %r18;
	setp.le.u64 	%p1, %rd12, %rd2;
	@%p1 bra 	$L__BB62_10;
	cvta.to.global.u64 	%rd14, %rd11;
	shl.b64 	%rd15, %rd2, 1;
	add.s64 	%rd3, %rd14, %rd15;
	ld.global.u16 	%rs1, [%rd3];
	// begin inline asm
	{  cvt.f32.f16 %f7, %rs1;}

	// end inline asm
	mul.f32 	%f8, %f7, 0f3F22F983;
	cvt.rni.s32.f32 	%r43, %f8;
	cvt.rn.f32.s32 	%f9, %r43;
	fma.rn.f32 	%f10, %f9, 0fBFC90FDA, %f7;
	fma.rn.f32 	%f11, %f9, 0fB3A22168, %f10;
	fma.rn.f32 	%f28, %f9, 0fA7C234C5, %f11;
	abs.f32 	%f3, %f7;
	setp.ltu.f32 	%p2, %f3, 0f47CE4780;
	@%p2 bra 	$L__BB62_9;
	setp.neu.f32 	%p3, %f3, 0f7F800000;
	@%p3 bra 	$L__BB62_4;
	mov.f32 	%f14, 0f00000000;
	mul.rn.f32 	%f28, %f7, %f14;
	mov.b32 	%r43, 0;
	bra.uni 	$L__BB62_9;
$L__BB62_4:
	mov.b32 	%r2, %f7;
	shl.b32 	%r20, %r2, 8;
	or.b32  	%r3, %r20, -2147483648;
	mov.b64 	%rd26, 0;
	mov.b32 	%r40, 0;
	mov.u64 	%rd24, __cudart_i2opi_f;
	mov.u64 	%rd25, %rd1;
$L__BB62_5:
	.pragma "nounroll";
	ld.global.nc.u32 	%r21, [%rd24];
	mad.wide.u32 	%rd18, %r21, %r3, %rd26;
	shr.u64 	%rd26, %rd18, 32;
	st.local.u32 	[%rd25], %rd18;
	add.s32 	%r40, %r40, 1;
	add.s64 	%rd25, %rd25, 4;
	add.s64 	%rd24, %rd24, 4;
	setp.ne.s32 	%p4, %r40, 6;
	@%p4 bra 	$L__BB62_5;
	shr.u32 	%r22, %r2, 23;
	st.local.u32 	[%rd1+24], %rd26;
	and.b32  	%r6, %r22, 31;
	and.b32  	%r23, %r22, 224;
	add.s32 	%r24, %r23, -128;
	shr.u32 	%r25, %r24, 5;
	mul.wide.u32 	%rd19, %r25, 4;
	sub.s64 	%rd10, %rd1, %rd19;
	ld.local.u32 	%r41, [%rd10+24];
	ld.local.u32 	%r42, [%rd10+20];
	setp.eq.s32 	%p5, %r6, 0;
	@%p5 bra 	$L__BB62_8;
	shf.l.wrap.b32 	%r41, %r42, %r41, %r6;
	ld.local.u32 	%r26, [%rd10+16];
	shf.l.wrap.b32 	%r42, %r26, %r42, %r6;
$L__BB62_8:
	shr.u32 	%r27, %r41, 30;
	shf.l.wrap.b32 	%r28, %r42, %r41, 2;
	shl.b32 	%r29, %r42, 2;
	shr.u32 	%r30, %r28, 31;
	add.s32 	%r31, %r30, %r27;
	neg.s32 	%r32, %r31;
	setp.lt.s32 	%p6, %r2, 0;
	selp.b32 	%r43, %r32, %r31, %p6;
	xor.b32  	%r33, %r28, %r2;
	shr.s32 	%r34, %r28, 31;
	xor.b32  	%r35, %r34, %r28;
	xor.b32  	%r36, %r34, %r29;
	cvt.u64.u32 	%rd20, %r35;
	shl.b64 	%rd21, %rd20, 32;
	cvt.u64.u32 	%rd22, %r36;
	or.b64  	%rd23, %rd21, %rd22;
	cvt.rn.f64.s64 	%fd1, %rd23;
	mul.f64 	%fd2, %fd1, 0d3BF921FB54442D19;
	cvt.rn.f32.f64 	%f12, %fd2;
	neg.f32 	%f13, %f12;
	setp.lt.s32 	%p7, %r33, 0;
	selp.f32 	%f28, %f13, %f12, %p7;
$L__BB62_9:
	mul.rn.f32 	%f16, %f28, %f28;
	and.b32  	%r38, %r43, 1;
	setp.eq.b32 	%p8, %r38, 1;
	selp.f32 	%f17, 0f3F800000, %f28, %p8;
	fma.rn.f32 	%f18, %f16, %f17, 0f00000000;
	fma.rn.f32 	%f19, %f16, 0f37CBAC00, 0fBAB607ED;
	selp.f32 	%f20, %f19, 0fB94D4153, %p8;
	selp.f32 	%f21, 0f3D2AAABB, 0f3C0885E4, %p8;
	fma.rn.f32 	%f22, %f20, %f16, %f21;
	selp.f32 	%f23, 0fBEFFFFFF, 0fBE2AAAA8, %p8;
	fma.rn.f32 	%f24, %f22, %f16, %f23;
	fma.rn.f32 	%f25, %f24, %f18, %f17;
	and.b32  	%r39, %r43, 2;
	setp.eq.s32 	%p9, %r39, 0;
	mov.f32 	%f26, 0f00000000;
	sub.f32 	%f27, %f26, %f25;
	selp.f32 	%f15, %f25, %f27, %p9;
	// begin inline asm
	{  cvt.rn.f16.f32 %rs2, %f15;}

	// end inline asm
	st.global.u16 	[%rd3], %rs2;
$L__BB62_10:
	ret;

}
	// .globl	inplace_sqr_f16
.visible .entry inplace_sqr_f16(
	.param .u64 inplace_sqr_f16_param_0,
	.param .u64 .ptr .align 1 inplace_sqr_f16_param_1
)
{
	.reg .pred 	%p<2>;
	.reg .b16 	%rs<4>;
	.reg .b32 	%r<5>;
	.reg .b64 	%rd<7>;

	ld.param.u64 	%rd3, [inplace_sqr_f16_param_0];
	ld.param.u64 	%rd2, [inplace_sqr_f16_param_1];
	mov.u32 	%r1, %ctaid.x;
	mov.u32 	%r2, %ntid.x;
	mov.u32 	%r3, %tid.x;
	mad.lo.s32 	%r4, %r1, %r2, %r3;
	cvt.s64.s32 	%rd1, %r4;
	setp.le.u64 	%p1, %rd3, %rd1;
	@%p1 bra 	$L__BB63_2;
	cvta.to.global.u64 	%rd4, %rd2;
	shl.b64 	%rd5, %rd1, 1;
	add.s64 	%rd6, %rd4, %rd5;
	ld.global.u16 	%rs2, [%rd6];
	// begin inline asm
	{mul.f16 %rs1,%rs2,%rs2;
}
	// end inline asm
	st.global.u16 	[%rd6], %rs1;
$L__BB63_2:
	ret;

}
	// .globl	inplace_sqrt_f16
.visible .entry inplace_sqrt_f16(
	.param .u64 inplace_sqrt_f16_param_0,
	.param .u64 .ptr .align 1 inplace_sqrt_f16_param_1
)
{
	.reg .pred 	%p<2>;
	.reg .b16 	%rs<3>;
	.reg .b32 	%r<5>;
	.reg .b32 	%f<3>;
	.reg .b64 	%rd<7>;

	ld.param.u64 	%rd3, [inplace_sqrt_f16_param_0];
	ld.param.u64 	%rd2, [inplace_sqrt_f16_param_1];
	mov.u32 	%r1, %ctaid.x;
	mov.u32 	%r2, %ntid.x;
	mov.u32 	%r3, %tid.x;
	mad.lo.s32 	%r4, %r1, %r2, %r3;
	cvt.s64.s32 	%rd1, %r4;
	setp.le.u64 	%p1, %rd3, %rd1;
	@%p1 bra 	$L__BB64_2;
	cvta.to.global.u64 	%rd4, %rd2;
	shl.b64 	%rd5, %rd1, 1;
	add.s64 	%rd6, %rd4, %rd5;
	ld.global.u16 	%rs1, [%rd6];
	// begin inline asm
	{  cvt.f32.f16 %f1, %rs1;}

	// end inline asm
	sqrt.rn.f32 	%f2, %f1;
	// begin inline asm
	{  cvt.rn.f16.f32 %rs2, %f2;}

	// end inline asm
	st.global.u16 	[%rd6], %rs2;
$L__BB64_2:
	ret;

}
	// .globl	inplace_rsqrt_f16
.visible .entry inplace_rsqrt_f16(
	.param .u64 inplace_rsqrt_f16_param_0,
	.param .u64 .ptr .align 1 inplace_rsqrt_f16_param_1
)
{
	.reg .pred 	%p<2>;
	.reg .b16 	%rs<3>;
	.reg .b32 	%r<5>;
	.reg .b32 	%f<3>;
	.reg .b64 	%rd<7>;

	ld.param.u64 	%rd3, [inplace_rsqrt_f16_param_0];
	ld.param.u64 	%rd2, [inplace_rsqrt_f16_param_1];
	mov.u32 	%r1, %ctaid.x;
	mov.u32 	%r2, %ntid.x;
	mov.u32 	%r3, %tid.x;
	mad.lo.s32 	%r4, %r1, %r2, %r3;
	cvt.s64.s32 	%rd1, %r4;
	setp.le.u64 	%p1, %rd3, %rd1;
	@%p1 bra 	$L__BB65_2;
	cvta.to.global.u64 	%rd4, %rd2;
	shl.b64 	%rd5, %rd1, 1;
	add.s64 	%rd6, %rd4, %rd5;
	ld.global.u16 	%rs1, [%rd6];
	// begin inline asm
	{  cvt.f32.f16 %f1, %rs1;}

	// end inline asm
	rsqrt.approx.f32 	%f2, %f1;
	// begin inline asm
	{  cvt.rn.f16.f32 %rs2, %f2;}

	// end inline asm
	st.global.u16 	[%rd6], %rs2;
$L__BB65_2:
	ret;

}
	// .globl	inplace_abs_f16
.visible .entry inplace_abs_f16(
	.param .u64 inplace_abs_f16_param_0,
	.param .u64 .ptr .align 1 inplace_abs_f16_param_1
)
{
	.reg .pred 	%p<2>;
	.reg .b16 	%rs<3>;
	.reg .b32 	%r<5>;
	.reg .b32 	%f<3>;
	.reg .b64 	%rd<7>;

	ld.param.u64 	%rd3, [inplace_abs_f16_param_0];
	ld.param.u64 	%rd2, [inplace_abs_f16_param_1];
	mov.u32 	%r1, %ctaid.x;
	mov.u32 	%r2, %ntid.x;
	mov.u32 	%r3, %tid.x;
	mad.lo.s32 	%r4, %r1, %r2, %r3;
	cvt.s64.s32 	%rd1, %r4;
	setp.le.u64 	%p1, %rd3, %rd1;
	@%p1 bra 	$L__BB66_2;
	cvta.to.global.u64 	%rd4, %rd2;
	shl.b64 	%rd5, %rd1, 1;
	add.s64 	%rd6, %rd4, %rd5;
	ld.global.u16 	%rs1, [%rd6];
	// begin inline asm
	{  cvt.f32.f16 %f1, %rs1;}

	// end inline asm
	abs.f32 	%f2, %f1;
	// begin inline asm
	{  cvt.rn.f16.f32 %rs2, %f2;}

	// end inline asm
	st.global.u16 	[%rd6], %rs2;
$L__BB66_2:
	ret;

}
	// .globl	inplace_gelu_erf_f16
.visible .entry inplace_gelu_erf_f16(
	.param .u64 inplace_gelu_erf_f16_param_0,
	.param .u64 .ptr .align 1 inplace_gelu_erf_f16_param_1
)
{
	.reg .pred 	%p<4>;
	.reg .b16 	%rs<3>;
	.reg .b32 	%r<5>;
	.reg .b32 	%f<32>;
	.reg .b64 	%rd<7>;

	ld.param.u64 	%rd4, [inplace_gelu_erf_f16_param_0];
	ld.param.u64 	%rd3, [inplace_gelu_erf_f16_param_1];
	mov.u32 	%r1, %ctaid.x;
	mov.u32 	%r2, %ntid.x;
	mov.u32 	%r3, %tid.x;
	mad.lo.s32 	%r4, %r1, %r2, %r3;
	cvt.s64.s32 	%rd1, %r4;
	setp.le.u64 	%p1, %rd4, %rd1;
	@%p1 bra 	$L__BB67_4;
	cvta.to.global.u64 	%rd5, %rd3;
	shl.b64 	%rd6, %rd1, 1;
	add.s64 	%rd2, %rd5, %rd6;
	ld.global.u16 	%rs1, [%rd2];
	// begin inline asm
	{  cvt.f32.f16 %f6, %rs1;}

	// end inline asm
	mul.f32 	%f2, %f6, 0f3F3504F3;
	abs.f32 	%f7, %f2;
	setp.ltu.f32 	%p2, %f7, 0f3F8060FE;
	setp.ge.f32 	%p3, %f7, 0f3F8060FE;
	mul.f32 	%f8, %f2, %f2;
	selp.f32 	%f9, %f7, %f8, %p3;
	selp.f32 	%f10, 0f38EB4C3A, 0f38B1E96A, %p3;
	selp.f32 	%f11, 0fBAAE005B, 0fBA574D20, %p3;
	fma.rn.f32 	%f12, %f10, %f9, %f11;
	selp.f32 	%f13, 0f3C09919F, 0f3BAAD5EA, %p3;
	fma.rn.f32 	%f14, %f12, %f9, %f13;
	selp.f32 	%f15, 0fBD24D99A, 0fBCDC1BE7, %p3;
	fma.rn.f32 	%f16, %f14, %f9, %f15;
	selp.f32 	%f17, 0f3E235519, 0f3DE718AF, %p3;
	fma.rn.f32 	%f18, %f16, %f9, %f17;
	selp.f32 	%f19, 0f3F69B4F9, 0fBEC093AC, %p3;
	fma.rn.f32 	%f20, %f18, %f9, %f19;
	selp.f32 	%f21, 0f3F210A14, 0f3E0375D3, %p3;
	fma.rn.f32 	%f22, %f20, %f9, %f21;
	neg.f32 	%f23, %f9;
	selp.f32 	%f24, %f23, %f2, %p3;
	fma.rn.f32 	%f31, %f22, %f24, %f24;
	@%p2 bra 	$L__BB67_3;
	ex2.approx.ftz.f32 	%f25, %f31;
	mov.f32 	%f26, 0f3F800000;
	sub.f32 	%f27, %f26, %f25;
	copysign.f32 	%f31, %f2, %f27;
$L__BB67_3:
	add.f32 	%f29, %f31, 0f3F800000;
	mul.f32 	%f30, %f6, 0f3F000000;
	mul.f32 	%f28, %f30, %f29;
	// begin inline asm
	{  cvt.rn.f16.f32 %rs2, %f28;}

	// end inline asm
	st.global.u16 	[%rd2], %rs2;
$L__BB67_4:
	ret;

}
	// .globl	inplace_elu_f16
.visible .entry inplace_elu_f16(
	.param .u64 inplace_elu_f16_param_0,
	.param .u64 .ptr .align 1 inplace_elu_f16_param_1,
	.param .f32 inplace_elu_f16_param_2
)
{
	.reg .pred 	%p<3>;
	.reg .b16 	%rs<3>;
	.reg .b32 	%r<7>;
	.reg .b32 	%f<20>;
	.reg .b64 	%rd<7>;

	ld.param.u64 	%rd4, [inplace_elu_f16_param_0];
	ld.param.u64 	%rd3, [inplace_elu_f16_param_1];
	ld.param.f32 	%f4, [inplace_elu_f16_param_2];
	mov.u32 	%r1, %ctaid.x;
	mov.u32 	%r2, %ntid.x;
	mov.u32 	%r3, %tid.x;
	mad.lo.s32 	%r4, %r1, %r2, %r3;
	cvt.s64.s32 	%rd1, %r4;
	setp.le.u64 	%p1, %rd4, %rd1;
	@%p1 bra 	$L__BB68_4;
	cvta.to.global.u64 	%rd5, %rd3;
	shl.b64 	%rd6, %rd1, 1;
	add.s64 	%rd2, %rd5, %rd6;
	ld.global.u16 	%rs1, [%rd2];
	// begin inline asm
	{  cvt.f32.f16 %f19, %rs1;}

	// end inline asm
	setp.gt.f32 	%p2, %f19, 0f00000000;
	@%p2 bra 	$L__BB68_3;
	fma.rn.f32 	%f6, %f19, 0f3BBB989D, 0f3F000000;
	cvt.sat.f32.f32 	%f7, %f6;
	mov.f32 	%f8, 0f4B400001;
	mov.f32 	%f9, 0f437C0000;
	fma.rm.f32 	%f10, %f7, %f9, %f8;
	add.f32 	%f11, %f10, 0fCB40007F;
	neg.f32 	%f12, %f11;
	fma.rn.f32 	%f13, %f19, 0f3FB8AA3B, %f12;
	fma.rn.f32 	%f14, %f19, 0f32A57060, %f13;
	mov.b32 	%r5, %f10;
	shl.b32 	%r6, %r5, 23;
	mov.b32 	%f15, %r6;
	ex2.approx.ftz.f32 	%f16, %f14;
	fma.rn.f32 	%f17, %f16, %f15, 0fBF800000;
	mul.f32 	%f19, %f4, %f17;
$L__BB68_3:
	// begin inline asm
	{  cvt.rn.f16.f32 %rs2, %f19;}

	// end inline asm
	st.global.u16 	[%rd2], %rs2;
$L__BB68_4:
	ret;

}
	// .globl	inplace_relu_f16
.visible .entry inplace_relu_f16(
	.param .u64 inplace_relu_f16_param_0,
	.param .u64 .ptr .align 1 inplace_relu_f16_param_1
)
{
	.reg .pred 	%p<2>;
	.reg .b16 	%rs<3>;
	.reg .b32 	%r<5>;
	.reg .b32 	%f<3>;
	.reg .b64 	%rd<7>;

	ld.param.u64 	%rd3, [inplace_relu_f16_param_0];
	ld.param.u64 	%rd2, [inplace_relu_f16_param_1];
	mov.u32 	%r1, %ctaid.x;
	mov.u32 	%r2, %ntid.x;
	mov.u32 	%r3, %tid.x;
	mad.lo.s32 	%r4, %r1, %r2, %r3;
	cvt.s64.s32 	%rd1, %r4;
	setp.le.u64 	%p1, %rd3, %rd1;
	@%p1 bra 	$L__BB69_2;
	cvta.to.global.u64 	%rd4, %rd2;
	shl.b64 	%rd5, %rd1, 1;
	add.s64 	%rd6, %rd4, %rd5;
	ld.global.u16 	%rs1, [%rd6];
	// begin inline asm
	{  cvt.f32.f16 %f1, %rs1;}

	// end inline asm
	max.f32 	%f2, %f1, 0f00000000;
	// begin inline asm
	{  cvt.rn.f16.f32 %rs2, %f2;}

	// end inline asm
	st.global.u16 	[%rd6], %rs2;
$L__BB69_2:
	ret;

}
	// .globl	inplace_silu_f16
.visible .entry inplace_silu_f16(
	.param .u64 inplace_silu_f16_param_0,
	.param .u64 .ptr .align 1 inplace_silu_f16_param_1
)
{
	.reg .pred 	%p<2>;
	.reg .b16 	%rs<3>;
	.reg .b32 	%r<7>;
	.reg .b32 	%f<15>;
	.reg .b64 	%rd<7>;

	ld.param.u64 	%rd3, [inplace_silu_f16_param_0];
	ld.param.u64 	%rd2, [inplace_silu_f16_param_1];
	mov.u32 	%r1, %ctaid.x;
	mov.u32 	%r2, %ntid.x;
	mov.u32 	%r3, %tid.x;
	mad.lo.s32 	%r4, %r1, %r2, %r3;
	cvt.s64.s32 	%rd1, %r4;
	setp.le.u64 	%p1, %rd3, %rd1;
	@%p1 bra 	$L__BB70_2;
	cvta.to.global.u64 	%rd4, %rd2;
	shl.b64 	%rd5, %rd1, 1;
	add.s64 	%rd6, %rd4, %rd5;
	ld.global.u16 	%rs1, [%rd6];
	// begin inline asm
	{  cvt.f32.f16 %f1, %rs1;}

	// end inline asm
	fma.rn.f32 	%f3, %f1, 0fBBBB989D, 0f3F000000;
	cvt.sat.f32.f32 	%f4, %f3;
	mov.f32 	%f5, 0f4B400001;
	mov.f32 	%f6, 0f437C0000;
	fma.rm.f32 	%f7, %f4, %f6, %f5;
	add.f32 	%f8, %f7, 0fCB40007F;
	neg.f32 	%f9, %f8;
	fma.rn.f32 	%f10, %f1, 0fBFB8AA3B, %f9;
	fma.rn.f32 	%f11, %f1, 0fB2A57060, %f10;
	mov.b32 	%r5, %f7;
	shl.b32 	%r6, %r5, 23;
	mov.b32 	%f12, %r6;
	ex2.approx.ftz.f32 	%f13, %f11;
	fma.rn.f32 	%f14, %f13, %f12, 0f3F800000;
	div.rn.f32 	%f2, %f1, %f14;
	// begin inline asm
	{  cvt.rn.f16.f32 %rs2, %f2;}

	// end inline asm
	st.global.u16 	[%rd6], %rs2;
$L__BB70_2:
	ret;

}
	// .globl	inplace_tanh_f16
.visible .entry inplace_tanh_f16(
	.param .u64 inplace_tanh_f16_param_0,
	.param .u64 .ptr .align 1 inplace_tanh_f16_param_1
)
{
	.reg .pred 	%p<4>;
	.reg .b16 	%rs<3>;
	.reg .b32 	%r<5>;
	.reg .b32 	%f<17>;
	.reg .b64 	%rd<7>;

	ld.param.u64 	%rd3, [inplace_tanh_f16_param_0];
	ld.param.u64 	%rd2, [inplace_tanh_f16_param_1];
	mov.u32 	%r1, %ctaid.x;
	mov.u32 	%r2, %ntid.x;
	mov.u32 	%r3, %tid.x;
	mad.lo.s32 	%r4, %r1, %r2, %r3;
	cvt.s64.s32 	%rd1, %r4;
	setp.le.u64 	%p1, %rd3, %rd1;
	@%p1 bra 	$L__BB71_2;
	cvta.to.global.u64 	%rd4, %rd2;
	shl.b64 	%rd5, %rd1, 1;
	add.s64 	%rd6, %rd4, %rd5;
	ld.global.u16 	%rs1, [%rd6];
	// begin inline asm
	{  cvt.f32.f16 %f1, %rs1;}

	// end inline asm
	abs.f32 	%f3, %f1;
	mul.f32 	%f4, %f3, 0f4038AA3B;
	ex2.approx.ftz.f32 	%f5, %f4;
	add.f32 	%f6, %f5, 0f3F800000;
	rcp.approx.ftz.f32 	%f7, %f6;
	fma.rn.f32 	%f8, %f7, 0fC0000000, 0f3F800000;
	setp.ge.f32 	%p2, %f3, 0f41102CB4;
	selp.f32 	%f9, 0f3F800000, %f8, %p2;
	copysign.f32 	%f10, %f1, %f9;
	mul.f32 	%f11, %f1, %f1;
	fma.rn.f32 	%f12, %f11, 0f3C80F082, 0fBD563CAE;
	fma.rn.f32 	%f13, %f12, %f11, 0f3E085941;
	fma.rn.f32 	%f14, %f13, %f11, 0fBEAAA9ED;
	fma.rn.f32 	%f15, %f14, %f11, 0f00000000;
	fma.rn.f32 	%f16, %f15, %f1, %f1;
	setp.ge.f32 	%p3, %f3, 0f3F19999A;
	selp.f32 	%f2, %f10, %f16, %p3;
	// begin inline asm
	{  cvt.rn.f16.f32 %rs2, %f2;}

	// end inline asm
	st.global.u16 	[%rd6], %rs2;
$L__BB71_2:
	ret;

}
	// .globl	inplace_sigmoid_f16
.visible .entry inplace_sigmoid_f16(
	.param .u64 inplace_sigmoid_f16_param_0,
	.param .u64 .ptr .align 1 inplace_sigmoid_f16_param_1
)
{
	.reg .pred 	%p<2>;
	.reg .b16 	%rs<3>;
	.reg .b32 	%r<7>;
	.reg .b32 	%f<15>;
	.reg .b64 	%rd<7>;

	ld.param.u64 	%rd3, [inplace_sigmoid_f16_param_0];
	ld.param.u64 	%rd2, [inplace_sigmoid_f16_param_1];
	mov.u32 	%r1, %ctaid.x;
	mov.u32 	%r2, %ntid.x;
	mov.u32 	%r3, %tid.x;
	mad.lo.s32 	%r4, %r1, %r2, %r3;
	cvt.s64.s32 	%rd1, %r4;
	setp.le.u64 	%p1, %rd3, %rd1;
	@%p1 bra 	$L__BB72_2;
	cvta.to.global.u64 	%rd4, %rd2;
	shl.b64 	%rd5, %rd1, 1;
	add.s64 	%rd6, %rd4, %rd5;
	ld.global.u16 	%rs1, [%rd6];
	// begin inline asm
	{  cvt.f32.f16 %f1, %rs1;}

	// end inline asm
	fma.rn.f32 	%f3, %f1, 0fBBBB989D, 0f3F000000;
	cvt.sat.f32.f32 	%f4, %f3;
	mov.f32 	%f5, 0f4B400001;
	mov.f32 	%f6, 0f437C0000;
	fma.rm.f32 	%f7, %f4, %f6, %f5;
	add.f32 	%f8, %f7, 0fCB40007F;
	neg.f32 	%f9, %f8;
	fma.rn.f32 	%f10, %f1, 0fBFB8AA3B, %f9;
	fma.rn.f32 	%f11, %f1, 0fB2A57060, %f10;
	mov.b32 	%r5, %f7;
	shl.b32 	%r6, %r5, 23;
	mov.b32 	%f12, %r6;
	ex2.approx.ftz.f32 	%f13, %f11;
	fma.rn.f32 	%f14, %f13, %f12, 0f3F800000;
	rcp.rn.f32 	%f2, %f14;
	// begin inline asm
	{  cvt.rn.f16.f32 %rs2, %f2;}

	// end inline asm
	st.global.u16 	[%rd6], %rs2;
$L__BB72_2:
	ret;

}
	// .globl	scale_add_f16
.visible .entry scale_add_f16(
	.param .u64 scale_add_f16_param_0,
	.param .u64 .ptr .align 1 scale_add_f16_param_1,
	.param .u64 .ptr .align 1 scale_add_f16_param_2,
	.param .align 2 .b8 scale_add_f16_param_3[2],
	.param .align 2 .b8 scale_add_f16_param_4[2]
)
{
	.reg .pred 	%p<2>;
	.reg .b16 	%rs<9>;
	.reg .b32 	%r<5>;
	.reg .b64 	%rd<10>;

	ld.param.u16 	%rs2, [scale_add_f16_param_4];
	ld.param.u16 	%rs1, [scale_add_f16_param_3];
	ld.param.u64 	%rd4, [scale_add_f16_param_0];
	ld.param.u64 	%rd2, [scale_add_f16_param_1];
	ld.param.u64 	%rd3, [scale_add_f16_param_2];
	mov.u32 	%r1, %ctaid.x;
	mov.u32 	%r2, %ntid.x;
	mov.u32 	%r3, %tid.x;
	mad.lo.s32 	%r4, %r1, %r2, %r3;
	cvt.s64.s32 	%rd1, %r4;
	setp.le.u64 	%p1, %rd4, %rd1;
	@%p1 bra 	$L__BB73_2;
	cvta.to.global.u64 	%rd5, %rd2;
	cvta.to.global.u64 	%rd6, %rd3;
	shl.b64 	%rd7, %rd1, 1;
	add.s64 	%rd8, %rd5, %rd7;
	ld.global.u16 	%rs4, [%rd8];
	// begin inline asm
	{mul.f16 %rs3,%rs4,%rs1;
}
	// end inline asm
	// begin inline asm
	{add.f16 %rs6,%rs3,%rs2;
}
	// end inline asm
	add.s64 	%rd9, %rd6, %rd7;
	st.global.u16 	[%rd9], %rs6;
$L__BB73_2:
	ret;

}
	// .globl	binary_add_f32
.visible .entry binary_add_f32(
	.param .u64 binary_add_f32_param_0,
	.param .u64 .ptr .align 1 binary_add_f32_param_1,
	.param .u64 .ptr .align 1 binary_add_f32_param_2,
	.param .u64 .ptr .align 1 binary_add_f32_param_3
)
{
	.reg .pred 	%p<2>;
	.reg .b32 	%r<5>;
	.reg .b32 	%f<4>;
	.reg .b64 	%rd<13>;

	ld.param.u64 	%rd5, [binary_add_f32_param_0];
	ld.param.u64 	%rd2, [binary_add_f32_param_1];
	ld.param.u64 	%rd3, [binary_add_f32_param_2];
	ld.param.u64 	%rd4, [binary_add_f32_param_3];
	mov.u32 	%r1, %ctaid.x;
	mov.u32 	%r2, %ntid.x;
	mov.u32 	%r3, %tid.x;
	mad.lo.s32 	%r4, %r1, %r2, %r3;
	cvt.s64.s32 	%rd1, %r4;
	setp.le.u64 	%p1, %rd5, %rd1;
	@%p1 bra 	$L__BB74_2;
	cvta.to.global.u64 	%rd6, %rd2;
	cvta.to.global.u64 	%rd7, %rd3;
	cvta.to.global.u64 	%rd8, %rd4;
	shl.b64 	%rd9, %rd1, 2;
	add.s64 	%rd10, %rd6, %rd9;
	ld.global.f32 	%f1, [%rd10];
	add.s64 	%rd11, %rd7, %rd9;
	ld.global.f32 	%f2, [%rd11];
	add.f32 	%f3, %f1, %f2;
	add.s64 	%rd12, %rd8, %rd9;
	st.global.f32 	[%rd12], %f3;
$L__BB74_2:
	ret;

}
	// .globl	binary_sub_f32
.visible .entry binary_sub_f32(
	.param .u64 binary_sub_f32_param_0,
	.param .u64 .ptr .align 1 binary_sub_f32_param_1,
	.param .u64 .ptr .align 1 binary_sub_f32_param_2,
	.param .u64 .ptr .align 1 binary_sub_f32_param_3
)
{
	.reg .pred 	%p<2>;
	.reg .b32 	%r<5>;
	.reg .b32 	%f<4>;
	.reg .b64 	%rd<13>;

	ld.param.u64 	%rd5, [binary_sub_f32_param_0];
	ld.param.u64 	%rd2, [binary_sub_f32_param_1];
	ld.param.u64 	%rd3, [binary_sub_f32_param_2];
	ld.param.u64 	%rd4, [binary_sub_f32_param_3];
	mov.u32 	%r1, %ctaid.x;
	mov.u32 	%r2, %ntid.x;
	mov.u32 	%r3, %tid.x;
	mad.lo.s32 	%r4, %r1, %r2, %r3;
	cvt.s64.s32 	%rd1, %r4;
	setp.le.u64 	%p1, %rd5, %rd1;
	@%p1 bra 	$L__BB75_2;
	cvta.to.global.u64 	%rd6, %rd2;
	cvta.to.global.u64 	%rd7, %rd3;
	cvta.to.global.u64 	%rd8, %rd4;
	shl.b64 	%rd9, %rd1, 2;
	add.s64 	%rd10, %rd6, %rd9;
	ld.global.f32 	%f1, [%rd10];
	add.s64 	%rd11, %rd7, %rd9;
	ld.global.f32 	%f2, [%rd11];
	sub.f32 	%f3, %f1, %f2;
	add.s64 	%rd12, %rd8, %rd9;
	st.global.f32 	[%rd12], %f3;
$L__BB75_2:
	ret;

}
	// .globl	binary_mul_f32
.visible .entry binary_mul_f32(
	.param .u64 binary_mul_f32_param_0,
	.param .u64 .ptr .align 1 binary_mul_f32_param_1,
	.param .u64 .ptr .align 1 binary_mul_f32_param_2,
	.param .u64 .ptr .align 1 binary_mul_f32_param_3
)
{
	.reg .pred 	%p<2>;
	.reg .b32 	%r<5>;
	.reg .b32 	%f<4>;
	.reg .b64 	%rd<13>;

	ld.param.u64 	%rd5, [binary_mul_f32_param_0];
	ld.param.u64 	%rd2, [binary_mul_f32_param_1];
	ld.param.u64 	%rd3, [binary_mul_f32_param_2];
	ld.param.u64 	%rd4, [binary_mul_f32_param_3];
	mov.u32 	%r1, %ctaid.x;
	mov.u32 	%r2, %ntid.x;
	mov.u32 	%r3, %tid.x;
	mad.lo.s32 	%r4, %r1, %r2, %r3;
	cvt.s64.s32 	%rd1, %r4;
	setp.le.u64 	%p1, %rd5, %rd1;
	@%p1 bra 	$L__BB76_2;
	cvta.to.global.u64 	%rd6, %rd2;
	cvta.to.global.u64 	%rd7, %rd3;
	cvta.to.global.u64 	%rd8, %rd4;
	shl.b64 	%rd9, %rd1, 2;
	add.s64 	%rd10, %rd6, %rd9;
	ld.global.f32 	%f1, [%rd10];
	add.s64 	%rd11, %rd7, %rd9;
	ld.global.f32 	%f2, [%rd11];
	mul.f32 	%f3, %f1, %f2;
	add.s64 	%rd12, %rd8, %rd9;
	st.global.f32 	[%rd12], %f3;
$L__BB76_2:
	ret;

}
	// .globl	binary_div_f32
.visible .entry binary_div_f32(
	.param .u64 binary_div_f32_param_0,
	.param .u64 .ptr .align 1 binary_div_f32_param_1,
	.param .u64 .ptr .align 1 binary_div_f32_param_2,
	.param .u64 .ptr .align 1 binary_div_f32_param_3
)
{
	.reg .pred 	%p<2>;
	.reg .b32 	%r<5>;
	.reg .b32 	%f<4>;
	.reg .b64 	%rd<13>;

	ld.param.u64 	%rd5, [binary_div_f32_param_0];
	ld.param.u64 	%rd2, [binary_div_f32_param_1];
	ld.param.u64 	%rd3, [binary_div_f32_param_2];
	ld.param.u64 	%rd4, [binary_div_f32_param_3];
	mov.u32 	%r1, %ctaid.x;
	mov.u32 	%r2, %ntid.x;
	mov.u32 	%r3, %tid.x;
	mad.lo.s32 	%r4, %r1, %r2, %r3;
	cvt.s64.s32 	%rd1, %r4;
	setp.le.u64 	%p1, %rd5, %rd1;
	@%p1 bra 	$L__BB77_2;
	cvta.to.global.u64 	%rd6, %rd2;
	cvta.to.global.u64 	%rd7, %rd3;
	cvta.to.global.u64 	%rd8, %rd4;
	shl.b64 	%rd9, %rd1, 2;
	add.s64 	%rd10, %rd6, %rd9;
	ld.global.f32 	%f1, [%rd10];
	add.s64 	%rd11, %rd7, %rd9;
	ld.global.f32 	%f2, [%rd11];
	div.rn.f32 	%f3, %f1, %f2;
	add.s64 	%rd12, %rd8, %rd9;
	st.global.f32 	[%rd12], %f3;
$L__BB77_2:
	ret;

}
	// .globl	binary_maximum_f32
.visible .entry binary_maximum_f32(
	.param .u64 binary_maximum_f32_param_0,
	.param .u64 .ptr .align 1 binary_maximum_f32_param_1,
	.param .u64 .ptr .align 1 binary_maximum_f32_param_2,
	.param .u64 .ptr .align 1 binary_maximum_f32_param_3
)
{
	.reg .pred 	%p<3>;
	.reg .b32 	%r<5>;
	.reg .b32 	%f<4>;
	.reg .b64 	%rd<13>;

	ld.param.u64 	%rd5, [binary_maximum_f32_param_0];
	ld.param.u64 	%rd2, [binary_maximum_f32_param_1];
	ld.param.u64 	%rd3, [binary_maximum_f32_param_2];
	ld.param.u64 	%rd4, [binary_maximum_f32_param_3];
	mov.u32 	%r1, %ctaid.x;
	mov.u32 	%r2, %ntid.x;
	mov.u32 	%r3, %tid.x;
	mad.lo.s32 	%r4, %r1, %r2, %r3;
	cvt.s64.s32 	%rd1, %r4;
	setp.le.u64 	%p1, %rd5, %rd1;
	@%p1 bra 	$L__BB78_2;
	cvta.to.global.u64 	%rd6, %rd2;
	cvta.to.global.u64 	%rd7, %rd3;
	cvta.to.global.u64 	%rd8, %rd4;
	shl.b64 	%rd9, %rd1, 2;
	add.s64 	%rd10, %rd6, %rd9;
	ld.global.f32 	%f1, [%rd10];
	add.s64 	%rd11, %rd7, %rd9;
	ld.global.f32 	%f2, [%rd11];
	setp.gt.f32 	%p2, %f1, %f2;
	selp.f32 	%f3, %f1, %f2, %p2;
	add.s64 	%rd12, %rd8, %rd9;
	st.global.f32 	[%rd12], %f3;
$L__BB78_2:
	ret;

}
	// .globl	binary_minimum_f32
.visible .entry binary_minimum_f32(
	.param .u64 binary_minimum_f32_param_0,
	.param .u64 .ptr .align 1 binary_minimum_f32_param_1,
	.param .u64 .ptr .align 1 binary_minimum_f32_param_2,
	.param .u64 .ptr .align 1 binary_minimum_f32_param_3
)
{
	.reg .pred 	%p<3>;
	.reg .b32 	%r<5>;
	.reg .b32 	%f<4>;
	.reg .b64 	%rd<13>;

	ld.param.u64 	%rd5, [binary_minimum_f32_param_0];
	ld.param.u64 	%rd2, [binary_minimum_f32_param_1];
	ld.param.u64 	%rd3, [binary_minimum_f32_param_2];
	ld.param.u64 	%rd4, [binary_minimum_f32_param_3];
	mov.u32 	%r1, %ctaid.x;
	mov.u32 	%r2, %ntid.x;
	mov.u32 	%r3, %tid.x;
	mad.lo.s32 	%r4, %r1, %r2, %r3;
	cvt.s64.s32 	%rd1, %r4;
	setp.le.u64 	%p1, %rd5, %rd1;
	@%p1 bra 	$L__BB79_2;
	cvta.to.global.u64 	%rd6, %rd2;
	cvta.to.global.u64 	%rd7, %rd3;
	cvta.to.global.u64 	%rd8, %rd4;
	shl.b64 	%rd9, %rd1, 2;
	add.s64 	%rd10, %rd6, %rd9;
	ld.global.f32 	%f1, [%rd10];
	add.s64 	%rd11, %rd7, %rd9;
	ld.global.f32 	%f2, [%rd11];
	setp.lt.f32 	%p2, %f1, %f2;
	selp.f32 	%f3, %f1, %f2, %p2;
	add.s64 	%rd12, %rd8, %rd9;
	st.global.f32 	[%rd12], %f3;
$L__BB79_2:
	ret;

}
	// .globl	assign_add_f32
.visible .entry assign_add_f32(
	.param .u64 assign_add_f32_param_0,
	.param .u64 .ptr .align 1 assign_add_f32_param_1,
	.param .u64 .ptr .align 1 assign_add_f32_param_2
)
{
	.reg .pred 	%p<2>;
	.reg .b32 	%r<5>;
	.reg .b32 	%f<4>;
	.reg .b64 	%rd<10>;

	ld.param.u64 	%rd4, [assign_add_f32_param_0];
	ld.param.u64 	%rd2, [assign_add_f32_param_1];
	ld.param.u64 	%rd3, [assign_add_f32_param_2];
	mov.u32 	%r1, %ctaid.x;
	mov.u32 	%r2, %ntid.x;
	mov.u32 	%r3, %tid.x;
	mad.lo.s32 	%r4, %r1, %r2, %r3;
	cvt.s64.s32 	%rd1, %r4;
	setp.le.u64 	%p1, %rd4, %rd1;
	@%p1 bra 	$L__BB80_2;
	cvta.to.global.u64 	%rd5, %rd2;
	cvta.to.global.u64 	%rd6, %rd3;
	shl.b64 	%rd7, %rd1, 2;
	add.s64 	%rd8, %rd5, %rd7;
	ld.global.f32 	%f1, [%rd8];
	add.s64 	%rd9, %rd6, %rd7;
	ld.global.f32 	%f2, [%rd9];
	add.f32 	%f3, %f1, %f2;
	st.global.f32 	[%rd9], %f3;
$L__BB80_2:
	ret;

}
	// .globl	assign_sub_f32
.visible .entry assign_sub_f32(
	.param .u64 assign_sub_f32_param_0,
	.param .u64 .ptr .align 1 assign_sub_f32_param_1,
	.param .u64 .ptr .align 1 assign_sub_f32_param_2
)
{
	.reg .pred 	%p<2>;
	.reg .b32 	%r<5>;
	.reg .b32 	%f<4>;
	.reg .b64 	%rd<10>;

	ld.param.u64 	%rd4, [assign_sub_f32_param_0];
	ld.param.u64 	%rd2, [assign_sub_f32_param_1];
	ld.param.u64 	%rd3, [assign_sub_f32_param_2];
	mov.u32 	%r1, %ctaid.x;
	mov.u32 	%r2, %ntid.x;
	mov.u32 	%r3, %tid.x;
	mad.lo.s32 	%r4, %r1, %r2, %r3;
	cvt.s64.s32 	%rd1, %r4;
	setp.le.u64 	%p1, %rd4, %rd1;
	@%p1 bra 	$L__BB81_2;
	cvta.to.global.u64 	%rd5, %rd2;
	cvta.to.global.u64 	%rd6, %rd3;
	shl.b64 	%rd7, %rd1, 2;
	add.s64 	%rd8, %rd5, %rd7;
	ld.global.f32 	%f1, [%rd8];
	add.s64 	%rd9, %rd6, %rd7;
	ld.global.f32 	%f2, [%rd9];
	sub.f32 	%f3, %f2, %f1;
	st.global.f32 	[%rd9], %f3;
$L__BB81_2:
	ret;

}
	// .globl	assign_mul_f32
.visible .entry assign_mul_f32(
	.param .u64 assign_mul_f32_param_0,
	.param .u64 .ptr .align 1 assign_mul_f32_param_1,
	.param .u64 .ptr .align 1 assign_mul_f32_param_2
)
{
	.reg .pred 	%p<2>;
	.reg .b32 	%r<5>;
	.reg .b32 	%f<4>;
	.reg .b64 	%rd<10>;

	ld.param.u64 	%rd4, [assign_mul_f32_param_0];
	ld.param.u64 	%rd2, [assign_mul_f32_param_1];
	ld.param.u64 	%rd3, [assign_mul_f32_param_2];
	mov.u32 	%r1, %ctaid.x;
	mov.u32 	%r2, %ntid.x;
	mov.u32 	%r3, %tid.x;
	mad.lo.s32 	%r4, %r1, %r2, %r3;
	cvt.s64.s32 	%rd1, %r4;
	setp.le.u64 	%p1, %rd4, %rd1;
	@%p1 bra 	$L__BB82_2;
	cvta.to.global.u64 	%rd5, %rd2;
	cvta.to.global.u64 	%rd6, %rd3;
	shl.b64 	%rd7, %rd1, 2;
	add.s64 	%rd8, %rd5, %rd7;
	ld.global.f32 	%f1, [%rd8];
	add.s64 	%rd9, %rd6, %rd7;
	ld.global.f32 	%f2, [%rd9];
	mul.f32 	%f3, %f1, %f2;
	st.global.f32 	[%rd9], %f3;
$L__BB82_2:
	ret;

}
	// .globl	assign_div_f32
.visible .entry assign_div_f32(
	.param .u64 assign_div_f32_param_0,
	.param .u64 .ptr .align 1 assign_div_f32_param_1,
	.param .u64 .ptr .align 1 assign_div_f32_param_2
)
{
	.reg .pred 	%p<2>;
	.reg .b32 	%r<5>;
	.reg .b32 	%f<4>;
	.reg .b64 	%rd<10>;

	ld.param.u64 	%rd4, [assign_div_f32_param_0];
	ld.param.u64 	%rd2, [assign_div_f32_param_1];
	ld.param.u64 	%rd3, [assign_div_f32_param_2];
	mov.u32 	%r1, %ctaid.x;
	mov.u32 	%r2, %ntid.x;
	mov.u32 	%r3, %tid.x;
	mad.lo.s32 	%r4, %r1, %r2, %r3;
	cvt.s64.s32 	%rd1, %r4;
	setp.le.u64 	%p1, %rd4, %rd1;
	@%p1 bra 	$L__BB83_2;
	cvta.to.global.u64 	%rd5, %rd3;
	cvta.to.global.u64 	%rd6, %rd2;
	shl.b64 	%rd7, %rd1, 2;
	add.s64 	%rd8, %rd5, %rd7;
	ld.global.f32 	%f1, [%rd8];
	add.s64 	%rd9, %rd6, %rd7;
	ld.global.f32 	%f2, [%rd9];
	div.rn.f32 	%f3, %f1, %f2;
	st.global.f32 	[%rd8], %f3;
$L__BB83_2:
	ret;

}
	// .globl	assign_maximum_f32
.visible .entry assign_maximum_f32(
	.param .u64 assign_maximum_f32_param_0,
	.param .u64 .ptr .align 1 assign_maximum_f32_param_1,
	.param .u64 .ptr .align 1 assign_maximum_f32_param_2
)
{
	.reg .pred 	%p<3>;
	.reg .b32 	%r<5>;
	.reg .b32 	%f<4>;
	.reg .b64 	%rd<10>;

	ld.param.u64 	%rd4, [assign_maximum_f32_param_0];
	ld.param.u64 	%rd2, [assign_maximum_f32_param_1];
	ld.param.u64 	%rd3, [assign_maximum_f32_param_2];
	mov.u32 	%r1, %ctaid.x;
	mov.u32 	%r2, %ntid.x;
	mov.u32 	%r3, %tid.x;
	mad.lo.s32 	%r4, %r1, %r2, %r3;
	cvt.s64.s32 	%rd1, %r4;
	setp.le.u64 	%p1, %rd4, %rd1;
	@%p1 bra 	$L__BB84_2;
	cvta.to.global.u64 	%rd5, %rd3;
	cvta.to.global.u64 	%rd6, %rd2;
	shl.b64 	%rd7, %rd1, 2;
	add.s64 	%rd8, %rd5, %rd7;
	ld.global.f32 	%f1, [%rd8];
	add.s64 	%rd9, %rd6, %rd7;
	ld.global.f32 	%f2, [%rd9];
	setp.gt.f32 	%p2, %f1, %f2;
	selp.f32 	%f3, %f1, %f2, %p2;
	st.global.f32 	[%rd8], %f3;
$L__BB84_2:
	ret;

}
	// .globl	assign_minimum_f32
.visible .entry assign_minimum_f32(
	.param .u64 assign_minimum_f32_param_0,
	.param .u64 .ptr .align 1 assign_minimum_f32_param_1,
	.param .u64 .ptr .align 1 assign_minimum_f32_param_2
)
{
	.reg .pred 	%p<3>;
	.reg .b32 	%r<5>;
	.reg .b32 	%f<4>;
	.reg .b64 	%rd<10>;

	ld.param.u64 	%rd4, [assign_minimum_f32_param_0];
	ld.param.u64 	%rd2, [assign_minimum_f32_param_1];
	ld.param.u64 	%rd3, [assign_minimum_f32_param_2];
	mov.u32 	%r1, %ctaid.x;
	mov.u32 	%r2, %ntid.x;
	mov.u32 	%r3, %tid.x;
	mad.lo.s32 	%r4, %r1, %r2, %r3;
	cvt.s64.s32 	%rd1, %r4;
	setp.le.u64 	%p1, %rd4, %rd1;
	@%p1 bra 	$L__BB85_2;
	cvta.to.global.u64 	%rd5, %rd3;
	cvta.to.global.u64 	%rd6, %rd2;
	shl.b64 	%rd7, %rd1, 2;
	add.s64 	%rd8, %rd5, %rd7;
	ld.global.f32 	%f1, [%rd8];
	add.s64 	%rd9, %rd6, %rd7;
	ld.global.f32 	%f2, [%rd9];
	setp.lt.f32 	%p2, %f1, %f2;
	selp.f32 	%f3, %f1, %f2, %p2;
	st.global.f32 	[%rd8], %f3;
$L__BB85_2:
	ret;

}
	// .globl	unary_cos_f32
.visible .entry unary_cos_f32(
	.param .u64 unary_cos_f32_param_0,
	.param .u64 .ptr .align 1 unary_cos_f32_param_1,
	.param .u64 .ptr .align 1 unary_cos_f32_param_2
)
{
	.local .align 4 .b8 	__local_depot86[28];
	.reg .b64 	%SP;
	.reg .b64 	%SPL;
	.reg .pred 	%p<10>;
	.reg .b32 	%r<45>;
	.reg .b32 	%f<28>;
	.reg .b64 	%rd<31>;
	.reg .b64 	%fd<3>;

	mov.u64 	%SPL, __local_depot86;
	ld.param.u64 	%rd12, [unary_cos_f32_param_0];
	ld.param.u64 	%rd10, [unary_cos_f32_param_1];
	ld.param.u64 	%rd11, [unary_cos_f32_param_2];
	add.u64 	%rd1, %SPL, 0;
	mov.u32 	%r15, %ctaid.x;
	mov.u32 	%r16, %ntid.x;
	mov.u32 	%r17, %tid.x;
	mad.lo.s32 	%r18, %r15, %r16, %r17;
	cvt.s64.s32 	%rd2, %r18;
	setp.le.u64 	%p1, %rd12, %rd2;
	@%p1 bra 	$L__BB86_10;
	cvta.to.global.u64 	%rd14, %rd10;
	shl.b64 	%rd15, %rd2, 2;
	add.s64 	%rd16, %rd14, %rd15;
	ld.global.f32 	%f1, [%rd16];
	mul.f32 	%f7, %f1, 0f3F22F983;
	cvt.rni.s32.f32 	%r44, %f7;
	cvt.rn.f32.s32 	%f8, %r44;
	fma.rn.f32 	%f9, %f8, 0fBFC90FDA, %f1;
	fma.rn.f32 	%f10, %f8, 0fB3A22168, %f9;
	fma.rn.f32 	%f27, %f8, 0fA7C234C5, %f10;
	abs.f32 	%f3, %f1;
	setp.ltu.f32 	%p2, %f3, 0f47CE4780;
	@%p2 bra 	$L__BB86_9;
	setp.neu.f32 	%p3, %f3, 0f7F800000;
	@%p3 bra 	$L__BB86_4;
	mov.f32 	%f13, 0f00000000;
	mul.rn.f32 	%f27, %f1, %f13;
	mov.b32 	%r44, 0;
	bra.uni 	$L__BB86_9;
$L__BB86_4:
	mov.b32 	%r2, %f1;
	shl.b32 	%r20, %r2, 8;
	or.b32  	%r3, %r20, -2147483648;
	mov.b64 	%rd30, 0;
	mov.b32 	%r41, 0;
	mov.u64 	%rd28, __cudart_i2opi_f;
	mov.u64 	%rd29, %rd1;
$L__BB86_5:
	.pragma "nounroll";
	ld.global.nc.u32 	%r21, [%rd28];
	mad.wide.u32 	%rd19, %r21, %r3, %rd30;
	shr.u64 	%rd30, %rd19, 32;
	st.local.u32 	[%rd29], %rd19;
	add.s32 	%r41, %r41, 1;
	add.s64 	%rd29, %rd29, 4;
	add.s64 	%rd28, %rd28, 4;
	setp.ne.s32 	%p4, %r41, 6;
	@%p4 bra 	$L__BB86_5;
	shr.u32 	%r22, %r2, 23;
	st.local.u32 	[%rd1+24], %rd30;
	and.b32  	%r6, %r22, 31;
	and.b32  	%r23, %r22, 224;
	add.s32 	%r24, %r23, -128;
	shr.u32 	%r25, %r24, 5;
	mul.wide.u32 	%rd20, %r25, 4;
	sub.s64 	%rd9, %rd1, %rd20;
	ld.local.u32 	%r42, [%rd9+24];
	ld.local.u32 	%r43, [%rd9+20];
	setp.eq.s32 	%p5, %r6, 0;
	@%p5 bra 	$L__BB86_8;
	shf.l.wrap.b32 	%r42, %r43, %r42, %r6;
	ld.local.u32 	%r26, [%rd9+16];
	shf.l.wrap.b32 	%r43, %r26, %r43, %r6;
$L__BB86_8:
	shr.u32 	%r27, %r42, 30;
	shf.l.wrap.b32 	%r28, %r43, %r42, 2;
	shl.b32 	%r29, %r43, 2;
	shr.u32 	%r30, %r28, 31;
	add.s32 	%r31, %r30, %r27;
	neg.s32 	%r32, %r31;
	setp.lt.s32 	%p6, %r2, 0;
	selp.b32 	%r44, %r32, %r31, %p6;
	xor.b32  	%r33, %r28, %r2;
	shr.s32 	%r34, %r28, 31;
	xor.b32  	%r35, %r34, %r28;
	xor.b32  	%r36, %r34, %r29;
	cvt.u64.u32 	%rd21, %r35;
	shl.b64 	%rd22, %rd21, 32;
	cvt.u64.u32 	%rd23, %r36;
	or.b64  	%rd24, %rd22, %rd23;
	cvt.rn.f64.s64 	%fd1, %rd24;
	mul.f64 	%fd2, %fd1, 0d3BF921FB54442D19;
	cvt.rn.f32.f64 	%f11, %fd2;
	neg.f32 	%f12, %f11;
	setp.lt.s32 	%p7, %r33, 0;
	selp.f32 	%f27, %f12, %f11, %p7;
$L__BB86_9:
	add.s32 	%r38, %r44, 1;
	mul.rn.f32 	%f14, %f27, %f27;
	and.b32  	%r39, %r44, 1;
	setp.eq.b32 	%p8, %r39, 1;
	selp.f32 	%f15, %f27, 0f3F800000, %p8;
	fma.rn.f32 	%f16, %f14, %f15, 0f00000000;
	fma.rn.f32 	%f17, %f14, 0f37CBAC00, 0fBAB607ED;
	selp.f32 	%f18, 0fB94D4153, %f17, %p8;
	selp.f32 	%f19, 0f3C0885E4, 0f3D2AAABB, %p8;
	fma.rn.f32 	%f20, %f18, %f14, %f19;
	selp.f32 	%f21, 0fBE2AAAA8, 0fBEFFFFFF, %p8;
	fma.rn.f32 	%f22, %f20, %f14, %f21;
	fma.rn.f32 	%f23, %f22, %f16, %f15;
	and.b32  	%r40, %r38, 2;
	setp.eq.s32 	%p9, %r40, 0;
	mov.f32 	%f24, 0f00000000;
	sub.f32 	%f25, %f24, %f23;
	selp.f32 	%f26, %f23, %f25, %p9;
	cvta.to.global.u64 	%rd25, %rd11;
	add.s64 	%rd27, %rd25, %rd15;
	st.global.f32 	[%rd27], %f26;
$L__BB86_10:
	ret;

}
	// .globl	unary_sin_f32
.visible .entry unary_sin_f32(
	.param .u64 unary_sin_f32_param_0,
	.param .u64 .ptr .align 1 unary_sin_f32_param_1,
	.param .u64 .ptr .align 1 unary_sin_f32_param_2
)
{
	.local .align 4 .b8 	__local_depot87[28];
	.reg .b64 	%SP;
	.reg .b64 	%SPL;
	.reg .pred 	%p<10>;
	.reg .b32 	%r<44>;
	.reg .b32 	%f<28>;
	.reg .b64 	%rd<31>;
	.reg .b64 	%fd<3>;

	mov.u64 	%SPL, __local_depot87;
	ld.param.u64 	%rd12, [unary_sin_f32_param_0];
	ld.param.u64 	%rd10, [unary_sin_f32_param_1];
	ld.param.u64 	%rd11, [unary_sin_f32_param_2];
	add.u64 	%rd1, %SPL, 0;
	mov.u32 	%r15, %ctaid.x;
	mov.u32 	%r16, %ntid.x;
	mov.u32 	%r17, %tid.x;
	mad.lo.s32 	%r18, %r15, %r16, %r17;
	cvt.s64.s32 	%rd2, %r18;
	setp.le.u64 	%p1, %rd12, %rd2;
	@%p1 bra 	$L__BB87_10;
	cvta.to.global.u64 	%rd14, %rd10;
	shl.b64 	%rd15, %rd2, 2;
	add.s64 	%rd16, %rd14, %rd15;
	ld.global.f32 	%f1, [%rd16];
	mul.f32 	%f7, %f1, 0f3F22F983;
	cvt.rni.s32.f32 	%r43, %f7;
	cvt.rn.f32.s32 	%f8, %r43;
	fma.rn.f32 	%f9, %f8, 0fBFC90FDA, %f1;
	fma.rn.f32 	%f10, %f8, 0fB3A22168, %f9;
	fma.rn.f32 	%f27, %f8, 0fA7C234C5, %f10;
	abs.f32 	%f3, %f1;
	setp.ltu.f32 	%p2, %f3, 0f47CE4780;
	@%p2 bra 	$L__BB87_9;
	setp.neu.f32 	%p3, %f3, 0f7F800000;
	@%p3 bra 	$L__BB87_4;
	mov.f32 	%f13, 0f00000000;
	mul.rn.f32 	%f27, %f1, %f13;
	mov.b32 	%r43, 0;
	bra.uni 	$L__BB87_9;
$L__BB87_4:
	mov.b32 	%r2, %f1;
	shl.b32 	%r20, %r2, 8;
	or.b32  	%r3, %r20, -2147483648;
	mov.b64 	%rd30, 0;
	mov.b32 	%r40, 0;
	mov.u64 	%rd28, __cudart_i2opi_f;
	mov.u64 	%rd29, %rd1;
$L__BB87_5:
	.pragma "nounroll";
	ld.global.nc.u32 	%r21, [%rd28];
	mad.wide.u32 	%rd19, %r21, %r3, %rd30;
	shr.u64 	%rd30, %rd19, 32;
	st.local.u32 	[%rd29], %rd19;
	add.s32 	%r40, %r40, 1;
	add.s64 	%rd29, %rd29, 4;
	add.s64 	%rd28, %rd28, 4;
	setp.ne.s32 	%p4, %r40, 6;
	@%p4 bra 	$L__BB87_5;
	shr.u32 	%r22, %r2, 23;
	st.local.u32 	[%rd1+24], %rd30;
	and.b32  	%r6, %r22, 31;
	and.b32  	%r23, %r22, 224;
	add.s32 	%r24, %r23, -128;
	shr.u32 	%r25, %r24, 5;
	mul.wide.u32 	%rd20, %r25, 4;
	sub.s64 	%rd9, %rd1, %rd20;
	ld.local.u32 	%r41, [%rd9+24];
	ld.local.u32 	%r42, [%rd9+20];
	setp.eq.s32 	%p5, %r6, 0;
	@%p5 bra 	$L__BB87_8;
	shf.l.wrap.b32 	%r41, %r42, %r41, %r6;
	ld.local.u32 	%r26, [%rd9+16];
	shf.l.wrap.b32 	%r42, %r26, %r42, %r6;
$L__BB87_8:
	shr.u32 	%r27, %r41, 30;
	shf.l.wrap.b32 	%r28, %r42, %r41, 2;
	shl.b32 	%r29, %r42, 2;
	shr.u32 	%r30, %r28, 31;
	add.s32 	%r31, %r30, %r27;
	neg.s32 	%r32, %r31;
	setp.lt.s32 	%p6, %r2, 0;
	selp.b32 	%r43, %r32, %r31, %p6;
	xor.b32  	%r33, %r28, %r2;
	shr.s32 	%r34, %r28, 31;
	xor.b32  	%r35, %r34, %r28;
	xor.b32  	%r36, %r34, %r29;
	cvt.u64.u32 	%rd21, %r35;
	shl.b64 	%rd22, %rd21, 32;
	cvt.u64.u32 	%rd23, %r36;
	or.b64  	%rd24, %rd22, %rd23;
	cvt.rn.f64.s64 	%fd1, %rd24;
	mul.f64 	%fd2, %fd1, 0d3BF921FB54442D19;
	cvt.rn.f32.f64 	%f11, %fd2;
	neg.f32 	%f12, %f11;
	setp.lt.s32 	%p7, %r33, 0;
	selp.f32 	%f27, %f12, %f11, %p7;
$L__BB87_9:
	mul.rn.f32 	%f14, %f27, %f27;
	and.b32  	%r38, %r43, 1;
	setp.eq.b32 	%p8, %r38, 1;
	selp.f32 	%f15, 0f3F800000, %f27, %p8;
	fma.rn.f32 	%f16, %f14, %f15, 0f00000000;
	fma.rn.f32 	%f17, %f14, 0f37CBAC00, 0fBAB607ED;
	selp.f32 	%f18, %f17, 0fB94D4153, %p8;
	selp.f32 	%f19, 0f3D2AAABB, 0f3C0885E4, %p8;
	fma.rn.f32 	%f20, %f18, %f14, %f19;
	selp.f32 	%f21, 0fBEFFFFFF, 0fBE2AAAA8, %p8;
	fma.rn.f32 	%f22, %f20, %f14, %f21;
	fma.rn.f32 	%f23, %f22, %f16, %f15;
	and.b32  	%r39, %r43, 2;
	setp.eq.s32 	%p9, %r39, 0;
	mov.f32 	%f24, 0f00000000;
	sub.f32 	%f25, %f24, %f23;
	selp.f32 	%f26, %f23, %f25, %p9;
	cvta.to.global.u64 	%rd25, %rd11;
	add.s64 	%rd27, %rd25, %rd15;
	st.global.f32 	[%rd27], %f26;
$L__BB87_10:
	ret;

}
	// .globl	unary_sqr_f32
.visible .entry unary_sqr_f32(
	.param .u64 unary_sqr_f32_param_0,
	.param .u64 .ptr .align 1 unary_sqr_f32_param_1,
	.param .u64 .ptr .align 1 unary_sqr_f32_param_2
)
{
	.reg .pred 	%p<2>;
	.reg .b32 	%r<5>;
	.reg .b32 	%f<3>;
	.reg .b64 	%rd<10>;

	ld.param.u64 	%rd4, [unary_sqr_f32_param_0];
	ld.param.u64 	%rd2, [unary_sqr_f32_param_1];
	ld.param.u64 	%rd3, [unary_sqr_f32_param_2];
	mov.u32 	%r1, %ctaid.x;
	mov.u32 	%r2, %ntid.x;
	mov.u32 	%r3, %tid.x;
	mad.lo.s32 	%r4, %r1, %r2, %r3;
	cvt.s64.s32 	%rd1, %r4;
	setp.le.u64 	%p1, %rd4, %rd1;
	@%p1 bra 	$L__BB88_2;
	cvta.to.global.u64 	%rd5, %rd2;
	cvta.to.global.u64 	%rd6, %rd3;
	shl.b64 	%rd7, %rd1, 2;
	add.s64 	%rd8, %rd5, %rd7;
	ld.global.f32 	%f1, [%rd8];
	mul.f32 	%f2, %f1, %f1;
	add.s64 	%rd9, %rd6, %rd7;
	st.global.f32 	[%rd9], %f2;
$L__BB88_2:
	ret;

}
	// .globl	unary_sqrt_f32
.visible .entry unary_sqrt_f32(
	.param .u64 unary_sqrt_f32_param_0,
	.param .u64 .ptr .align 1 unary_sqrt_f32_param_1,
	.param .u64 .ptr .align 1 unary_sqrt_f32_param_2
)
{
	.reg .pred 	%p<2>;
	.reg .b32 	%r<5>;
	.reg .b32 	%f<3>;
	.reg .b64 	%rd<10>;

	ld.param.u64 	%rd4, [unary_sqrt_f32_param_0];
	ld.param.u64 	%rd2, [unary_sqrt_f32_param_1];
	ld.param.u64 	%rd3, [unary_sqrt_f32_param_2];
	mov.u32 	%r1, %ctaid.x;
	mov.u32 	%r2, %ntid.x;
	mov.u32 	%r3, %tid.x;
	mad.lo.s32 	%r4, %r1, %r2, %r3;
	cvt.s64.s32 	%rd1, %r4;
	setp.le.u64 	%p1, %rd4, %rd1;
	@%p1 bra 	$L__BB89_2;
	cvta.to.global.u64 	%rd5, %rd2;
	cvta.to.global.u64 	%rd6, %rd3;
	shl.b64 	%rd7, %rd1, 2;
	add.s64 	%rd8, %rd5, %rd7;
	ld.global.f32 	%f1, [%rd8];
	sqrt.rn.f32 	%f2, %f1;
	add.s64 	%rd9, %rd6, %rd7;
	st.global.f32 	[%rd9], %f2;
$L__BB89_2:
	ret;

}
	// .globl	unary_rsqrt_f32
.visible .entry unary_rsqrt_f32(
	.param .u64 unary_rsqrt_f32_param_0,
	.param .u64 .ptr .align 1 unary_rsqrt_f32_param_1,
	.param .u64 .ptr .align 1 unary_rsqrt_f32_param_2
)
{
	.reg .pred 	%p<2>;
	.reg .b32 	%r<5>;
	.reg .b32 	%f<3>;
	.reg .b64 	%rd<10>;

	ld.param.u64 	%rd4, [unary_rsqrt_f32_param_0];
	ld.param.u64 	%rd2, [unary_rsqrt_f32_param_1];
	ld.param.u64 	%rd3, [unary_rsqrt_f32_param_2];
	mov.u32 	%r1, %ctaid.x;
	mov.u32 	%r2, %ntid.x;
	mov.u32 	%r3, %tid.x;
	mad.lo.s32 	%r4, %r1, %r2, %r3;
	cvt.s64.s32 	%rd1, %r4;
	setp.le.u64 	%p1, %rd4, %rd1;
	@%p1 bra 	$L__BB90_2;
	cvta.to.global.u64 	%rd5, %rd2;
	cvta.to.global.u64 	%rd6, %rd3;
	shl.b64 	%rd7, %rd1, 2;
	add.s64 	%rd8, %rd5, %rd7;
	ld.global.f32 	%f1, [%rd8];
	rsqrt.approx.f32 	%f2, %f1;
	add.s64 	%rd9, %rd6, %rd7;
	st.global.f32 	[%rd9], %f2;
$L__BB90_2:
	ret;

}
	// .globl	unary_abs_f32
.visible .entry unary_abs_f32(
	.param .u64 unary_abs_f32_param_0,
	.param .u64 .ptr .align 1 unary_abs_f32_param_1,
	.param .u64 .ptr .align 1 unary_abs_f32_param_2
)
{
	.reg .pred 	%p<2>;
	.reg .b32 	%r<5>;
	.reg .b32 	%f<3>;
	.reg .b64 	%rd<10>;

	ld.param.u64 	%rd4, [unary_abs_f32_param_0];
	ld.param.u64 	%rd2, [unary_abs_f32_param_1];
	ld.param.u64 	%rd3, [unary_abs_f32_param_2];
	mov.u32 	%r1, %ctaid.x;
	mov.u32 	%r2, %ntid.x;
	mov.u32 	%r3, %tid.x;
	mad.lo.s32 	%r4, %r1, %r2, %r3;
	cvt.s64.s32 	%rd1, %r4;
	setp.le.u64 	%p1, %rd4, %rd1;
	@%p1 bra 	$L__BB91_2;
	cvta.to.global.u64 	%rd5, %rd2;
	cvta.to.global.u64 	%rd6, %rd3;
	shl.b64 	%rd7, %rd1, 2;
	add.s64 	%rd8, %rd5, %rd7;
	ld.global.f32 	%f1, [%rd8];
	abs.f32 	%f2, %f1;
	add.s64 	%rd9, %rd6, %rd7;
	st.global.f32 	[%rd9], %f2;
$L__BB91_2:
	ret;

}
	// .globl	unary_gelu_erf_f32
.visible .entry unary_gelu_erf_f32(
	.param .u64 unary_gelu_erf_f32_param_0,
	.param .u64 .ptr .align 1 unary_gelu_erf_f32_param_1,
	.param .u64 .ptr .align 1 unary_gelu_erf_f32_param_2
)
{
	.reg .pred 	%p<4>;
	.reg .b32 	%r<5>;
	.reg .b32 	%f<31>;
	.reg .b64 	%rd<11>;

	ld.param.u64 	%rd4, [unary_gelu_erf_f32_param_0];
	ld.param.u64 	%rd2, [unary_gelu_erf_f32_param_1];
	ld.param.u64 	%rd3, [unary_gelu_erf_f32_param_2];
	mov.u32 	%r1, %ctaid.x;
	mov.u32 	%r2, %ntid.x;
	mov.u32 	%r3, %tid.x;
	mad.lo.s32 	%r4, %r1, %r2, %r3;
	cvt.s64.s32 	%rd1, %r4;
	setp.le.u64 	%p1, %rd4, %rd1;
	@%p1 bra 	$L__BB92_4;
	cvta.to.global.u64 	%rd5, %rd2;
	shl.b64 	%rd6, %rd1, 2;
	add.s64 	%rd7, %rd5, %rd6;
	ld.global.f32 	%f1, [%rd7];
	mul.f32 	%f2, %f1, 0f3F3504F3;
	abs.f32 	%f6, %f2;
	setp.ltu.f32 	%p2, %f6, 0f3F8060FE;
	setp.ge.f32 	%p3, %f6, 0f3F8060FE;
	mul.f32 	%f7, %f2, %f2;
	selp.f32 	%f8, %f6, %f7, %p3;
	selp.f32 	%f9, 0f38EB4C3A, 0f38B1E96A, %p3;
	selp.f32 	%f10, 0fBAAE005B, 0fBA574D20, %p3;
	fma.rn.f32 	%f11, %f9, %f8, %f10;
	selp.f32 	%f12, 0f3C09919F, 0f3BAAD5EA, %p3;
	fma.rn.f32 	%f13, %f11, %f8, %f12;
	selp.f32 	%f14, 0fBD24D99A, 0fBCDC1BE7, %p3;
	fma.rn.f32 	%f15, %f13, %f8, %f14;
	selp.f32 	%f16, 0f3E235519, 0f3DE718AF, %p3;
	fma.rn.f32 	%f17, %f15, %f8, %f16;
	selp.f32 	%f18, 0f3F69B4F9, 0fBEC093AC, %p3;
	fma.rn.f32 	%f19, %f17, %f8, %f18;
	selp.f32 	%f20, 0f3F210A14, 0f3E0375D3, %p3;
	fma.rn.f32 	%f21, %f19, %f8, %f20;
	neg.f32 	%f22, %f8;
	selp.f32 	%f23, %f22, %f2, %p3;
	fma.rn.f32 	%f30, %f21, %f23, %f23;
	@%p2 bra 	$L__BB92_3;
	ex2.approx.ftz.f32 	%f24, %f30;
	mov.f32 	%f25, 0f3F800000;
	sub.f32 	%f26, %f25, %f24;
	copysign.f32 	%f30, %f2, %f26;
$L__BB92_3:
	add.f32 	%f27, %f30, 0f3F800000;
	mul.f32 	%f28, %f1, 0f3F000000;
	mul.f32 	%f29, %f28, %f27;
	cvta.to.global.u64 	%rd8, %rd3;
	add.s64 	%rd10, %rd8, %rd6;
	st.global.f32 	[%rd10], %f29;
$L__BB92_4:
	ret;

}
	// .globl	unary_elu_f32
.visible .entry unary_elu_f32(
	.param .u64 unary_elu_f32_param_0,
	.param .u64 .ptr .align 1 unary_elu_f32_param_1,
	.param .u64 .ptr .align 1 unary_elu_f32_param_2,
	.param .f32 unary_elu_f32_param_3
)
{
	.reg .pred 	%p<3>;
	.reg .b32 	%r<7>;
	.reg .b32 	%f<18>;
	.reg .b64 	%rd<11>;

	ld.param.u64 	%rd4, [unary_elu_f32_param_0];
	ld.param.u64 	%rd2, [unary_elu_f32_param_1];
	ld.param.u64 	%rd3, [unary_elu_f32_param_2];
	ld.param.f32 	%f4, [unary_elu_f32_param_3];
	mov.u32 	%r1, %ctaid.x;
	mov.u32 	%r2, %ntid.x;
	mov.u32 	%r3, %tid.x;
	mad.lo.s32 	%r4, %r1, %r2, %r3;
	cvt.s64.s32 	%rd1, %r4;
	setp.le.u64 	%p1, %rd4, %rd1;
	@%p1 bra 	$L__BB93_4;
	cvta.to.global.u64 	%rd5, %rd2;
	shl.b64 	%rd6, %rd1, 2;
	add.s64 	%rd7, %rd5, %rd6;
	ld.global.f32 	%f17, [%rd7];
	setp.gt.f32 	%p2, %f17, 0f00000000;
	@%p2 bra 	$L__BB93_3;
	fma.rn.f32 	%f5, %f17, 0f3BBB989D, 0f3F000000;
	cvt.sat.f32.f32 	%f6, %f5;
	mov.f32 	%f7, 0f4B400001;
	mov.f32 	%f8, 0f437C0000;
	fma.rm.f32 	%f9, %f6, %f8, %f7;
	add.f32 	%f10, %f9, 0fCB40007F;
	neg.f32 	%f11, %f10;
	fma.rn.f32 	%f12, %f17, 0f3FB8AA3B, %f11;
	fma.rn.f32 	%f13, %f17, 0f32A57060, %f12;
	mov.b32 	%r5, %f9;
	shl.b32 	%r6, %r5, 23;
	mov.b32 	%f14, %r6;
	ex2.approx.ftz.f32 	%f15, %f13;
	fma.rn.f32 	%f16, %f15, %f14, 0fBF800000;
	mul.f32 	%f17, %f4, %f16;
$L__BB93_3:
	cvta.to.global.u64 	%rd8, %rd3;
	add.s64 	%rd10, %rd8, %rd6;
	st.global.f32 	[%rd10], %f17;
$L__BB93_4:
	ret;

}
	// .globl	unary_relu_f32
.visible .entry unary_relu_f32(
	.param .u64 unary_relu_f32_param_0,
	.param .u64 .ptr .align 1 unary_relu_f32_param_1,
	.param .u64 .ptr .align 1 unary_relu_f32_param_2
)
{
	.reg .pred 	%p<2>;
	.reg .b32 	%r<5>;
	.reg .b32 	%f<3>;
	.reg .b64 	%rd<10>;

	ld.param.u64 	%rd4, [unary_relu_f32_param_0];
	ld.param.u64 	%rd2, [unary_relu_f32_param_1];
	ld.param.u64 	%rd3, [unary_relu_f32_param_2];
	mov.u32 	%r1, %ctaid.x;
	mov.u32 	%r2, %ntid.x;
	mov.u32 	%r3, %tid.x;
	mad.lo.s32 	%r4, %r1, %r2, %r3;
	cvt.s64.s32 	%rd1, %r4;
	setp.le.u64 	%p1, %rd4, %rd1;
	@%p1 bra 	$L__BB94_2;
	cvta.to.global.u64 	%rd5, %rd2;
	cvta.to.global.u64 	%rd6, %rd3;
	shl.b64 	%rd7, %rd1, 2;
	add.s64 	%rd8, %rd5, %rd7;
	ld.global.f32 	%f1, [%rd8];
	max.f32 	%f2, %f1, 0f00000000;
	add.s64 	%rd9, %rd6, %rd7;
	st.global.f32 	[%rd9], %f2;
$L__BB94_2:
	ret;

}
	// .globl	unary_silu_f32
.visible .entry unary_silu_f32(
	.param .u64 unary_silu_f32_param_0,
	.param .u64 .ptr .align 1 unary_silu_f32_param_1,
	.param .u64 .ptr .align 1 unary_silu_f32_param_2
)
{
	.reg .pred 	%p<2>;
	.reg .b32 	%r<7>;
	.reg .b32 	%f<15>;
	.reg .b64 	%rd<10>;

	ld.param.u64 	%rd4, [unary_silu_f32_param_0];
	ld.param.u64 	%rd2, [unary_silu_f32_param_1];
	ld.param.u64 	%rd3, [unary_silu_f32_param_2];
	mov.u32 	%r1, %ctaid.x;
	mov.u32 	%r2, %ntid.x;
	mov.u32 	%r3, %tid.x;
	mad.lo.s32 	%r4, %r1, %r2, %r3;
	cvt.s64.s32 	%rd1, %r4;
	setp.le.u64 	%p1, %rd4, %rd1;
	@%p1 bra 	$L__BB95_2;
	cvta.to.global.u64 	%rd5, %rd2;
	cvta.to.global.u64 	%rd6, %rd3;
	shl.b64 	%rd7, %rd1, 2;
	add.s64 	%rd8, %rd5, %rd7;
	ld.global.f32 	%f1, [%rd8];
	fma.rn.f32 	%f2, %f1, 0fBBBB989D, 0f3F000000;
	cvt.sat.f32.f32 	%f3, %f2;
	mov.f32 	%f4, 0f4B400001;
	mov.f32 	%f5, 0f437C0000;
	fma.rm.f32 	%f6, %f3, %f5, %f4;
	add.f32 	%f7, %f6, 0fCB40007F;
	neg.f32 	%f8, %f7;
	fma.rn.f32 	%f9, %f1, 0fBFB8AA3B, %f8;
	fma.rn.f32 	%f10, %f1, 0fB2A57060, %f9;
	mov.b32 	%r5, %f6;
	shl.b32 	%r6, %r5, 23;
	mov.b32 	%f11, %r6;
	ex2.approx.ftz.f32 	%f12, %f10;
	fma.rn.f32 	%f13, %f12, %f11, 0f3F800000;
	div.rn.f32 	%f14, %f1, %f13;
	add.s64 	%rd9, %rd6, %rd7;
	st.global.f32 	[%rd9], %f14;
$L__BB95_2:
	ret;

}
	// .globl	unary_tanh_f32
.visible .entry unary_tanh_f32(
	.param .u64 unary_tanh_f32_param_0,
	.param .u64 .ptr .align 1 unary_tanh_f32_param_1,
	.param .u64 .ptr .align 1 unary_tanh_f32_param_2
)
{
	.reg .pred 	%p<4>;
	.reg .b32 	%r<5>;
	.reg .b32 	%f<17>;
	.reg .b64 	%rd<10>;

	ld.param.u64 	%rd4, [unary_tanh_f32_param_0];
	ld.param.u64 	%rd2, [unary_tanh_f32_param_1];
	ld.param.u64 	%rd3, [unary_tanh_f32_param_2];
	mov.u32 	%r1, %ctaid.x;
	mov.u32 	%r2, %ntid.x;
	mov.u32 	%r3, %tid.x;
	mad.lo.s32 	%r4, %r1, %r2, %r3;
	cvt.s64.s32 	%rd1, %r4;
	setp.le.u64 	%p1, %rd4, %rd1;
	@%p1 bra 	$L__BB96_2;
	cvta.to.global.u64 	%rd5, %rd2;
	cvta.to.global.u64 	%rd6, %rd3;
	shl.b64 	%rd7, %rd1, 2;
	add.s64 	%rd8, %rd5, %rd7;
	ld.global.f32 	%f1, [%rd8];
	abs.f32 	%f2, %f1;
	mul.f32 	%f3, %f2, 0f4038AA3B;
	ex2.approx.ftz.f32 	%f4, %f3;
	add.f32 	%f5, %f4, 0f3F800000;
	rcp.approx.ftz.f32 	%f6, %f5;
	fma.rn.f32 	%f7, %f6, 0fC0000000, 0f3F800000;
	setp.ge.f32 	%p2, %f2, 0f41102CB4;
	selp.f32 	%f8, 0f3F800000, %f7, %p2;
	copysign.f32 	%f9, %f1, %f8;
	mul.f32 	%f10, %f1, %f1;
	fma.rn.f32 	%f11, %f10, 0f3C80F082, 0fBD563CAE;
	fma.rn.f32 	%f12, %f11, %f10, 0f3E085941;
	fma.rn.f32 	%f13, %f12, %f10, 0fBEAAA9ED;
	fma.rn.f32 	%f14, %f13, %f10, 0f00000000;
	fma.rn.f32 	%f15, %f14, %f1, %f1;
	setp.ge.f32 	%p3, %f2, 0f3F19999A;
	selp.f32 	%f16, %f9, %f15, %p3;
	add.s64 	%rd9, %rd6, %rd7;
	st.global.f32 	[%rd9], %f16;
$L__BB96_2:
	ret;

}
	// .globl	unary_sigmoid_f32
.visible .entry unary_sigmoid_f32(
	.param .u64 unary_sigmoid_f32_param_0,
	.param .u64 .ptr .align 1 unary_sigmoid_f32_param_1,
	.param .u64 .ptr .align 1 unary_sigmoid_f32_param_2
)
{
	.reg .pred 	%p<2>;
	.reg .b32 	%r<7>;
	.reg .b32 	%f<15>;
	.reg .b64 	%rd<10>;

	ld.param.u64 	%rd4, [unary_sigmoid_f32_param_0];
	ld.param.u64 	%rd2, [unary_sigmoid_f32_param_1];
	ld.param.u64 	%rd3, [unary_sigmoid_f32_param_2];
	mov.u32 	%r1, %ctaid.x;
	mov.u32 	%r2, %ntid.x;
	mov.u32 	%r3, %tid.x;
	mad.lo.s32 	%r4, %r1, %r2, %r3;
	cvt.s64.s32 	%rd1, %r4;
	setp.le.u64 	%p1, %rd4, %rd1;
	@%p1 bra 	$L__BB97_2;
	cvta.to.global.u64 	%rd5, %rd2;
	cvta.to.global.u64 	%rd6, %rd3;
	shl.b64 	%rd7, %rd1, 2;
	add.s64 	%rd8, %rd5, %rd7;
	ld.global.f32 	%f1, [%rd8];
	fma.rn.f32 	%f2, %f1, 0fBBBB989D, 0f3F000000;
	cvt.sat.f32.f32 	%f3, %f2;
	mov.f32 	%f4, 0f4B400001;
	mov.f32 	%f5, 0f437C0000;
	fma.rm.f32 	%f6, %f3, %f5, %f4;
	add.f32 	%f7, %f6, 0fCB40007F;
	neg.f32 	%f8, %f7;
	fma.rn.f32 	%f9, %f1, 0fBFB8AA3B, %f8;
	fma.rn.f32 	%f10, %f1, 0fB2A57060, %f9;
	mov.b32 	%r5, %f6;
	shl.b32 	%r6, %r5, 23;
	mov.b32 	%f11, %r6;
	ex2.approx.ftz.f32 	%f12, %f10;
	fma.rn.f32 	%f13, %f12, %f11, 0f3F800000;
	rcp.rn.f32 	%f14, %f13;
	add.s64 	%rd9, %rd6, %rd7;
	st.global.f32 	[%rd9], %f14;
$L__BB97_2:
	ret;

}
	// .globl	inplace_cos_f32
.visible .entry inplace_cos_f32(
	.param .u64 inplace_cos_f32_param_0,
	.param .u64 .ptr .align 1 inplace_cos_f32_param_1
)
{
	.local .align 4 .b8 	__local_depot98[28];
	.reg .b64 	%SP;
	.reg .b64 	%SPL;
	.reg .pred 	%p<10>;
	.reg .b32 	%r<45>;
	.reg .b32 	%f<28>;
	.reg .b64 	%rd<27>;
	.reg .b64 	%fd<3>;

	mov.u64 	%SPL, __local_depot98;
	ld.param.u64 	%rd12, [inplace_cos_f32_param_0];
	ld.param.u64 	%rd11, [inplace_cos_f32_param_1];
	add.u64 	%rd1, %SPL, 0;
	mov.u32 	%r15, %ctaid.x;
	mov.u32 	%r16, %ntid.x;
	mov.u32 	%r17, %tid.x;
	mad.lo.s32 	%r18, %r15, %r16, %r17;
	cvt.s64.s32 	%rd2, %r18;
	setp.le.u64 	%p1, %rd12, %rd2;
	@%p1 bra 	$L__BB98_10;
	cvta.to.global.u64 	%rd14, %rd11;
	shl.b64 	%rd15, %rd2, 2;
	add.s64 	%rd3, %rd14, %rd15;
	ld.global.f32 	%f1, [%rd3];
	mul.f32 	%f7, %f1, 0f3F22F983;
	cvt.rni.s32.f32 	%r44, %f7;
	cvt.rn.f32.s32 	%f8, %r44;
	fma.rn.f32 	%f9, %f8, 0fBFC90FDA, %f1;
	fma.rn.f32 	%f10, %f8, 0fB3A22168, %f9;
	fma.rn.f32 	%f27, %f8, 0fA7C234C5, %f10;
	abs.f32 	%f3, %f1;
	setp.ltu.f32 	%p2, %f3, 0f47CE4780;
	@%p2 bra 	$L__BB98_9;
	setp.neu.f32 	%p3, %f3, 0f7F800000;
	@%p3 bra 	$L__BB98_4;
	mov.f32 	%f13, 0f00000000;
	mul.rn.f32 	%f27, %f1, %f13;
	mov.b32 	%r44, 0;
	bra.uni 	$L__BB98_9;
$L__BB98_4:
	mov.b32 	%r2, %f1;
	shl.b32 	%r20, %r2, 8;
	or.b32  	%r3, %r20, -2147483648;
	mov.b64 	%rd26, 0;
	mov.b32 	%r41, 0;
	mov.u64 	%rd24, __cudart_i2opi_f;
	mov.u64 	%rd25, %rd1;
$L__BB98_5:
	.pragma "nounroll";
	ld.global.nc.u32 	%r21, [%rd24];
	mad.wide.u32 	%rd18, %r21, %r3, %rd26;
	shr.u64 	%rd26, %rd18, 32;
	st.local.u32 	[%rd25], %rd18;
	add.s32 	%r41, %r41, 1;
	add.s64 	%rd25, %rd25, 4;
	add.s64 	%rd24, %rd24, 4;
	setp.ne.s32 	%p4, %r41, 6;
	@%p4 bra 	$L__BB98_5;
	shr.u32 	%r22, %r2, 23;
	st.local.u32 	[%rd1+24], %rd26;
	and.b32  	%r6, %r22, 31;
	and.b32  	%r23, %r22, 224;
	add.s32 	%r24, %r23, -128;
	shr.u32 	%r25, %r24, 5;
	mul.wide.u32 	%rd19, %r25, 4;
	sub.s64 	%rd10, %rd1, %rd19;
	ld.local.u32 	%r42, [%rd10+24];
	ld.local.u32 	%r43, [%rd10+20];
	setp.eq.s32 	%p5, %r6, 0;
	@%p5 bra 	$L__BB98_8;
	shf.l.wrap.b32 	%r42, %r43, %r42, %r6;
	ld.local.u32 	%r26, [%rd10+16];
	shf.l.wrap.b32 	%r43, %r26, %r43, %r6;
$L__BB98_8:
	shr.u32 	%r27, %r42, 30;
	shf.l.wrap.b32 	%r28, %r43, %r42, 2;
	shl.b32 	%r29, %r43, 2;
	shr.u32 	%r30, %r28, 31;
	add.s32 	%r31, %r30, %r27;
	neg.s32 	%r32, %r31;
	setp.lt.s32 	%p6, %r2, 0;
	selp.b32 	%r44, %r32, %r31, %p6;
	xor.b32  	%r33, %r28, %r2;
	shr.s32 	%r34, %r28, 31;
	xor.b32  	%r35, %r34, %r28;
	xor.b32  	%r36, %r34, %r29;
	cvt.u64.u32 	%rd20, %r35;
	shl.b64 	%rd21, %rd20, 32;
	cvt.u64.u32 	%rd22, %r36;
	or.b64  	%rd23, %rd21, %rd22;
	cvt.rn.f64.s64 	%fd1, %rd23;
	mul.f64 	%fd2, %fd1, 0d3BF921FB54442D19;
	cvt.rn.f32.f64 	%f11, %fd2;
	neg.f32 	%f12, %f11;
	setp.lt.s32 	%p7, %r33, 0;
	selp.f32 	%f27, %f12, %f11, %p7;
$L__BB98_9:
	add.s32 	%r38, %r44, 1;
	mul.rn.f32 	%f14, %f27, %f27;
	and.b32  	%r39, %r44, 1;
	setp.eq.b32 	%p8, %r39, 1;
	selp.f32 	%f15, %f27, 0f3F800000, %p8;
	fma.rn.f32 	%f16, %f14, %f15, 0f00000000;
	fma.rn.f32 	%f17, %f14, 0f37CBAC00, 0fBAB607ED;
	selp.f32 	%f18, 0fB94D4153, %f17, %p8;
	selp.f32 	%f19, 0f3C0885E4, 0f3D2AAABB, %p8;
	fma.rn.f32 	%f20, %f18, %f14, %f19;
	selp.f32 	%f21, 0fBE2AAAA8, 0fBEFFFFFF, %p8;
	fma.rn.f32 	%f22, %f20, %f14, %f21;
	fma.rn.f32 	%f23, %f22, %f16, %f15;
	and.b32  	%r40, %r38, 2;
	setp.eq.s32 	%p9, %r40, 0;
	mov.f32 	%f24, 0f00000000;
	sub.f32 	%f25, %f24, %f23;
	selp.f32 	%f26, %f23, %f25, %p9;
	st.global.f32 	[%rd3], %f26;
$L__BB98_10:
	ret;

}
	// .globl	inplace_sin_f32
.visible .entry inplace_sin_f32(
	.param .u64 inplace_sin_f32_param_0,
	.param .u64 .ptr .align 1 inplace_sin_f32_param_1
)
{
	.local .align 4 .b8 	__local_depot99[28];
	.reg .b64 	%SP;
	.reg .b64 	%SPL;
	.reg .pred 	%p<10>;
	.reg .b32 	%r<44>;
	.reg .b32 	%f<28>;
	.reg .b64 	%rd<27>;
	.reg .b64 	%fd<3>;

	mov.u64 	%SPL, __local_depot99;
	ld.param.u64 	%rd12, [inplace_sin_f32_param_0];
	ld.param.u64 	%rd11, [inplace_sin_f32_param_1];
	add.u64 	%rd1, %SPL, 0;
	mov.u32 	%r15, %ctaid.x;
	mov.u32 	%r16, %ntid.x;
	mov.u32 	%r17, %tid.x;
	mad.lo.s32 	%r18, %r15, %r16, %r17;
	cvt.s64.s32 	%rd2, %r18;
	setp.le.u64 	%p1, %rd12, %rd2;
	@%p1 bra 	$L__BB99_10;
	cvta.to.global.u64 	%rd14, %rd11;
	shl.b64 	%rd15, %rd2, 2;
	add.s64 	%rd3, %rd14, %rd15;
	ld.global.f32 	%f1, [%rd3];
	mul.f32 	%f7, %f1, 0f3F22F983;
	cvt.rni.s32.f32 	%r43, %f7;
	cvt.rn.f32.s32 	%f8, %r43;
	fma.rn.f32 	%f9, %f8, 0fBFC90FDA, %f1;
	fma.rn.f32 	%f10, %f8, 0fB3A22168, %f9;
	fma.rn.f32 	%f27, %f8, 0fA7C234C5, %f10;
	abs.f32 	%f3, %f1;
	setp.ltu.f32 	%p2, %f3, 0f47CE4780;
	@%p2 bra 	$L__BB99_9;
	setp.neu.f32 	%p3, %f3, 0f7F800000;
	@%p3 bra 	$L__BB99_4;
	mov.f32 	%f13, 0f00000000;
	mul.rn.f32 	%f27, %f1, %f13;
	mov.b32 	%r43, 0;
	bra.uni 	$L__BB99_9;
$L__BB99_4:
	mov.b32 	%r2, %f1;
	shl.b32 	%r20, %r2, 8;
	or.b32  	%r3, %r20, -2147483648;
	mov.b64 	%rd26, 0;
	mov.b32 	%r40, 0;
	mov.u64 	%rd24, __cudart_i2opi_f;
	mov.u64 	%rd25, %rd1;
$L__BB99_5:
	.pragma "nounroll";
	ld.global.nc.u32 	%r21, [%rd24];
	mad.wide.u32 	%rd18, %r21, %r3, %rd26;
	shr.u64 	%rd26, %rd18, 32;
	st.local.u32 	[%rd25], %rd18;
	add.s32 	%r40, %r40, 1;
	add.s64 	%rd25, %rd25, 4;
	add.s64 	%rd24, %rd24, 4;
	setp.ne.s32 	%p4, %r40, 6;
	@%p4 bra 	$L__BB99_5;
	shr.u32 	%r22, %r2, 23;
	st.local.u32 	[%rd1+24], %rd26;
	and.b32  	%r6, %r22, 31;
	and.b32  	%r23, %r22, 224;
	add.s32 	%r24, %r23, -128;
	shr.u32 	%r25, %r24, 5;
	mul.wide.u32 	%rd19, %r25, 4;
	sub.s64 	%rd10, %rd1, %rd19;
	ld.local.u32 	%r41, [%rd10+24];
	ld.local.u32 	%r42, [%rd10+20];
	setp.eq.s32 	%p5, %r6, 0;
	@%p5 bra 	$L__BB99_8;
	shf.l.wrap.b32 	%r41, %r42, %r41, %r6;
	ld.local.u32 	%r26, [%rd10+16];
	shf.l.wrap.b32 	%r42, %r26, %r42, %r6;
$L__BB99_8:
	shr.u32 	%r27, %r41, 30;
	shf.l.wrap.b32 	%r28, %r42, %r41, 2;
	shl.b32 	%r29, %r42, 2;
	shr.u32 	%r30, %r28, 31;
	add.s32 	%r31, %r30, %r27;
	neg.s32 	%r32, %r31;
	setp.lt.s32 	%p6, %r2, 0;
	selp.b32 	%r43, %r32, %r31, %p6;
	xor.b32  	%r33, %r28, %r2;
	shr.s32 	%r34, %r28, 31;
	xor.b32  	%r35, %r34, %r28;
	xor.b32  	%r36, %r34, %r29;
	cvt.u64.u32 	%rd20, %r35;
	shl.b64 	%rd21, %rd20, 32;
	cvt.u64.u32 	%rd22, %r36;
	or.b64  	%rd23, %rd21, %rd22;
	cvt.rn.f64.s64 	%fd1, %rd23;
	mul.f64 	%fd2, %fd1, 0d3BF921FB54442D19;
	cvt.rn.f32.f64 	%f11, %fd2;
	neg.f32 	%f12, %f11;
	setp.lt.s32 	%p7, %r33, 0;
	selp.f32 	%f27, %f12, %f11, %p7;
$L__BB99_9:
	mul.rn.f32 	%f14, %f27, %f27;
	and.b32  	%r38, %r43, 1;
	setp.eq.b32 	%p8, %r38, 1;
	selp.f32 	%f15, 0f3F800000, %f27, %p8;
	fma.rn.f32 	%f16, %f14, %f15, 0f00000000;
	fma.rn.f32 	%f17, %f14, 0f37CBAC00, 0fBAB607ED;
	selp.f32 	%f18, %f17, 0fB94D4153, %p8;
	selp.f32 	%f19, 0f3D2AAABB, 0f3C0885E4, %p8;
	fma.rn.f32 	%f20, %f18, %f14, %f19;
	selp.f32 	%f21, 0fBEFFFFFF, 0fBE2AAAA8, %p8;
	fma.rn.f32 	%f22, %f20, %f14, %f21;
	fma.rn.f32 	%f23, %f22, %f16, %f15;
	and.b32  	%r39, %r43, 2;
	setp.eq.s32 	%p9, %r39, 0;
	mov.f32 	%f24, 0f00000000;
	sub.f32 	%f25, %f24, %f23;
	selp.f32 	%f26, %f23, %f25, %p9;
	st.global.f32 	[%rd3], %f26;
$L__BB99_10:
	ret;

}
	// .globl	inplace_sqr_f32
.visible .entry inplace_sqr_f32(
	.param .u64 inplace_sqr_f32_param_0,
	.param .u64 .ptr .align 1 inplace_sqr_f32_param_1
)
{
	.reg .pred 	%p<2>;
	.reg .b32 	%r<5>;
	.reg .b32 	%f<3>;
	.reg .b64 	%rd<7>;

	ld.param.u64 	%rd3, [inplace_sqr_f32_param_0];
	ld.param.u64 	%rd2, [inplace_sqr_f32_param_1];
	mov.u32 	%r1, %ctaid.x;
	mov.u32 	%r2, %ntid.x;
	mov.u32 	%r3, %tid.x;
	mad.lo.s32 	%r4, %r1, %r2, %r3;
	cvt.s64.s32 	%rd1, %r4;
	setp.le.u64 	%p1, %rd3, %rd1;
	@%p1 bra 	$L__BB100_2;
	cvta.to.global.u64 	%rd4, %rd2;
	shl.b64 	%rd5, %rd1, 2;
	add.s64 	%rd6, %rd4, %rd5;
	ld.global.f32 	%f1, [%rd6];
	mul.f32 	%f2, %f1, %f1;
	st.global.f32 	[%rd6], %f2;
$L__BB100_2:
	ret;

}
	// .globl	inplace_sqrt_f32
.visible .entry inplace_sqrt_f32(
	.param .u64 inplace_sqrt_f32_param_0,
	.param .u64 .ptr .align 1 inplace_sqrt_f32_param_1
)
{
	.reg .pred 	%p<2>;
	.reg .b32 	%r<5>;
	.reg .b32 	%f<3>;
	.reg .b64 	%rd<7>;

	ld.param.u64 	%rd3, [inplace_sqrt_f32_param_0];
	ld.param.u64 	%rd2, [inplace_sqrt_f32_param_1];
	mov.u32 	%r1, %ctaid.x;
	mov.u32 	%r2, %ntid.x;
	mov.u32 	%r3, %tid.x;
	mad.lo.s32 	%r4, %r1, %r2, %r3;
	cvt.s64.s32 	%rd1, %r4;
	setp.le.u64 	%p1, %rd3, %rd1;
	@%p1 bra 	$L__BB101_2;
	cvta.to.global.u64 	%rd4, %rd2;
	shl.b64 	%rd5, %rd1, 2;
	add.s64 	%rd6, %rd4, %rd5;
	ld.global.f32 	%f1, [%rd6];
	sqrt.rn.f32 	%f2, %f1;
	st.global.f32 	[%rd6], %f2;
$L__BB101_2:
	ret;

}
	// .globl	inplace_rsqrt_f32
.visible .entry inplace_rsqrt_f32(
	.param .u64 inplace_rsqrt_f32_param_0,
	.param .u64 .ptr .align 1 inplace_rsqrt_f32_param_1
)
{
	.reg .pred 	%p<2>;
	.reg .b32 	%r<5>;
	.reg .b32 	%f<3>;
	.reg .b64 	%rd<7>;

	ld.param.u64 	%rd3, [inplace_rsqrt_f32_param_0];
	ld.param.u64 	%rd2, [inplace_rsqrt_f32_param_1];
	mov.u32 	%r1, %ctaid.x;
	mov.u32 	%r2, %ntid.x;
	mov.u32 	%r3, %tid.x;
	mad.lo.s32 	%r4, %r1, %r2, %r3;
	cvt.s64.s32 	%rd1, %r4;
	setp.le.u64 	%p1, %rd3, %rd1;
	@%p1 bra 	$L__BB102_2;
	cvta.to.global.u64 	%rd4, %rd2;
	shl.b64 	%rd5, %rd1, 2;
	add.s64 	%rd6, %rd4, %rd5;
	ld.global.f32 	%f1, [%rd6];
	rsqrt.approx.f32 	%f2, %f1;
	st.global.f32 	[%rd6], %f2;
$L__BB102_2:
	ret;

}
	// .globl	inplace_abs_f32
.visible .entry inplace_abs_f32(
	.param .u64 inplace_abs_f32_param_0,
	.param .u64 .ptr .align 1 inplace_abs_f32_param_1
)
{
	.reg .pred 	%p<2>;
	.reg .b32 	%r<5>;
	.reg .b32 	%f<3>;
	.reg .b64 	%rd<7>;

	ld.param.u64 	%rd3, [inplace_abs_f32_param_0];
	ld.param.u64 	%rd2, [inplace_abs_f32_param_1];
	mov.u32 	%r1, %ctaid.x;
	mov.u32 	%r2, %ntid.x;
	mov.u32 	%r3, %tid.x;
	mad.lo.s32 	%r4, %r1, %r2, %r3;
	cvt.s64.s32 	%rd1, %r4;
	setp.le.u64 	%p1, %rd3, %rd1;
	@%p1 bra 	$L__BB103_2;
	cvta.to.global.u64 	%rd4, %rd2;
	shl.b64 	%rd5, %rd1, 2;
	add.s64 	%rd6, %rd4, %rd5;
	ld.global.f32 	%f1, [%rd6];
	abs.f32 	%f2, %f1;
	st.global.f32 	[%rd6], %f2;
$L__BB103_2:
	ret;

}
	// .globl	inplace_gelu_erf_f32
.visible .entry inplace_gelu_erf_f32(
	.param .u64 inplace_gelu_erf_f32_param_0,
	.param .u64 .ptr .align 1 inplace_gelu_erf_f32_param_1
)
{
	.reg .pred 	%p<4>;
	.reg .b32 	%r<5>;
	.reg .b32 	%f<31>;
	.reg .b64 	%rd<7>;

	ld.param.u64 	%rd4, [inplace_gelu_erf_f32_param_0];
	ld.param.u64 	%rd3, [inplace_gelu_erf_f32_param_1];
	mov.u32 	%r1, %ctaid.x;
	mov.u32 	%r2, %ntid.x;
	mov.u32 	%r3, %tid.x;
	mad.lo.s32 	%r4, %r1, %r2, %r3;
	cvt.s64.s32 	%rd1, %r4;
	setp.le.u64 	%p1, %rd4, %rd1;
	@%p1 bra 	$L__BB104_4;
	cvta.to.global.u64 	%rd5, %rd3;
	shl.b64 	%rd6, %rd1, 2;
	add.s64 	%rd2, %rd5, %rd6;
	ld.global.f32 	%f1, [%rd2];
	mul.f32 	%f2, %f1, 0f3F3504F3;
	abs.f32 	%f6, %f2;
	setp.ltu.f32 	%p2, %f6, 0f3F8060FE;
	setp.ge.f32 	%p3, %f6, 0f3F8060FE;
	mul.f32 	%f7, %f2, %f2;
	selp.f32 	%f8, %f6, %f7, %p3;
	selp.f32 	%f9, 0f38EB4C3A, 0f38B1E96A, %p3;
	selp.f32 	%f10, 0fBAAE005B, 0fBA574D20, %p3;
	fma.rn.f32 	%f11, %f9, %f8, %f10;
	selp.f32 	%f12, 0f3C09919F, 0f3BAAD5EA, %p3;
	fma.rn.f32 	%f13, %f11, %f8, %f12;
	selp.f32 	%f14, 0fBD24D99A, 0fBCDC1BE7, %p3;
	fma.rn.f32 	%f15, %f13, %f8, %f14;
	selp.f32 	%f16, 0f3E235519, 0f3DE718AF, %p3;
	fma.rn.f32 	%f17, %f15, %f8, %f16;
	selp.f32 	%f18, 0f3F69B4F9, 0fBEC093AC, %p3;
	fma.rn.f32 	%f19, %f17, %f8, %f18;
	selp.f32 	%f20, 0f3F210A14, 0f3E0375D3, %p3;
	fma.rn.f32 	%f21, %f19, %f8, %f20;
	neg.f32 	%f22, %f8;
	selp.f32 	%f23, %f22, %f2, %p3;
	fma.rn.f32 	%f30, %f21, %f23, %f23;
	@%p2 bra 	$L__BB104_3;
	ex2.approx.ftz.f32 	%f24, %f30;
	mov.f32 	%f25, 0f3F800000;
	sub.f32 	%f26, %f25, %f24;
	copysign.f32 	%f30, %f2, %f26;
$L__BB104_3:
	add.f32 	%f27, %f30, 0f3F800000;
	mul.f32 	%f28, %f1, 0f3F000000;
	mul.f32 	%f29, %f28, %f27;
	st.global.f32 	[%rd2], %f29;
$L__BB104_4:
	ret;

}
	// .globl	inplace_elu_f32
.visible .entry inplace_elu_f32(
	.param .u64 inplace_elu_f32_param_0,
	.param .u64 .ptr .align 1 inplace_elu_f32_param_1,
	.param .f32 inplace_elu_f32_param_2
)
{
	.reg .pred 	%p<3>;
	.reg .b32 	%r<7>;
	.reg .b32 	%f<18>;
	.reg .b64 	%rd<7>;

	ld.param.u64 	%rd4, [inplace_elu_f32_param_0];
	ld.param.u64 	%rd3, [inplace_elu_f32_param_1];
	ld.param.f32 	%f4, [inplace_elu_f32_param_2];
	mov.u32 	%r1, %ctaid.x;
	mov.u32 	%r2, %ntid.x;
	mov.u32 	%r3, %tid.x;
	mad.lo.s32 	%r4, %r1, %r2, %r3;
	cvt.s64.s32 	%rd1, %r4;
	setp.le.u64 	%p1, %rd4, %rd1;
	@%p1 bra 	$L__BB105_4;
	cvta.to.global.u64 	%rd5, %rd3;
	shl.b64 	%rd6, %rd1, 2;
	add.s64 	%rd2, %rd5, %rd6;
	ld.global.f32 	%f17, [%rd2];
	setp.gt.f32 	%p2, %f17, 0f00000000;
	@%p2 bra 	$L__BB105_3;
	fma.rn.f32 	%f5, %f17, 0f3BBB989D, 0f3F000000;
	cvt.sat.f32.f32 	%f6, %f5;
	mov.f32 	%f7, 0f4B400001;
	mov.f32 	%f8, 0f437C0000;
	fma.rm.f32 	%f9, %f6, %f8, %f7;
	add.f32 	%f10, %f9, 0fCB40007F;
	neg.f32 	%f11, %f10;
	fma.rn.f32 	%f12, %f17, 0f3FB8AA3B, %f11;
	fma.rn.f32 	%f13, %f17, 0f32A57060, %f12;
	mov.b32 	%r5, %f9;
	shl.b32 	%r6, %r5, 23;
	mov.b32 	%f14, %r6;
	ex2.approx.ftz.f32 	%f15, %f13;
	fma.rn.f32 	%f16, %f15, %f14, 0fBF800000;
	mul.f32 	%f17, %f4, %f16;
$L__BB105_3:
	st.global.f32 	[%rd2], %f17;
$L__BB105_4:
	ret;

}
	// .globl	inplace_relu_f32
.visible .entry inplace_relu_f32(
	.param .u64 inplace_relu_f32_param_0,
	.param .u64 .ptr .align 1 inplace_relu_f32_param_1
)
{
	.reg .pred 	%p<2>;
	.reg .b32 	%r<5>;
	.reg .b32 	%f<3>;
	.reg .b64 	%rd<7>;

	ld.param.u64 	%rd3, [inplace_relu_f32_param_0];
	ld.param.u64 	%rd2, [inplace_relu_f32_param_1];
	mov.u32 	%r1, %ctaid.x;
	mov.u32 	%r2, %ntid.x;
	mov.u32 	%r3, %tid.x;
	mad.lo.s32 	%r4, %r1, %r2, %r3;
	cvt.s64.s32 	%rd1, %r4;
	setp.le.u64 	%p1, %rd3, %rd1;
	@%p1 bra 	$L__BB106_2;
	cvta.to.global.u64 	%rd4, %rd2;
	shl.b64 	%rd5, %rd1, 2;
	add.s64 	%rd6, %rd4, %rd5;
	ld.global.f32 	%f1, [%rd6];
	max.f32 	%f2, %f1, 0f00000000;
	st.global.f32 	[%rd6], %f2;
$L__BB106_2:
	ret;

}
	// .globl	inplace_silu_f32
.visible .entry inplace_silu_f32(
	.param .u64 inplace_silu_f32_param_0,
	.param .u64 .ptr .align 1 inplace_silu_f32_param_1
)
{
	.reg .pred 	%p<2>;
	.reg .b32 	%r<7>;
	.reg .b32 	%f<15>;
	.reg .b64 	%rd<7>;

	ld.param.u64 	%rd3, [inplace_silu_f32_param_0];
	ld.param.u64 	%rd2, [inplace_silu_f32_param_1];
	mov.u32 	%r1, %ctaid.x;
	mov.u32 	%r2, %ntid.x;
	mov.u32 	%r3, %tid.x;
	mad.lo.s32 	%r4, %r1, %r2, %r3;
	cvt.s64.s32 	%rd1, %r4;
	setp.le.u64 	%p1, %rd3, %rd1;
	@%p1 bra 	$L__BB107_2;
	cvta.to.global.u64 	%rd4, %rd2;
	shl.b64 	%rd5, %rd1, 2;
	add.s64 	%rd6, %rd4, %rd5;
	ld.global.f32 	%f1, [%rd6];
	fma.rn.f32 	%f2, %f1, 0fBBBB989D, 0f3F000000;
	cvt.sat.f32.f32 	%f3, %f2;
	mov.f32 	%f4, 0f4B400001;
	mov.f32 	%f5, 0f437C0000;
	fma.rm.f32 	%f6, %f3, %f5, %f4;
	add.f32 	%f7, %f6, 0fCB40007F;
	neg.f32 	%f8, %f7;
	fma.rn.f32 	%f9, %f1, 0fBFB8AA3B, %f8;
	fma.rn.f32 	%f10, %f1, 0fB2A57060, %f9;
	mov.b32 	%r5, %f6;
	shl.b32 	%r6, %r5, 23;
	mov.b32 	%f11, %r6;
	ex2.approx.ftz.f32 	%f12, %f10;
	fma.rn.f32 	%f13, %f12, %f11, 0f3F800000;
	div.rn.f32 	%f14, %f1, %f13;
	st.global.f32 	[%rd6], %f14;
$L__BB107_2:
	ret;

}
	// .globl	inplace_tanh_f32
.visible .entry inplace_tanh_f32(
	.param .u64 inplace_tanh_f32_param_0,
	.param .u64 .ptr .align 1 inplace_tanh_f32_param_1
)
{
	.reg .pred 	%p<4>;
	.reg .b32 	%r<5>;
	.reg .b32 	%f<17>;
	.reg .b64 	%rd<7>;

	ld.param.u64 	%rd3, [inplace_tanh_f32_param_0];
	ld.param.u64 	%rd2, [inplace_tanh_f32_param_1];
	mov.u32 	%r1, %ctaid.x;
	mov.u32 	%r2, %ntid.x;
	mov.u32 	%r3, %tid.x;
	mad.lo.s32 	%r4, %r1, %r2, %r3;
	cvt.s64.s32 	%rd1, %r4;
	setp.le.u64 	%p1, %rd3, %rd1;
	@%p1 bra 	$L__BB108_2;
	cvta.to.global.u64 	%rd4, %rd2;
	shl.b64 	%rd5, %rd1, 2;
	add.s64 	%rd6, %rd4, %rd5;
	ld.global.f32 	%f1, [%rd6];
	abs.f32 	%f2, %f1;
	mul.f32 	%f3, %f2, 0f4038AA3B;
	ex2.approx.ftz.f32 	%f4, %f3;
	add.f32 	%f5, %f4, 0f3F800000;
	rcp.approx.ftz.f32 	%f6, %f5;
	fma.rn.f32 	%f7, %f6, 0fC0000000, 0f3F800000;
	setp.ge.f32 	%p2, %f2, 0f41102CB4;
	selp.f32 	%f8, 0f3F800000, %f7, %p2;
	copysign.f32 	%f9, %f1, %f8;
	mul.f32 	%f10, %f1, %f1;
	fma.rn.f32 	%f11, %f10, 0f3C80F082, 0fBD563CAE;
	fma.rn.f32 	%f12, %f11, %f10, 0f3E085941;
	fma.rn.f32 	%f13, %f12, %f10, 0fBEAAA9ED;
	fma.rn.f32 	%f14, %f13, %f10, 0f00000000;
	fma.rn.f32 	%f15, %f14, %f1, %f1;
	setp.ge.f32 	%p3, %f2, 0f3F19999A;
	selp.f32 	%f16, %f9, %f15, %p3;
	st.global.f32 	[%rd6], %f16;
$L__BB108_2:
	ret;

}
	// .globl	inplace_sigmoid_f32
.visible .entry inplace_sigmoid_f32(
	.param .u64 inplace_sigmoid_f32_param_0,
	.param .u64 .ptr .align 1 inplace_sigmoid_f32_param_1
)
{
	.reg .pred 	%p<2>;
	.reg .b32 	%r<7>;
	.reg .b32 	%f<15>;
	.reg .b64 	%rd<7>;

	ld.param.u64 	%rd3, [inplace_sigmoid_f32_param_0];
	ld.param.u64 	%rd2, [inplace_sigmoid_f32_param_1];
	mov.u32 	%r1, %ctaid.x;
	mov.u32 	%r2, %ntid.x;
	mov.u32 	%r3, %tid.x;
	mad.lo.s32 	%r4, %r1, %r2, %r3;
	cvt.s64.s32 	%rd1, %r4;
	setp.le.u64 	%p1, %rd3, %rd1;
	@%p1 bra 	$L__BB109_2;
	cvta.to.global.u64 	%rd4, %rd2;
	shl.b64 	%rd5, %rd1, 2;
	add.s64 	%rd6, %rd4, %rd5;
	ld.global.f32 	%f1, [%rd6];
	fma.rn.f32 	%f2, %f1, 0fBBBB989D, 0f3F000000;
	cvt.sat.f32.f32 	%f3, %f2;
	mov.f32 	%f4, 0f4B400001;
	mov.f32 	%f5, 0f437C0000;
	fma.rm.f32 	%f6, %f3, %f5, %f4;
	add.f32 	%f7, %f6, 0fCB40007F;
	neg.f32 	%f8, %f7;
	fma.rn.f32 	%f9, %f1, 0fBFB8AA3B, %f8;
	fma.rn.f32 	%f10, %f1, 0fB2A57060, %f9;
	mov.b32 	%r5, %f6;
	shl.b32 	%r6, %r5, 23;
	mov.b32 	%f11, %r6;
	ex2.approx.ftz.f32 	%f12, %f10;
	fma.rn.f32 	%f13, %f12, %f11, 0f3F800000;
	rcp.rn.f32 	%f14, %f13;
	st.global.f32 	[%rd6], %f14;
$L__BB109_2:
	ret;

}
	// .globl	scale_add_f32
.visible .entry scale_add_f32(
	.param .u64 scale_add_f32_param_0,
	.param .u64 .ptr .align 1 scale_add_f32_param_1,
	.param .u64 .ptr .align 1 scale_add_f32_param_2,
	.param .f32 scale_add_f32_param_3,
	.param .f32 scale_add_f32_param_4
)
{
	.reg .pred 	%p<2>;
	.reg .b32 	%r<5>;
	.reg .b32 	%f<5>;
	.reg .b64 	%rd<10>;

	ld.param.u64 	%rd4, [scale_add_f32_param_0];
	ld.param.u64 	%rd2, [scale_add_f32_param_1];
	ld.param.u64 	%rd3, [scale_add_f32_param_2];
	ld.param.f32 	%f1, [scale_add_f32_param_3];
	ld.param.f32 	%f2, [scale_add_f32_param_4];
	mov.u32 	%r1, %ctaid.x;
	mov.u32 	%r2, %ntid.x;
	mov.u32 	%r3, %tid.x;
	mad.lo.s32 	%r4, %r1, %r2, %r3;
	cvt.s64.s32 	%rd1, %r4;
	setp.le.u64 	%p1, %rd4, %rd1;
	@%p1 bra 	$L__BB110_2;
	cvta.to.global.u64 	%rd5, %rd2;
	cvta.to.global.u64 	%rd6, %rd3;
	shl.b64 	%rd7, %rd1, 2;
	add.s64 	%rd8, %rd5, %rd7;
	ld.global.f32 	%f3, [%rd8];
	fma.rn.f32 	%f4, %f1, %f3, %f2;
	add.s64 	%rd9, %rd6, %rd7;
	st.global.f32 	[%rd9], %f4;
$L__BB110_2:
	ret;

}
	// .globl	binary_add_f64
.visible .entry binary_add_f64(
	.param .u64 binary_add_f64_param_0,
	.param .u64 .ptr .align 1 binary_add_f64_param_1,
	.param .u64 .ptr .align 1 binary_add_f64_param_2,
	.param .u64 .ptr .align 1 binary_add_f64_param_3
)
{
	.reg .pred 	%p<2>;
	.reg .b32 	%r<5>;
	.reg .b64 	%rd<13>;
	.reg .b64 	%fd<4>;

	ld.param.u64 	%rd5, [binary_add_f64_param_0];
	ld.param.u64 	%rd2, [binary_add_f64_param_1];
	ld.param.u64 	%rd3, [binary_add_f64_param_2];
	ld.param.u64 	%rd4, [binary_add_f64_param_3];
	mov.u32 	%r1, %ctaid.x;
	mov.u32 	%r2, %ntid.x;
	mov.u32 	%r3, %tid.x;
	mad.lo.s32 	%r4, %r1, %r2, %r3;
	cvt.s64.s32 	%rd1, %r4;
	setp.le.u64 	%p1, %rd5, %rd1;
	@%p1 bra 	$L__BB111_2;
	cvta.to.global.u64 	%rd6, %rd2;
	cvta.to.global.u64 	%rd7, %rd3;
	cvta.to.global.u64 	%rd8, %rd4;
	shl.b64 	%rd9, %rd1, 3;
	add.s64 	%rd10, %rd6, %rd9;
	ld.global.f64 	%fd1, [%rd10];
	add.s64 	%rd11, %rd7, %rd9;
	ld.global.f64 	%fd2, [%rd11];
	add.f64 	%fd3, %fd1, %fd2;
	add.s64 	%rd12, %rd8, %rd9;
	st.global.f64 	[%rd12], %fd3;
$L__BB111_2:
	ret;

}
	// .globl	binary_sub_f64
.visible .entry binary_sub_f64(
	.param .u64 binary_sub_f64_param_0,
	.param .u64 .ptr .align 1 binary_sub_f64_param_1,
	.param .u64 .ptr .align 1 binary_sub_f64_param_2,
	.param .u64 .ptr .align 1 binary_sub_f64_param_3
)
{
	.reg .pred 	%p<2>;
	.reg .b32 	%r<5>;
	.reg .b64 	%rd<13>;
	.reg .b64 	%fd<4>;

	ld.param.u64 	%rd5, [binary_sub_f64_param_0];
	ld.param.u64 	%rd2, [binary_sub_f64_param_1];
	ld.param.u64 	%rd3, [binary_sub_f64_param_2];
	ld.param.u64 	%rd4, [binary_sub_f64_param_3];
	mov.u32 	%r1, %ctaid.x;
	mov.u32 	%r2, %ntid.x;
	mov.u32 	%r3, %tid.x;
	mad.lo.s32 	%r4, %r1, %r2, %r3;
	cvt.s64.s32 	%rd1, %r4;
	setp.le.u64 	%p1, %rd5, %rd1;
	@%p1 bra 	$L__BB112_2;
	cvta.to.global.u64 	%rd6, %rd2;
	cvta.to.global.u64 	%rd7, %rd3;
	cvta.to.global.u64 	%rd8, %rd4;
	shl.b64 	%rd9, %rd1, 3;
	add.s64 	%rd10, %rd6, %rd9;
	ld.global.f64 	%fd1, [%rd10];
	add.s64 	%rd11, %rd7, %rd9;
	ld.global.f64 	%fd2, [%rd11];
	sub.f64 	%fd3, %fd1, %fd2;
	add.s64 	%rd12, %rd8, %rd9;
	st.global.f64 	[%rd12], %fd3;
$L__BB112_2:
	ret;

}
	// .globl	binary_mul_f64
.visible .entry binary_mul_f64(
	.param .u64 binary_mul_f64_param_0,
	.param .u64 .ptr .align 1 binary_mul_f64_param_1,
	.param .u64 .ptr .align 1 binary_mul_f64_param_2,
	.param .u64 .ptr .align 1 binary_mul_f64_param_3
)
{
	.reg .pred 	%p<2>;
	.reg .b32 	%r<5>;
	.reg .b64 	%rd<13>;
	.reg .b64 	%fd<4>;

	ld.param.u64 	%rd5, [binary_mul_f64_param_0];
	ld.param.u64 	%rd2, [binary_mul_f64_param_1];
	ld.param.u64 	%rd3, [binary_mul_f64_param_2];
	ld.param.u64 	%rd4, [binary_mul_f64_param_3];
	mov.u32 	%r1, %ctaid.x;
	mov.u32 	%r2, %ntid.x;
	mov.u32 	%r3, %tid.x;
	mad.lo.s32 	%r4, %r1, %r2, %r3;
	cvt.s64.s32 	%rd1, %r4;
	setp.le.u64 	%p1, %rd5, %rd1;
	@%p1 bra 	$L__BB113_2;
	cvta.to.global.u64 	%rd6, %rd2;
	cvta.to.global.u64 	%rd7, %rd3;
	cvta.to.global.u64 	%rd8, %rd4;
	shl.b64 	%rd9, %rd1, 3;
	add.s64 	%rd10, %rd6, %rd9;
	ld.global.f64 	%fd1, [%rd10];
	add.s64 	%rd11, %rd7, %rd9;
	ld.global.f64 	%fd2, [%rd11];
	mul.f64 	%fd3, %fd1, %fd2;
	add.s64 	%rd12, %rd8, %rd9;
	st.global.f64 	[%rd12], %fd3;
$L__BB113_2:
	ret;

}
	// .globl	binary_div_f64
.visible .entry binary_div_f64(
	.param .u64 binary_div_f64_param_0,
	.param .u64 .ptr .align 1 binary_div_f64_param_1,
	.param .u64 .ptr .align 1 binary_div_f64_param_2,
	.param .u64 .ptr .align 1 binary_div_f64_param_3
)
{
	.reg .pred 	%p<2>;
	.reg .b32 	%r<5>;
	.reg .b64 	%rd<13>;
	.reg .b64 	%fd<4>;

	ld.param.u64 	%rd5, [binary_div_f64_param_0];
	ld.param.u64 	%rd2, [binary_div_f64_param_1];
	ld.param.u64 	%rd3, [binary_div_f64_param_2];
	ld.param.u64 	%rd4, [binary_div_f64_param_3];
	mov.u32 	%r1, %ctaid.x;
	mov.u32 	%r2, %ntid.x;
	mov.u32 	%r3, %tid.x;
	mad.lo.s32 	%r4, %r1, %r2, %r3;
	cvt.s64.s32 	%rd1, %r4;
	setp.le.u64 	%p1, %rd5, %rd1;
	@%p1 bra 	$L__BB114_2;
	cvta.to.global.u64 	%rd6, %rd2;
	cvta.to.global.u64 	%rd7, %rd3;
	cvta.to.global.u64 	%rd8, %rd4;
	shl.b64 	%rd9, %rd1, 3;
	add.s64 	%rd10, %rd6, %rd9;
	ld.global.f64 	%fd1, [%rd10];
	add.s64 	%rd11, %rd7, %rd9;
	ld.global.f64 	%fd2, [%rd11];
	div.rn.f64 	%fd3, %fd1, %fd2;
	add.s64 	%rd12, %rd8, %rd9;
	st.global.f64 	[%rd12], %fd3;
$L__BB114_2:
	ret;

}
	// .globl	binary_maximum_f64
.visible .entry binary_maximum_f64(
	.param .u64 binary_maximum_f64_param_0,
	.param .u64 .ptr .align 1 binary_maximum_f64_param_1,
	.param .u64 .ptr .align 1 binary_maximum_f64_param_2,
	.param .u64 .ptr .align 1 binary_maximum_f64_param_3
)
{
	.reg .pred 	%p<3>;
	.reg .b32 	%r<5>;
	.reg .b64 	%rd<13>;
	.reg .b64 	%fd<4>;

	ld.param.u64 	%rd5, [binary_maximum_f64_param_0];
	ld.param.u64 	%rd2, [binary_maximum_f64_param_1];
	ld.param.u64 	%rd3, [binary_maximum_f64_param_2];
	ld.param.u64 	%rd4, [binary_maximum_f64_param_3];
	mov.u32 	%r1, %ctaid.x;
	mov.u32 	%r2, %ntid.x;
	mov.u32 	%r3, %tid.x;
	mad.lo.s32 	%r4, %r1, %r2, %r3;
	cvt.s64.s32 	%rd1, %r4;
	setp.le.u64 	%p1, %rd5, %rd1;
	@%p1 bra 	$L__BB115_2;
	cvta.to.global.u64 	%rd6, %rd2;
	cvta.to.global.u64 	%rd7, %rd3;
	cvta.to.global.u64 	%rd8, %rd4;
	shl.b64 	%rd9, %rd1, 3;
	add.s64 	%rd10, %rd6, %rd9;
	ld.global.f64 	%fd1, [%rd10];
	add.s64 	%rd11, %rd7, %rd9;
	ld.global.f64 	%fd2, [%rd11];
	setp.gt.f64 	%p2, %fd1, %fd2;
	selp.f64 	%fd3, %fd1, %fd2, %p2;
	add.s64 	%rd12, %rd8, %rd9;
	st.global.f64 	[%rd12], %fd3;
$L__BB115_2:
	ret;

}
	// .globl	binary_minimum_f64
.visible .entry binary_minimum_f64(
	.param .u64 binary_minimum_f64_param_0,
	.param .u64 .ptr .align 1 binary_minimum_f64_param_1,
	.param .u64 .ptr .align 1 binary_minimum_f64_param_2,
	.param .u64 .ptr .align 1 binary_minimum_f64_param_3
)
{
	.reg .pred 	%p<3>;
	.reg .b32 	%r<5>;
	.reg .b64 	%rd<13>;
	.reg .b64 	%fd<4>;

	ld.param.u64 	%rd5, [binary_minimum_f64_param_0];
	ld.param.u64 	%rd2, [binary_minimum_f64_param_1];
	ld.param.u64 	%rd3, [binary_minimum_f64_param_2];
	ld.param.u64 	%rd4, [binary_minimum_f64_param_3];
	mov.u32 	%r1, %ctaid.x;
	mov.u32 	%r2, %ntid.x;
	mov.u32 	%r3, %tid.x;
	mad.lo.s32 	%r4, %r1, %r2, %r3;
	cvt.s64.s32 	%rd1, %r4;
	setp.le.u64 	%p1, %rd5, %rd1;
	@%p1 bra 	$L__BB116_2;
	cvta.to.global.u64 	%rd6, %rd2;
	cvta.to.global.u64 	%rd7, %rd3;
	cvta.to.global.u64 	%rd8, %rd4;
	shl.b64 	%rd9, %rd1, 3;
	add.s64 	%rd10, %rd6, %rd9;
	ld.global.f64 	%fd1, [%rd10];
	add.s64 	%rd11, %rd7, %rd9;
	ld.global.f64 	%fd2, [%rd11];
	setp.lt.f64 	%p2, %fd1, %fd2;
	selp.f64 	%fd3, %fd1, %fd2, %p2;
	add.s64 	%rd12, %rd8, %rd9;
	st.global.f64 	[%rd12], %fd3;
$L__BB116_2:
	ret;

}
	// .globl	assign_add_f64
.visible .entry assign_add_f64(
	.param .u64 assign_add_f64_param_0,
	.param .u64 .ptr .align 1 assign_add_f64_param_1,
	.param .u64 .ptr .align 1 assign_add_f64_param_2
)
{
	.reg .pred 	%p<2>;
	.reg .b32 	%r<5>;
	.reg .b64 	%rd<10>;
	.reg .b64 	%fd<4>;

	ld.param.u64 	%rd4, [assign_add_f64_param_0];
	ld.param.u64 	%rd2, [assign_add_f64_param_1];
	ld.param.u64 	%rd3, [assign_add_f64_param_2];
	mov.u32 	%r1, %ctaid.x;
	mov.u32 	%r2, %ntid.x;
	mov.u32 	%r3, %tid.x;
	mad.lo.s32 	%r4, %r1, %r2, %r3;
	cvt.s64.s32 	%rd1, %r4;
	setp.le.u64 	%p1, %rd4, %rd1;
	@%p1 bra 	$L__BB117_2;
	cvta.to.global.u64 	%rd5, %rd2;
	cvta.to.global.u64 	%rd6, %rd3;
	shl.b64 	%rd7, %rd1, 3;
	add.s64 	%rd8, %rd5, %rd7;
	ld.global.f64 	%fd1, [%rd8];
	add.s64 	%rd9, %rd6, %rd7;
	ld.global.f64 	%fd2, [%rd9];
	add.f64 	%fd3, %fd1, %fd2;
	st.global.f64 	[%rd9], %fd3;
$L__BB117_2:
	ret;

}
	// .globl	assign_sub_f64
.visible .entry assign_sub_f64(
	.param .u64 assign_sub_f64_param_0,
	.param .u64 .ptr .align 1 assign_sub_f64_param_1,
	.param .u64 .ptr .align 1 assign_sub_f64_param_2
)
{
	.reg .pred 	%p<2>;
	.reg .b32 	%r<5>;
	.reg .b64 	%rd<10>;
	.reg .b64 	%fd<4>;

	ld.param.u64 	%rd4, [assign_sub_f64_param_0];
	ld.param.u64 	%rd2, [assign_sub_f64_param_1];
	ld.param.u64 	%rd3, [assign_sub_f64_param_2];
	mov.u32 	%r1, %ctaid.x;
	mov.u32 	%r2, %ntid.x;
	mov.u32 	%r3, %tid.x;
	mad.lo.s32 	%r4, %r1, %r2, %r3;
	cvt.s64.s32 	%rd1, %r4;
	setp.le.u64 	%p1, %rd4, %rd1;
	@%p1 bra 	$L__BB118_2;
	cvta.to.global.u64 	%rd5, %rd2;
	cvta.to.global.u64 	%rd6, %rd3;
	shl.b64 	%rd7, %rd1, 3;
	add.s64 	%rd8, %rd5, %rd7;
	ld.global.f64 	%fd1, [%rd8];
	add.s64 	%rd9, %rd6, %rd7;
	ld.global.f64 	%fd2, [%rd9];
	sub.f64 	%fd3, %fd2, %fd1;
	st.global.f64 	[%rd9], %fd3;
$L__BB118_2:
	ret;

}
	// .globl	assign_mul_f64
.visible .entry assign_mul_f64(
	.param .u64 assign_mul_f64_param_0,
	.param .u64 .ptr .align 1 assign_mul_f64_param_1,
	.param .u64 .ptr .align 1 assign_mul_f64_param_2
)
{
	.reg .pred 	%p<2>;
	.reg .b32 	%r<5>;
	.reg .b64 	%rd<10>;
	.reg .b64 	%fd<4>;

	ld.param.u64 	%rd4, [assign_mul_f64_param_0];
	ld.param.u64 	%rd2, [assign_mul_f64_param_1];
	ld.param.u64 	%rd3, [assign_mul_f64_param_2];
	mov.u32 	%r1, %ctaid.x;
	mov.u32 	%r2, %ntid.x;
	mov.u32 	%r3, %tid.x;
	mad.lo.s32 	%r4, %r1, %r2, %r3;
	cvt.s64.s32 	%rd1, %r4;
	setp.le.u64 	%p1, %rd4, %rd1;
	@%p1 bra 	$L__BB119_2;
	cvta.to.global.u64 	%rd5, %rd2;
	cvta.to.global.u64 	%rd6, %rd3;
	shl.b64 	%rd7, %rd1, 3;
	add.s64 	%rd8, %rd5, %rd7;
	ld.global.f64 	%fd1, [%rd8];
	add.s64 	%rd9, %rd6, %rd7;
	ld.global.f64 	%fd2, [%rd9];
	mul.f64 	%fd3, %fd1, %fd2;
	st.global.f64 	[%rd9], %fd3;
$L__BB119_2:
	ret;

}
	// .globl	assign_div_f64
.visible .entry assign_div_f64(
	.param .u64 assign_div_f64_param_0,
	.param .u64 .ptr .align 1 assign_div_f64_param_1,
	.param .u64 .ptr .align 1 assign_div_f64_param_2
)
{
	.reg .pred 	%p<2>;
	.reg .b32 	%r<5>;
	.reg .b64 	%rd<10>;
	.reg .b64 	%fd<4>;

	ld.param.u64 	%rd4, [assign_div_f64_param_0];
	ld.param.u64 	%rd2, [assign_div_f64_param_1];
	ld.param.u64 	%rd3, [assign_div_f64_param_2];
	mov.u32 	%r1, %ctaid.x;
	mov.u32 	%r2, %ntid.x;
	mov.u32 	%r3, %tid.x;
	mad.lo.s32 	%r4, %r1, %r2, %r3;
	cvt.s64.s32 	%rd1, %r4;
	setp.le.u64 	%p1, %rd4, %rd1;
	@%p1 bra 	$L__BB120_2;
	cvta.to.global.u64 	%rd5, %rd3;
	cvta.to.global.u64 	%rd6, %rd2;
	shl.b64 	%rd7, %rd1, 3;
	add.s64 	%rd8, %rd5, %rd7;
	ld.global.f64 	%fd1, [%rd8];
	add.s64 	%rd9, %rd6, %rd7;
	ld.global.f64 	%fd2, [%rd9];
	div.rn.f64 	%fd3, %fd1, %fd2;
	st.global.f64 	[%rd8], %fd3;
$L__BB120_2:
	ret;

}
	// .globl	assign_maximum_f64
.visible .entry assign_maximum_f64(
	.param .u64 assign_maximum_f64_param_0,
	.param .u64 .ptr .align 1 assign_maximum_f64_param_1,
	.param .u64 .ptr .align 1 assign_maximum_f64_param_2
)
{
	.reg .pred 	%p<3>;
	.reg .b32 	%r<5>;
	.reg .b64 	%rd<10>;
	.reg .b64 	%fd<4>;

	ld.param.u64 	%rd4, [assign_maximum_f64_param_0];
	ld.param.u64 	%rd2, [assign_maximum_f64_param_1];
	ld.param.u64 	%rd3, [assign_maximum_f64_param_2];
	mov.u32 	%r1, %ctaid.x;
	mov.u32 	%r2, %ntid.x;
	mov.u32 	%r3, %tid.x;
	mad.lo.s32 	%r4, %r1, %r2, %r3;
	cvt.s64.s32 	%rd1, %r4;
	setp.le.u64 	%p1, %rd4, %rd1;
	@%p1 bra 	$L__BB121_2;
	cvta.to.global.u64 	%rd5, %rd3;
	cvta.to.global.u64 	%rd6, %rd2;
	shl.b64 	%rd7, %rd1, 3;
	add.s64 	%rd8, %rd5, %rd7;
	ld.global.f64 	%fd1, [%rd8];
	add.s64 	%rd9, %rd6, %rd7;
	ld.global.f64 	%fd2, [%rd9];
	setp.gt.f64 	%p2, %fd1, %fd2;
	selp.f64 	%fd3, %fd1, %fd2, %p2;
	st.global.f64 	[%rd8], %fd3;
$L__BB121_2:
	ret;

}
	// .globl	assign_minimum_f64
.visible .entry assign_minimum_f64(
	.param .u64 assign_minimum_f64_param_0,
	.param .u64 .ptr .align 1 assign_minimum_f64_param_1,
	.param .u64 .ptr .align 1 assign_minimum_f64_param_2
)
{
	.reg .pred 	%p<3>;
	.reg .b32 	%r<5>;
	.reg .b64 	%rd<10>;
	.reg .b64 	%fd<4>;

	ld.param.u64 	%rd4, [assign_minimum_f64_param_0];
	ld.param.u64 	%rd2, [assign_minimum_f64_param_1];
	ld.param.u64 	%rd3, [assign_minimum_f64_param_2];
	mov.u32 	%r1, %ctaid.x;
	mov.u32 	%r2, %ntid.x;
	mov.u32 	%r3, %tid.x;
	mad.lo.s32 	%r4, %r1, %r2, %r3;
	cvt.s64.s32 	%rd1, %r4;
	setp.le.u64 	%p1, %rd4, %rd1;
	@%p1 bra 	$L__BB122_2;
	cvta.to.global.u64 	%rd5, %rd3;
	cvta.to.global.u64 	%rd6, %rd2;
	shl.b64 	%rd7, %rd1, 3;
	add.s64 	%rd8, %rd5, %rd7;
	ld.global.f64 	%fd1, [%rd8];
	add.s64 	%rd9, %rd6, %rd7;
	ld.global.f64 	%fd2, [%rd9];
	setp.lt.f64 	%p2, %fd1, %fd2;
	selp.f64 	%fd3, %fd1, %fd2, %p2;
	st.global.f64 	[%rd8], %fd3;
$L__BB122_2:
	ret;

}
	// .globl	unary_cos_f64
.visible .entry unary_cos_f64(
	.param .u64 unary_cos_f64_param_0,
	.param .u64 .ptr .align 1 unary_cos_f64_param_1,
	.param .u64 .ptr .align 1 unary_cos_f64_param_2
)
{
	.local .align 4 .b8 	__local_depot123[28];
	.reg .b64 	%SP;
	.reg .b64 	%SPL;
	.reg .pred 	%p<10>;
	.reg .b32 	%r<45>;
	.reg .b32 	%f<28>;
	.reg .b64 	%rd<31>;
	.reg .b64 	%fd<5>;

	mov.u64 	%SPL, __local_depot123;
	ld.param.u64 	%rd12, [unary_cos_f64_param_0];
	ld.param.u64 	%rd10, [unary_cos_f64_param_1];
	ld.param.u64 	%rd11, [unary_cos_f64_param_2];
	add.u64 	%rd1, %SPL, 0;
	mov.u32 	%r15, %ctaid.x;
	mov.u32 	%r16, %ntid.x;
	mov.u32 	%r17, %tid.x;
	mad.lo.s32 	%r18, %r15, %r16, %r17;
	cvt.s64.s32 	%rd2, %r18;
	setp.le.u64 	%p1, %rd12, %rd2;
	@%p1 bra 	$L__BB123_10;
	cvta.to.global.u64 	%rd14, %rd10;
	shl.b64 	%rd15, %rd2, 3;
	add.s64 	%rd16, %rd14, %rd15;
	ld.global.f64 	%fd1, [%rd16];
	cvt.rn.f32.f64 	%f1, %fd1;
	mul.f32 	%f7, %f1, 0f3F22F983;
	cvt.rni.s32.f32 	%r44, %f7;
	cvt.rn.f32.s32 	%f8, %r44;
	fma.rn.f32 	%f9, %f8, 0fBFC90FDA, %f1;
	fma.rn.f32 	%f10, %f8, 0fB3A22168, %f9;
	fma.rn.f32 	%f27, %f8, 0fA7C234C5, %f10;
	abs.f32 	%f3, %f1;
	setp.ltu.f32 	%p2, %f3, 0f47CE4780;
	@%p2 bra 	$L__BB123_9;
	setp.neu.f32 	%p3, %f3, 0f7F800000;
	@%p3 bra 	$L__BB123_4;
	mov.f32 	%f13, 0f00000000;
	mul.rn.f32 	%f27, %f1, %f13;
	mov.b32 	%r44, 0;
	bra.uni 	$L__BB123_9;
$L__BB123_4:
	mov.b32 	%r2, %f1;
	shl.b32 	%r20, %r2, 8;
	or.b32  	%r3, %r20, -2147483648;
	mov.b64 	%rd30, 0;
	mov.b32 	%r41, 0;
	mov.u64 	%rd28, __cudart_i2opi_f;
	mov.u64 	%rd29, %rd1;
$L__BB123_5:
	.pragma "nounroll";
	ld.global.nc.u32 	%r21, [%rd28];
	mad.wide.u32 	%rd19, %r21, %r3, %rd30;
	shr.u64 	%rd30, %rd19, 32;
	st.local.u32 	[%rd29], %rd19;
	add.s32 	%r41, %r41, 1;
	add.s64 	%rd29, %rd29, 4;
	add.s64 	%rd28, %rd28, 4;
	setp.ne.s32 	%p4, %r41, 6;
	@%p4 bra 	$L__BB123_5;
	shr.u32 	%r22, %r2, 23;
	st.local.u32 	[%rd1+24], %rd30;
	and.b32  	%r6, %r22, 31;
	and.b32  	%r23, %r22, 224;
	add.s32 	%r24, %r23, -128;
	shr.u32 	%r25, %r24, 5;
	mul.wide.u32 	%rd20, %r25, 4;
	sub.s64 	%rd9, %rd1, %rd20;
	ld.local.u32 	%r42, [%rd9+24];
	ld.local.u32 	%r43, [%rd9+20];
	setp.eq.s32 	%p5, %r6, 0;
	@%p5 bra 	$L__BB123_8;
	shf.l.wrap.b32 	%r42, %r43, %r42, %r6;
	ld.local.u32 	%r26, [%rd9+16];
	shf.l.wrap.b32 	%r43, %r26, %r43, %r6;
$L__BB123_8:
	shr.u32 	%r27, %r42, 30;
	shf.l.wrap.b32 	%r28, %r43, %r42, 2;
	shl.b32 	%r29, %r43, 2;
	shr.u32 	%r30, %r28, 31;
	add.s32 	%r31, %r30, %r27;
	neg.s32 	%r32, %r31;
	setp.lt.s32 	%p6, %r2, 0;
	selp.b32 	%r44, %r32, %r31, %p6;
	xor.b32  	%r33, %r28, %r2;
	shr.s32 	%r34, %r28, 31;
	xor.b32  	%r35, %r34, %r28;
	xor.b32  	%r36, %r34, %r29;
	cvt.u64.u32 	%rd21, %r35;
	shl.b64 	%rd22, %rd21, 32;
	cvt.u64.u32 	%rd23, %r36;
	or.b64  	%rd24, %rd22, %rd23;
	cvt.rn.f64.s64 	%fd2, %rd24;
	mul.f64 	%fd3, %fd2, 0d3BF921FB54442D19;
	cvt.rn.f32.f64 	%f11, %fd3;
	neg.f32 	%f12, %f11;
	setp.lt.s32 	%p7, %r33, 0;
	selp.f32 	%f27, %f12, %f11, %p7;
$L__BB123_9:
	add.s32 	%r38, %r44, 1;
	mul.rn.f32 	%f14, %f27, %f27;
	and.b32  	%r39, %r44, 1;
	setp.eq.b32 	%p8, %r39, 1;
	selp.f32 	%f15, %f27, 0f3F800000, %p8;
	fma.rn.f32 	%f16, %f14, %f15, 0f00000000;
	fma.rn.f32 	%f17, %f14, 0f37CBAC00, 0fBAB607ED;
	selp.f32 	%f18, 0fB94D4153, %f17, %p8;
	selp.f32 	%f19, 0f3C0885E4, 0f3D2AAABB, %p8;
	fma.rn.f32 	%f20, %f18, %f14, %f19;
	selp.f32 	%f21, 0fBE2AAAA8, 0fBEFFFFFF, %p8;
	fma.rn.f32 	%f22, %f20, %f14, %f21;
	fma.rn.f32 	%f23, %f22, %f16, %f15;
	and.b32  	%r40, %r38, 2;
	setp.eq.s32 	%p9, %r40, 0;
	mov.f32 	%f24, 0f00000000;
	sub.f32 	%f25, %f24, %f23;
	selp.f32 	%f26, %f23, %f25, %p9;
	cvt.f64.f32 	%fd4, %f26;
	cvta.to.global.u64 	%rd25, %rd11;
	add.s64 	%rd27, %rd25, %rd15;
	st.global.f64 	[%rd27], %fd4;
$L__BB123_10:
	ret;

}
	// .globl	unary_sin_f64
.visible .entry unary_sin_f64(
	.param .u64 unary_sin_f64_param_0,
	.param .u64 .ptr .align 1 unary_sin_f64_param_1,
	.param .u64 .ptr .align 1 unary_sin_f64_param_2
)
{
	.local .align 4 .b8 	__local_depot124[28];
	.reg .b64 	%SP;
	.reg .b64 	%SPL;
	.reg .pred 	%p<10>;
	.reg .b32 	%r<44>;
	.reg .b32 	%f<28>;
	.reg .b64 	%rd<31>;
	.reg .b64 	%fd<5>;

	mov.u64 	%SPL, __local_depot124;
	ld.param.u64 	%rd12, [unary_sin_f64_param_0];
	ld.param.u64 	%rd10, [unary_sin_f64_param_1];
	ld.param.u64 	%rd11, [unary_sin_f64_param_2];
	add.u64 	%rd1, %SPL, 0;
	mov.u32 	%r15, %ctaid.x;
	mov.u32 	%r16, %ntid.x;
	mov.u32 	%r17, %tid.x;
	mad.lo.s32 	%r18, %r15, %r16, %r17;
	cvt.s64.s32 	%rd2, %r18;
	setp.le.u64 	%p1, %rd12, %rd2;
	@%p1 bra 	$L__BB124_10;
	cvta.to.global.u64 	%rd14, %rd10;
	shl.b64 	%rd15, %rd2, 3;
	add.s64 	%rd16, %rd14, %rd15;
	ld.global.f64 	%fd1, [%rd16];
	cvt.rn.f32.f64 	%f1, %fd1;
	mul.f32 	%f7, %f1, 0f3F22F983;
	cvt.rni.s32.f32 	%r43, %f7;
	cvt.rn.f32.s32 	%f8, %r43;
	fma.rn.f32 	%f9, %f8, 0fBFC90FDA, %f1;
	fma.rn.f32 	%f10, %f8, 0fB3A22168, %f9;
	fma.rn.f32 	%f27, %f8, 0fA7C234C5, %f10;
	abs.f32 	%f3, %f1;
	setp.ltu.f32 	%p2, %f3, 0f47CE4780;
	@%p2 bra 	$L__BB124_9;
	setp.neu.f32 	%p3, %f3, 0f7F800000;
	@%p3 bra 	$L__BB124_4;
	mov.f32 	%f13, 0f00000000;
	mul.rn.f32 	%f27, %f1, %f13;
	mov.b32 	%r43, 0;
	bra.uni 	$L__BB124_9;
$L__BB124_4:
	mov.b32 	%r2, %f1;
	shl.b32 	%r20, %r2, 8;
	or.b32  	%r3, %r20, -2147483648;
	mov.b64 	%rd30, 0;
	mov.b32 	%r40, 0;
	mov.u64 	%rd28, __cudart_i2opi_f;
	mov.u64 	%rd29, %rd1;
$L__BB124_5:
	.pragma "nounroll";
	ld.global.nc.u32 	%r21, [%rd28];
	mad.wide.u32 	%rd19, %r21, %r3, %rd30;
	shr.u64 	%rd30, %rd19, 32;
	st.local.u32 	[%rd29], %rd19;
	add.s32 	%r40, %r40, 1;
	add.s64 	%rd29, %rd29, 4;
	add.s64 	%rd28, %rd28, 4;
	setp.ne.s32 	%p4, %r40, 6;
	@%p4 bra 	$L__BB124_5;
	shr.u32 	%r22, %r2, 23;
	st.local.u32 	[%rd1+24], %rd30;
	and.b32  	%r6, %r22, 31;
	and.b32  	%r23, %r22, 224;
	add.s32 	%r24, %r23, -128;
	shr.u32 	%r25, %r24, 5;
	mul.wide.u32 	%rd20, %r25, 4;
	sub.s64 	%rd9, %rd1, %rd20;
	ld.local.u32 	%r41, [%rd9+24];
	ld.local.u32 	%r42, [%rd9+20];
	setp.eq.s32 	%p5, %r6, 0;
	@%p5 bra 	$L__BB124_8;
	shf.l.wrap.b32 	%r41, %r42, %r41, %r6;
	ld.local.u32 	%r26, [%rd9+16];
	shf.l.wrap.b32 	%r42, %r26, %r42, %r6;
$L__BB124_8:
	shr.u32 	%r27, %r41, 30;
	shf.l.wrap.b32 	%r28, %r42, %r41, 2;
	shl.b32 	%r29, %r42, 2;
	shr.u32 	%r30, %r28, 31;
	add.s32 	%r31, %r30, %r27;
	neg.s32 	%r32, %r31;
	setp.lt.s32 	%p6, %r2, 0;
	selp.b32 	%r43, %r32, %r31, %p6;
	xor.b32  	%r33, %r28, %r2;
	shr.s32 	%r34, %r28, 31;
	xor.b32  	%r35, %r34, %r28;
	xor.b32  	%r36, %r34, %r29;
	cvt.u64.u32 	%rd21, %r35;
	shl.b64 	%rd22, %rd21, 32;
	cvt.u64.u32 	%rd23, %r36;
	or.b64  	%rd24, %rd22, %rd23;
	cvt.rn.f64.s64 	%fd2, %rd24;
	mul.f64 	%fd3, %fd2, 0d3BF921FB54442D19;
	cvt.rn.f32.f64 	%f11, %fd3;
	neg.f32 	%f12, %f11;
	setp.lt.s32 	%p7, %r33, 0;
	selp.f32 	%f27, %f12, %f11, %p7;
$L__BB124_9:
	mul.rn.f32 	%f14, %f27, %f27;
	and.b32  	%r38, %r43, 1;
	setp.eq.b32 	%p8, %r38, 1;
	selp.f32 	%f15, 0f3F800000, %f27, %p8;
	fma.rn.f32 	%f16, %f14, %f15, 0f00000000;
	fma.rn.f32 	%f17, %f14, 0f37CBAC00, 0fBAB607ED;
	selp.f32 	%f18, %f17, 0fB94D4153, %p8;
	selp.f32 	%f19, 0f3D2AAABB, 0f3C0885E4, %p8;
	fma.rn.f32 	%f20, %f18, %f14, %f19;
	selp.f32 	%f21, 0fBEFFFFFF, 0fBE2AAAA8, %p8;
	fma.rn.f32 	%f22, %f20, %f14, %f21;
	fma.rn.f32 	%f23, %f22, %f16, %f15;
	and.b32  	%r39, %r43, 2;
	setp.eq.s32 	%p9, %r39, 0;
	mov.f32 	%f24, 0f00000000;
	sub.f32 	%f25, %f24, %f23;
	selp.f32 	%f26, %f23, %f25, %p9;
	cvt.f64.f32 	%fd4, %f26;
	cvta.to.global.u64 	%rd25, %rd11;
	add.s64 	%rd27, %rd25, %rd15;
	st.global.f64 	[%rd27], %fd4;
$L__BB124_10:
	ret;

}
	// .globl	unary_sqr_f64
.visible .entry unary_sqr_f64(
	.param .u64 unary_sqr_f64_param_0,
	.param .u64 .ptr .align 1 unary_sqr_f64_param_1,
	.param .u64 .ptr .align 1 unary_sqr_f64_param_2
)
{
	.reg .pred 	%p<2>;
	.reg .b32 	%r<5>;
	.reg .b64 	%rd<10>;
	.reg .b64 	%fd<3>;

	ld.param.u64 	%rd4, [unary_sqr_f64_param_0];
	ld.param.u64 	%rd2, [unary_sqr_f64_param_1];
	ld.param.u64 	%rd3, [unary_sqr_f64_param_2];
	mov.u32 	%r1, %ctaid.x;
	mov.u32 	%r2, %ntid.x;
	mov.u32 	%r3, %tid.x;
	mad.lo.s32 	%r4, %r1, %r2, %r3;
	cvt.s64.s32 	%rd1, %r4;
	setp.le.u64 	%p1, %rd4, %rd1;
	@%p1 bra 	$L__BB125_2;
	cvta.to.global.u64 	%rd5, %rd2;
	cvta.to.global.u64 	%rd6, %rd3;
	shl.b64 	%rd7, %rd1, 3;
	add.s64 	%rd8, %rd5, %rd7;
	ld.global.f64 	%fd1, [%rd8];
	mul.f64 	%fd2, %fd1, %fd1;
	add.s64 	%rd9, %rd6, %rd7;
	st.global.f64 	[%rd9], %fd2;
$L__BB125_2:
	ret;

}
	// .globl	unary_sqrt_f64
.visible .entry unary_sqrt_f64(
	.param .u64 unary_sqrt_f64_param_0,
	.param .u64 .ptr .align 1 unary_sqrt_f64_param_1,
	.param .u64 .ptr .align 1 unary_sqrt_f64_param_2
)
{
	.reg .pred 	%p<2>;
	.reg .b32 	%r<5>;
	.reg .b32 	%f<3>;
	.reg .b64 	%rd<10>;
	.reg .b64 	%fd<3>;

	ld.param.u64 	%rd4, [unary_sqrt_f64_param_0];
	ld.param.u64 	%rd2, [unary_sqrt_f64_param_1];
	ld.param.u64 	%rd3, [unary_sqrt_f64_param_2];
	mov.u32 	%r1, %ctaid.x;
	mov.u32 	%r2, %ntid.x;
	mov.u32 	%r3, %tid.x;
	mad.lo.s32 	%r4, %r1, %r2, %r3;
	cvt.s64.s32 	%rd1, %r4;
	setp.le.u64 	%p1, %rd4, %rd1;
	@%p1 bra 	$L__BB126_2;
	cvta.to.global.u64 	%rd5, %rd2;
	cvta.to.global.u64 	%rd6, %rd3;
	shl.b64 	%rd7, %rd1, 3;
	add.s64 	%rd8, %rd5, %rd7;
	ld.global.f64 	%fd1, [%rd8];
	cvt.rn.f32.f64 	%f1, %fd1;
	sqrt.rn.f32 	%f2, %f1;
	cvt.f64.f32 	%fd2, %f2;
	add.s64 	%rd9, %rd6, %rd7;
	st.global.f64 	[%rd9], %fd2;
$L__BB126_2:
	ret;

}
	// .globl	unary_rsqrt_f64
.visible .entry unary_rsqrt_f64(
	.param .u64 unary_rsqrt_f64_param_0,
	.param .u64 .ptr .align 1 unary_rsqrt_f64_param_1,
	.param .u64 .ptr .align 1 unary_rsqrt_f64_param_2
)
{
	.reg .pred 	%p<2>;
	.reg .b32 	%r<5>;
	.reg .b32 	%f<3>;
	.reg .b64 	%rd<10>;
	.reg .b64 	%fd<3>;

	ld.param.u64 	%rd4, [unary_rsqrt_f64_param_0];
	ld.param.u64 	%rd2, [unary_rsqrt_f64_param_1];
	ld.param.u64 	%rd3, [unary_rsqrt_f64_param_2];
	mov.u32 	%r1, %ctaid.x;
	mov.u32 	%r2, %ntid.x;
	mov.u32 	%r3, %tid.x;
	mad.lo.s32 	%r4, %r1, %r2, %r3;
	cvt.s64.s32 	%rd1, %r4;
	setp.le.u64 	%p1, %rd4, %rd1;
	@%p1 bra 	$L__BB127_2;
	cvta.to.global.u64 	%rd5, %rd2;
	cvta.to.global.u64 	%rd6, %rd3;
	shl.b64 	%rd7, %rd1, 3;
	add.s64 	%rd8, %rd5, %rd7;
	ld.global.f64 	%fd1, [%rd8];
	cvt.rn.f32.f64 	%f1, %fd1;
	rsqrt.approx.f32 	%f2, %f1;
	cvt.f64.f32 	%fd2, %f2;
	add.s64 	%rd9, %rd6, %rd7;
	st.global.f64 	[%rd9], %fd2;
$L__BB127_2:
	ret;

}
	// .globl	unary_abs_f64
.visible .entry unary_abs_f64(
	.param .u64 unary_abs_f64_param_0,
	.param .u64 .ptr .align 1 unary_abs_f64_param_1,
	.param .u64 .ptr .align 1 unary_abs_f64_param_2
)
{
	.reg .pred 	%p<2>;
	.reg .b32 	%r<5>;
	.reg .b32 	%f<3>;
	.reg .b64 	%rd<10>;
	.reg .b64 	%fd<3>;

	ld.param.u64 	%rd4, [unary_abs_f64_param_0];
	ld.param.u64 	%rd2, [unary_abs_f64_param_1];
	ld.param.u64 	%rd3, [unary_abs_f64_param_2];
	mov.u32 	%r1, %ctaid.x;
	mov.u32 	%r2, %ntid.x;
	mov.u32 	%r3, %tid.x;
	mad.lo.s32 	%r4, %r1, %r2, %r3;
	cvt.s64.s32 	%rd1, %r4;
	setp.le.u64 	%p1, %rd4, %rd1;
	@%p1 bra 	$L__BB128_2;
	cvta.to.global.u64 	%rd5, %rd2;
	cvta.to.global.u64 	%rd6, %rd3;
	shl.b64 	%rd7, %rd1, 3;
	add.s64 	%rd8, %rd5, %rd7;
	ld.global.f64 	%fd1, [%rd8];
	cvt.rn.f32.f64 	%f1, %fd1;
	abs.f32 	%f2, %f1;
	cvt.f64.f32 	%fd2, %f2;
	add.s64 	%rd9, %rd6, %rd7;
	st.global.f64 	[%rd9], %fd2;
$L__BB128_2:
	ret;

}
	// .globl	unary_gelu_erf_f64
.visible .entry unary_gelu_erf_f64(
	.param .u64 unary_gelu_erf_f64_param_0,
	.param .u64 .ptr .align 1 unary_gelu_erf_f64_param_1,
	.param .u64 .ptr .align 1 unary_gelu_erf_f64_param_2
)
{
	.reg .pred 	%p<4>;
	.reg .b32 	%r<5>;
	.reg .b32 	%f<31>;
	.reg .b64 	%rd<11>;
	.reg .b64 	%fd<3>;

	ld.param.u64 	%rd4, [unary_gelu_erf_f64_param_0];
	ld.param.u64 	%rd2, [unary_gelu_erf_f64_param_1];
	ld.param.u64 	%rd3, [unary_gelu_erf_f64_param_2];
	mov.u32 	%r1, %ctaid.x;
	mov.u32 	%r2, %ntid.x;
	mov.u32 	%r3, %tid.x;
	mad.lo.s32 	%r4, %r1, %r2, %r3;
	cvt.s64.s32 	%rd1, %r4;
	setp.le.u64 	%p1, %rd4, %rd1;
	@%p1 bra 	$L__BB129_4;
	cvta.to.global.u64 	%rd5, %rd2;
	shl.b64 	%rd6, %rd1, 3;
	add.s64 	%rd7, %rd5, %rd6;
	ld.global.f64 	%fd1, [%rd7];
	cvt.rn.f32.f64 	%f1, %fd1;
	mul.f32 	%f2, %f1, 0f3F3504F3;
	abs.f32 	%f6, %f2;
	setp.ltu.f32 	%p2, %f6, 0f3F8060FE;
	setp.ge.f32 	%p3, %f6, 0f3F8060FE;
	mul.f32 	%f7, %f2, %f2;
	selp.f32 	%f8, %f6, %f7, %p3;
	selp.f32 	%f9, 0f38EB4C3A, 0f38B1E96A, %p3;
	selp.f32 	%f10, 0fBAAE005B, 0fBA574D20, %p3;
	fma.rn.f32 	%f11, %f9, %f8, %f10;
	selp.f32 	%f12, 0f3C09919F, 0f3BAAD5EA, %p3;
	fma.rn.f32 	%f13, %f11, %f8, %f12;
	selp.f32 	%f14, 0fBD24D99A, 0fBCDC1BE7, %p3;
	fma.rn.f32 	%f15, %f13, %f8, %f14;
	selp.f32 	%f16, 0f3E235519, 0f3DE718AF, %p3;
	fma.rn.f32 	%f17, %f15, %f8, %f16;
	selp.f32 	%f18, 0f3F69B4F9, 0fBEC093AC, %p3;
	fma.rn.f32 	%f19, %f17, %f8, %f18;
	selp.f32 	%f20, 0f3F210A14, 0f3E0375D3, %p3;
	fma.rn.f32 	%f21, %f19, %f8, %f20;
	neg.f32 	%f22, %f8;
	selp.f32 	%f23, %f22, %f2, %p3;
	fma.rn.f32 	%f30, %f21, %f23, %f23;
	@%p2 bra 	$L__BB129_3;
	ex2.approx.ftz.f32 	%f24, %f30;
	mov.f32 	%f25, 0f3F800000;
	sub.f32 	%f26, %f25, %f24;
	copysign.f32 	%f30, %f2, %f26;
$L__BB129_3:
	add.f32 	%f27, %f30, 0f3F800000;
	mul.f32 	%f28, %f1, 0f3F000000;
	mul.f32 	%f29, %f28, %f27;
	cvt.f64.f32 	%fd2, %f29;
	cvta.to.global.u64 	%rd8, %rd3;
	add.s64 	%rd10, %rd8, %rd6;
	st.global.f64 	[%rd10], %fd2;
$L__BB129_4:
	ret;

}
	// .globl	unary_elu_f64
.visible .entry unary_elu_f64(
	.param .u64 unary_elu_f64_param_0,
	.param .u64 .ptr .align 1 unary_elu_f64_param_1,
	.param .u64 .ptr .align 1 unary_elu_f64_param_2,
	.param .f32 unary_elu_f64_param_3
)
{
	.reg .pred 	%p<3>;
	.reg .b32 	%r<7>;
	.reg .b32 	%f<18>;
	.reg .b64 	%rd<11>;
	.reg .b64 	%fd<3>;

	ld.param.u64 	%rd4, [unary_elu_f64_param_0];
	ld.param.u64 	%rd2, [unary_elu_f64_param_1];
	ld.param.u64 	%rd3, [unary_elu_f64_param_2];
	ld.param.f32 	%f4, [unary_elu_f64_param_3];
	mov.u32 	%r1, %ctaid.x;
	mov.u32 	%r2, %ntid.x;
	mov.u32 	%r3, %tid.x;
	mad.lo.s32 	%r4, %r1, %r2, %r3;
	cvt.s64.s32 	%rd1, %r4;
	setp.le.u64 	%p1, %rd4, %rd1;
	@%p1 bra 	$L__BB130_4;
	cvta.to.global.u64 	%rd5, %rd2;
	shl.b64 	%rd6, %rd1, 3;
	add.s64 	%rd7, %rd5, %rd6;
	ld.global.f64 	%fd1, [%rd7];
	cvt.rn.f32.f64 	%f17, %fd1;
	setp.gt.f32 	%p2, %f17, 0f00000000;
	@%p2 bra 	$L__BB130_3;
	fma.rn.f32 	%f5, %f17, 0f3BBB989D, 0f3F000000;
	cvt.sat.f32.f32 	%f6, %f5;
	mov.f32 	%f7, 0f4B400001;
	mov.f32 	%f8, 0f437C0000;
	fma.rm.f32 	%f9, %f6, %f8, %f7;
	add.f32 	%f10, %f9, 0fCB40007F;
	neg.f32 	%f11, %f10;
	fma.rn.f32 	%f12, %f17, 0f3FB8AA3B, %f11;
	fma.rn.f32 	%f13, %f17, 0f32A57060, %f12;
	mov.b32 	%r5, %f9;
	shl.b32 	%r6, %r5, 23;
	mov.b32 	%f14, %r6;
	ex2.approx.ftz.f32 	%f15, %f13;
	fma.rn.f32 	%f16, %f15, %f14, 0fBF800000;
	mul.f32 	%f17, %f4, %f16;
$L__BB130_3:
	cvt.f64.f32 	%fd2, %f17;
	cvta.to.global.u64 	%rd8, %rd3;
	add.s64 	%rd10, %rd8, %rd6;
	st.global.f64 	[%rd10], %fd2;
$L__BB130_4:
	ret;

}
	// .globl	unary_relu_f64
.visible .entry unary_relu_f64(
	.param .u64 unary_relu_f64_param_0,
	.param .u64 .ptr .align 1 unary_relu_f64_param_1,
	.param .u64 .ptr .align 1 unary_relu_f64_param_2
)
{
	.reg .pred 	%p<2>;
	.reg .b32 	%r<5>;
	.reg .b32 	%f<3>;
	.reg .b64 	%rd<10>;
	.reg .b64 	%fd<3>;

	ld.param.u64 	%rd4, [unary_relu_f64_param_0];
	ld.param.u64 	%rd2, [unary_relu_f64_param_1];
	ld.param.u64 	%rd3, [unary_relu_f64_param_2];
	mov.u32 	%r1, %ctaid.x;
	mov.u32 	%r2, %ntid.x;
	mov.u32 	%r3, %tid.x;
	mad.lo.s32 	%r4, %r1, %r2, %r3;
	cvt.s64.s32 	%rd1, %r4;
	setp.le.u64 	%p1, %rd4, %rd1;
	@%p1 bra 	$L__BB131_2;
	cvta.to.global.u64 	%rd5, %rd2;
	cvta.to.global.u64 	%rd6, %rd3;
	shl.b64 	%rd7, %rd1, 3;
	add.s64 	%rd8, %rd5, %rd7;
	ld.global.f64 	%fd1, [%rd8];
	cvt.rn.f32.f64 	%f1, %fd1;
	max.f32 	%f2, %f1, 0f00000000;
	cvt.f64.f32 	%fd2, %f2;
	add.s64 	%rd9, %rd6, %rd7;
	st.global.f64 	[%rd9], %fd2;
$L__BB131_2:
	ret;

}
	// .globl	unary_silu_f64
.visible .entry unary_silu_f64(
	.param .u64 unary_silu_f64_param_0,
	.param .u64 .ptr .align 1 unary_silu_f64_param_1,
	.param .u64 .ptr .align 1 unary_silu_f64_param_2
)
{
	.reg .pred 	%p<2>;
	.reg .b32 	%r<7>;
	.reg .b32 	%f<15>;
	.reg .b64 	%rd<10>;
	.reg .b64 	%fd<3>;

	ld.param.u64 	%rd4, [unary_silu_f64_param_0];
	ld.param.u64 	%rd2, [unary_silu_f64_param_1];
	ld.param.u64 	%rd3, [unary_silu_f64_param_2];
	mov.u32 	%r1, %ctaid.x;
	mov.u32 	%r2, %ntid.x;
	mov.u32 	%r3, %tid.x;
	mad.lo.s32 	%r4, %r1, %r2, %r3;
	cvt.s64.s32 	%rd1, %r4;
	setp.le.u64 	%p1, %rd4, %rd1;
	@%p1 bra 	$L__BB132_2;
	cvta.to.global.u64 	%rd5, %rd2;
	cvta.to.global.u64 	%rd6, %rd3;
	shl.b64 	%rd7, %rd1, 3;
	add.s64 	%rd8, %rd5, %rd7;
	ld.global.f64 	%fd1, [%rd8];
	cvt.rn.f32.f64 	%f1, %fd1;
	fma.rn.f32 	%f2, %f1, 0fBBBB989D, 0f3F000000;
	cvt.sat.f32.f32 	%f3, %f2;
	mov.f32 	%f4, 0f4B400001;
	mov.f32 	%f5, 0f437C0000;
	fma.rm.f32 	%f6, %f3, %f5, %f4;
	add.f32 	%f7, %f6, 0fCB40007F;
	neg.f32 	%f8, %f7;
	fma.rn.f32 	%f9, %f1, 0fBFB8AA3B, %f8;
	fma.rn.f32 	%f10, %f1, 0fB2A57060, %f9;
	mov.b32 	%r5, %f6;
	shl.b32 	%r6, %r5, 23;
	mov.b32 	%f11, %r6;
	ex2.approx.ftz.f32 	%f12, %f10;
	fma.rn.f32 	%f13, %f12, %f11, 0f3F800000;
	div.rn.f32 	%f14, %f1, %f13;
	cvt.f64.f32 	%fd2, %f14;
	add.s64 	%rd9, %rd6, %rd7;
	st.global.f64 	[%rd9], %fd2;
$L__BB132_2:
	ret;

}
	// .globl	unary_tanh_f64
.visible .entry unary_tanh_f64(
	.param .u64 unary_tanh_f64_param_0,
	.param .u64 .ptr .align 1 unary_tanh_f64_param_1,
	.param .u64 .ptr .align 1 unary_tanh_f64_param_2
)
{
	.reg .pred 	%p<5>;
	.reg .b32 	%r<5>;
	.reg .b32 	%f<19>;
	.reg .b64 	%rd<13>;
	.reg .b64 	%fd<3>;

	ld.param.u64 	%rd4, [unary_tanh_f64_param_0];
	ld.param.u64 	%rd2, [unary_tanh_f64_param_1];
	ld.param.u64 	%rd3, [unary_tanh_f64_param_2];
	mov.u32 	%r1, %ctaid.x;
	mov.u32 	%r2, %ntid.x;
	mov.u32 	%r3, %tid.x;
	mad.lo.s32 	%r4, %r1, %r2, %r3;
	cvt.s64.s32 	%rd1, %r4;
	setp.le.u64 	%p1, %rd4, %rd1;
	@%p1 bra 	$L__BB133_2;
	cvta.to.global.u64 	%rd5, %rd2;
	cvta.to.global.u64 	%rd6, %rd3;
	shl.b64 	%rd7, %rd1, 3;
	add.s64 	%rd8, %rd5, %rd7;
	ld.global.f64 	%fd1, [%rd8];
	cvt.rn.f32.f64 	%f1, %fd1;
	abs.f32 	%f2, %f1;
	mul.f32 	%f3, %f2, 0f4038AA3B;
	ex2.approx.ftz.f32 	%f4, %f3;
	add.f32 	%f5, %f4, 0f3F800000;
	rcp.approx.ftz.f32 	%f6, %f5;
	fma.rn.f32 	%f7, %f6, 0fC0000000, 0f3F800000;
	setp.ge.f32 	%p2, %f2, 0f41102CB4;
	selp.f32 	%f8, 0f3F800000, %f7, %p2;
	abs.f32 	%f9, %f8;
	neg.f32 	%f10, %f9;
	mov.b64 	%rd9, %fd1;
	shr.u64 	%rd10, %rd9, 63;
	and.b64  	%rd11, %rd10, 1;
	setp.eq.b64 	%p3, %rd11, 1;
	selp.f32 	%f11, %f10, %f9, %p3;
	mul.f32 	%f12, %f1, %f1;
	fma.rn.f32 	%f13, %f12, 0f3C80F082, 0fBD563CAE;
	fma.rn.f32 	%f14, %f13, %f12, 0f3E085941;
	fma.rn.f32 	%f15, %f14, %f12, 0fBEAAA9ED;
	fma.rn.f32 	%f16, %f15, %f12, 0f00000000;
	fma.rn.f32 	%f17, %f16, %f1, %f1;
	setp.ge.f32 	%p4, %f2, 0f3F19999A;
	selp.f32 	%f18, %f11, %f17, %p4;
	cvt.f64.f32 	%fd2, %f18;
	add.s64 	%rd12, %rd6, %rd7;
	st.global.f64 	[%rd12], %fd2;
$L__BB133_2:
	ret;

}
	// .globl	unary_sigmoid_f64
.visible .entry unary_sigmoid_f64(
	.param .u64 unary_sigmoid_f64_param_0,
	.param .u64 .ptr .align 1 unary_sigmoid_f64_param_1,
	.param .u64 .ptr .align 1 unary_sigmoid_f64_param_2
)
{
	.reg .pred 	%p<2>;
	.reg .b32 	%r<7>;
	.reg .b32 	%f<15>;
	.reg .b64 	%rd<10>;
	.reg .b64 	%fd<3>;

	ld.param.u64 	%rd4, [unary_sigmoid_f64_param_0];
	ld.param.u64 	%rd2, [unary_sigmoid_f64_param_1];
	ld.param.u64 	%rd3, [unary_sigmoid_f64_param_2];
	mov.u32 	%r1, %ctaid.x;
	mov.u32 	%r2, %ntid.x;
	mov.u32 	%r3, %tid.x;
	mad.lo.s32 	%r4, %r1, %r2, %r3;
	cvt.s64.s32 	%rd1, %r4;
	setp.le.u64 	%p1, %rd4, %rd1;
	@%p1 bra 	$L__BB134_2;
	cvta.to.global.u64 	%rd5, %rd2;
	cvta.to.global.u64 	%rd6, %rd3;
	shl.b64 	%rd7, %rd1, 3;
	add.s64 	%rd8, %rd5, %rd7;
	ld.global.f64 	%fd1, [%rd8];
	cvt.rn.f32.f64 	%f1, %fd1;
	fma.rn.f32 	%f2, %f1, 0fBBBB989D, 0f3F000000;
	cvt.sat.f32.f32 	%f3, %f2;
	mov.f32 	%f4, 0f4B400001;
	mov.f32 	%f5, 0f437C0000;
	fma.rm.f32 	%f6, %f3, %f5, %f4;
	add.f32 	%f7, %f6, 0fCB40007F;
	neg.f32 	%f8, %f7;
	fma.rn.f32 	%f9, %f1, 0fBFB8AA3B, %f8;
	fma.rn.f32 	%f10, %f1, 0fB2A57060, %f9;
	mov.b32 	%r5, %f6;
	shl.b32 	%r6, %r5, 23;
	mov.b32 	%f11, %r6;
	ex2.approx.ftz.f32 	%f12, %f10;
	fma.rn.f32 	%f13, %f12, %f11, 0f3F800000;
	rcp.rn.f32 	%f14, %f13;
	cvt.f64.f32 	%fd2, %f14;
	add.s64 	%rd9, %rd6, %rd7;
	st.global.f64 	[%rd9], %fd2;
$L__BB134_2:
	ret;

}
	// .globl	inplace_cos_f64
.visible .entry inplace_cos_f64(
	.param .u64 inplace_cos_f64_param_0,
	.param .u64 .ptr .align 1 inplace_cos_f64_param_1
)
{
	.local .align 4 .b8 	__local_depot135[28];
	.reg .b64 	%SP;
	.reg .b64 	%SPL;
	.reg .pred 	%p<10>;
	.reg .b32 	%r<45>;
	.reg .b32 	%f<28>;
	.reg .b64 	%rd<27>;
	.reg .b64 	%fd<5>;

	mov.u64 	%SPL, __local_depot135;
	ld.param.u64 	%rd12, [inplace_cos_f64_param_0];
	ld.param.u64 	%rd11, [inplace_cos_f64_param_1];
	add.u64 	%rd1, %SPL, 0;
	mov.u32 	%r15, %ctaid.x;
	mov.u32 	%r16, %ntid.x;
	mov.u32 	%r17, %tid.x;
	mad.lo.s32 	%r18, %r15, %r16, %r17;
	cvt.s64.s32 	%rd2, %r18;
	setp.le.u64 	%p1, %rd12, %rd2;
	@%p1 bra 	$L__BB135_10;
	cvta.to.global.u64 	%rd14, %rd11;
	shl.b64 	%rd15, %rd2, 3;
	add.s64 	%rd3, %rd14, %rd15;
	ld.global.f64 	%fd1, [%rd3];
	cvt.rn.f32.f64 	%f1, %fd1;
	mul.f32 	%f7, %f1, 0f3F22F983;
	cvt.rni.s32.f32 	%r44, %f7;
	cvt.rn.f32.s32 	%f8, %r44;
	fma.rn.f32 	%f9, %f8, 0fBFC90FDA, %f1;
	fma.rn.f32 	%f10, %f8, 0fB3A22168, %f9;
	fma.rn.f32 	%f27, %f8, 0fA7C234C5, %f10;
	abs.f32 	%f3, %f1;
	setp.ltu.f32 	%p2, %f3, 0f47CE4780;
	@%p2 bra 	$L__BB135_9;
	setp.neu.f32 	%p3, %f3, 0f7F800000;
	@%p3 bra 	$L__BB135_4;
	mov.f32 	%f13, 0f00000000;
	mul.rn.f32 	%f27, %f1, %f13;
	mov.b32 	%r44, 0;
	bra.uni 	$L__BB135_9;
$L__BB135_4:
	mov.b32 	%r2, %f1;
	shl.b32 	%r20, %r2, 8;
	or.b32  	%r3, %r20, -2147483648;
	mov.b64 	%rd26, 0;
	mov.b32 	%r41, 0;
	mov.u64 	%rd24, __cudart_i2opi_f;
	mov.u64 	%rd25, %rd1;
$L__BB135_5:
	.pragma "nounroll";
	ld.global.nc.u32 	%r21, [%rd24];
	mad.wide.u32 	%rd18, %r21, %r3, %rd26;
	shr.u64 	%rd26, %rd18, 32;
	st.local.u32 	[%rd25], %rd18;
	add.s32 	%r41, %r41, 1;
	add.s64 	%rd25, %rd25, 4;
	add.s64 	%rd24, %rd24, 4;
	setp.ne.s32 	%p4, %r41, 6;
	@%p4 bra 	$L__BB135_5;
	shr.u32 	%r22, %r2, 23;
	st.local.u32 	[%rd1+24], %rd26;
	and.b32  	%r6, %r22, 31;
	and.b32  	%r23, %r22, 224;
	add.s32 	%r24, %r23, -128;
	shr.u32 	%r25, %r24, 5;
	mul.wide.u32 	%rd19, %r25, 4;
	sub.s64 	%rd10, %rd1, %rd19;
	ld.local.u32 	%r42, [%rd10+24];
	ld.local.u32 	%r43, [%rd10+20];
	setp.eq.s32 	%p5, %r6, 0;
	@%p5 bra 	$L__BB135_8;
	shf.l.wrap.b32 	%r42, %r43, %r42, %r6;
	ld.local.u32 	%r26, [%rd10+16];
	shf.l.wrap.b32 	%r43, %r26, %r43, %r6;
$L__BB135_8:
	shr.u32 	%r27, %r42, 30;
	shf.l.wrap.b32 	%r28, %r43, %r42, 2;
	shl.b32 	%r29, %r43, 2;
	shr.u32 	%r30, %r28, 31;
	add.s32 	%r31, %r30, %r27;
	neg.s32 	%r32, %r31;
	setp.lt.s32 	%p6, %r2, 0;
	selp.b32 	%r44, %r32, %r31, %p6;
	xor.b32  	%r33, %r28, %r2;
	shr.s32 	%r34, %r28, 31;
	xor.b32  	%r35, %r34, %r28;
	xor.b32  	%r36, %r34, %r29;
	cvt.u64.u32 	%rd20, %r35;
	shl.b64 	%rd21, %rd20, 32;
	cvt.u64.u32 	%rd22, %r36;
	or.b64  	%rd23, %rd21, %rd22;
	cvt.rn.f64.s64 	%fd2, %rd23;
	mul.f64 	%fd3, %fd2, 0d3BF921FB54442D19;
	cvt.rn.f32.f64 	%f11, %fd3;
	neg.f32 	%f12, %f11;
	setp.lt.s32 	%p7, %r33, 0;
	selp.f32 	%f27, %f12, %f11, %p7;
$L__BB135_9:
	add.s32 	%r38, %r44, 1;
	mul.rn.f32 	%f14, %f27, %f27;
	and.b32  	%r39, %r44, 1;
	setp.eq.b32 	%p8, %r39, 1;
	selp.f32 	%f15, %f27, 0f3F800000, %p8;
	fma.rn.f32 	%f16, %f14, %f15, 0f00000000;
	fma.rn.f32 	%f17, %f14, 0f37CBAC00, 0fBAB607ED;
	selp.f32 	%f18, 0fB94D4153, %f17, %p8;
	selp.f32 	%f19, 0f3C0885E4, 0f3D2AAABB, %p8;
	fma.rn.f32 	%f20, %f18, %f14, %f19;
	selp.f32 	%f21, 0fBE2AAAA8, 0fBEFFFFFF, %p8;
	fma.rn.f32 	%f22, %f20, %f14, %f21;
	fma.rn.f32 	%f23, %f22, %f16, %f15;
	and.b32  	%r40, %r38, 2;
	setp.eq.s32 	%p9, %r40, 0;
	mov.f32 	%f24, 0f00000000;
	sub.f32 	%f25, %f24, %f23;
	selp.f32 	%f26, %f23, %f25, %p9;
	cvt.f64.f32 	%fd4, %f26;
	st.global.f64 	[%rd3], %fd4;
$L__BB135_10:
	ret;

}
	// .globl	inplace_sin_f64
.visible .entry inplace_sin_f64(
	.param .u64 inplace_sin_f64_param_0,
	.param .u64 .ptr .align 1 inplace_sin_f64_param_1
)
{
	.local .align 4 .b8 	__local_depot136[28];
	.reg .b64 	%SP;
	.reg .b64 	%SPL;
	.reg .pred 	%p<10>;
	.reg .b32 	%r<44>;
	.reg .b32 	%f<28>;
	.reg .b64 	%rd<27>;
	.reg .b64 	%fd<5>;

	mov.u64 	%SPL, __local_depot136;
	ld.param.u64 	%rd12, [inplace_sin_f64_param_0];
	ld.param.u64 	%rd11, [inplace_sin_f64_param_1];
	add.u64 	%rd1, %SPL, 0;
	mov.u32 	%r15, %ctaid.x;
	mov.u32 	%r16, %ntid.x;
	mov.u32 	%r17, %tid.x;
	mad.lo.s32 	%r18, %r15, %r16, %r17;
	cvt.s64.s32 	%rd2, %r18;
	setp.le.u64 	%p1, %rd12, %rd2;
	@%p1 bra 	$L__BB136_10;
	cvta.to.global.u64 	%rd14, %rd11;
	shl.b64 	%rd15, %rd2, 3;
	add.s64 	%rd3, %rd14, %rd15;
	ld.global.f64 	%fd1, [%rd3];
	cvt.rn.f32.f64 	%f1, %fd1;
	mul.f32 	%f7, %f1, 0f3F22F983;
	cvt.rni.s32.f32 	%r43, %f7;
	cvt.rn.f32.s32 	%f8, %r43;
	fma.rn.f32 	%f9, %f8, 0fBFC90FDA, %f1;
	fma.rn.f32 	%f10, %f8, 0fB3A22168, %f9;
	fma.rn.f32 	%f27, %f8, 0fA7C234C5, %f10;
	abs.f32 	%f3, %f1;
	setp.ltu.f32 	%p2, %f3, 0f47CE4780;
	@%p2 bra 	$L__BB136_9;
	setp.neu.f32 	%p3, %f3, 0f7F800000;
	@%p3 bra 	$L__BB136_4;
	mov.f32 	%f13, 0f00000000;
	mul.rn.f32 	%f27, %f1, %f13;
	mov.b32 	%r43, 0;
	bra.uni 	$L__BB136_9;
$L__BB136_4:
	mov.b32 	%r2, %f1;
	shl.b32 	%r20, %r2, 8;
	or.b32  	%r3, %r20, -2147483648;
	mov.b64 	%rd26, 0;
	mov.b32 	%r40, 0;
	mov.u64 	%rd24, __cudart_i2opi_f;
	mov.u64 	%rd25, %rd1;
$L__BB136_5:
	.pragma "nounroll";
	ld.global.nc.u32 	%r21, [%rd24];
	mad.wide.u32 	%rd18, %r21, %r3, %rd26;
	shr.u64 	%rd26, %rd18, 32;
	st.local.u32 	[%rd25], %rd18;
	add.s32 	%r40, %r40, 1;
	add.s64 	%rd25, %rd25, 4;
	add.s64 	%rd24, %rd24, 4;
	setp.ne.s32 	%p4, %r40, 6;
	@%p4 bra 	$L__BB136_5;
	shr.u32 	%r22, %r2, 23;
	st.local.u32 	[%rd1+24], %rd26;
	and.b32  	%r6, %r22, 31;
	and.b32  	%r23, %r22, 224;
	add.s32 	%r24, %r23, -128;
	shr.u32 	%r25, %r24, 5;
	mul.wide.u32 	%rd19, %r25, 4;
	sub.s64 	%rd10, %rd1, %rd19;
	ld.local.u32 	%r41, [%rd10+24];
	ld.local.u32 	%r42, [%rd10+20];
	setp.eq.s32 	%p5, %r6, 0;
	@%p5 bra 	$L__BB136_8;
	shf.l.wrap.b32 	%r41, %r42, %r41, %r6;
	ld.local.u32 	%r26, [%rd10+16];
	shf.l.wrap.b32 	%r42, %r26, %r42, %r6;
$L__BB136_8:
	shr.u32 	%r27, %r41, 30;
	shf.l.wrap.b32 	%r28, %r42, %r41, 2;
	shl.b32 	%r29, %r42, 2;
	shr.u32 	%r30, %r28, 31;
	add.s32 	%r31, %r30, %r27;
	neg.s32 	%r32, %r31;
	setp.lt.s32 	%p6, %r2, 0;
	selp.b32 	%r43, %r32, %r31, %p6;
	xor.b32  	%r33, %r28, %r2;
	shr.s32 	%r34, %r28, 31;
	xor.b32  	%r35, %r34, %r28;
	xor.b32  	%r36, %r34, %r29;
	cvt.u64.u32 	%rd20, %r35;
	shl.b64 	%rd21, %rd20, 32;
	cvt.u64.u32 	%rd22, %r36;
	or.b64  	%rd23, %rd21, %rd22;
	cvt.rn.f64.s64 	%fd2, %rd23;
	mul.f64 	%fd3, %fd2, 0d3BF921FB54442D19;
	cvt.rn.f32.f64 	%f11, %fd3;
	neg.f32 	%f12, %f11;
	setp.lt.s32 	%p7, %r33, 0;
	selp.f32 	%f27, %f12, %f11, %p7;
$L__BB136_9:
	mul.rn.f32 	%f14, %f27, %f27;
	and.b32  	%r38, %r43, 1;
	setp.eq.b32 	%p8, %r38, 1;
	selp.f32 	%f15, 0f3F800000, %f27, %p8;
	fma.rn.f32 	%f16, %f14, %f15, 0f00000000;
	fma.rn.f32 	%f17, %f14, 0f37CBAC00, 0fBAB607ED;
	selp.f32 	%f18, %f17, 0fB94D4153, %p8;
	selp.f32 	%f19, 0f3D2AAABB, 0f3C0885E4, %p8;
	fma.rn.f32 	%f20, %f18, %f14, %f19;
	selp.f32 	%f21, 0fBEFFFFFF, 0fBE2AAAA8, %p8;
	fma.rn.f32 	%f22, %f20, %f14, %f21;
	fma.rn.f32 	%f23, %f22, %f16, %f15;
	and.b32  	%r39, %r43, 2;
	setp.eq.s32 	%p9, %r39, 0;
	mov.f32 	%f24, 0f00000000;
	sub.f32 	%f25, %f24, %f23;
	selp.f32 	%f26, %f23, %f25, %p9;
	cvt.f64.f32 	%fd4, %f26;
	st.global.f64 	[%rd3], %fd4;
$L__BB136_10:
	ret;

}
	// .globl	inplace_sqr_f64
.visible .entry inplace_sqr_f64(
	.param .u64 inplace_sqr_f64_param_0,
	.param .u64 .ptr .align 1 inplace_sqr_f64_param_1
)
{
	.reg .pred 	%p<2>;
	.reg .b32 	%r<5>;
	.reg .b64 	%rd<7>;
	.reg .b64 	%fd<3>;

	ld.param.u64 	%rd3, [inplace_sqr_f64_param_0];
	ld.param.u64 	%rd2, [inplace_sqr_f64_param_1];
	mov.u32 	%r1, %ctaid.x;
	mov.u32 	%r2, %ntid.x;
	mov.u32 	%r3, %tid.x;
	mad.lo.s32 	%r4, %r1, %r2, %r3;
	cvt.s64.s32 	%rd1, %r4;
	setp.le.u64 	%p1, %rd3, %rd1;
	@%p1 bra 	$L__BB137_2;
	cvta.to.global.u64 	%rd4, %rd2;
	shl.b64 	%rd5, %rd1, 3;
	add.s64 	%rd6, %rd4, %rd5;
	ld.global.f64 	%fd1, [%rd6];
	mul.f64 	%fd2, %fd1, %fd1;
	st.global.f64 	[%rd6], %fd2;
$L__BB137_2:
	ret;

}
	// .globl	inplace_sqrt_f64
.visible .entry inplace_sqrt_f64(
	.param .u64 inplace_sqrt_f64_param_0,
	.param .u64 .ptr .align 1 inplace_sqrt_f64_param_1
)
{
	.reg .pred 	%p<2>;
	.reg .b32 	%r<5>;
	.reg .b32 	%f<3>;
	.reg .b64 	%rd<7>;
	.reg .b64 	%fd<3>;

	ld.param.u64 	%rd3, [inplace_sqrt_f64_param_0];
	ld.param.u64 	%rd2, [inplace_sqrt_f64_param_1];
	mov.u32 	%r1, %ctaid.x;
	mov.u32 	%r2, %ntid.x;
	mov.u32 	%r3, %tid.x;
	mad.lo.s32 	%r4, %r1, %r2, %r3;
	cvt.s64.s32 	%rd1, %r4;
	setp.le.u64 	%p1, %rd3, %rd1;
	@%p1 bra 	$L__BB138_2;
	cvta.to.global.u64 	%rd4, %rd2;
	shl.b64 	%rd5, %rd1, 3;
	add.s64 	%rd6, %rd4, %rd5;
	ld.global.f64 	%fd1, [%rd6];
	cvt.rn.f32.f64 	%f1, %fd1;
	sqrt.rn.f32 	%f2, %f1;
	cvt.f64.f32 	%fd2, %f2;
	st.global.f64 	[%rd6], %fd2;
$L__BB138_2:
	ret;

}
	// .globl	inplace_rsqrt_f64
.visible .entry inplace_rsqrt_f64(
	.param .u64 inplace_rsqrt_f64_param_0,
	.param .u64 .ptr .align 1 inplace_rsqrt_f64_param_1
)
{
	.reg .pred 	%p<2>;
	.reg .b32 	%r<5>;
	.reg .b32 	%f<3>;
	.reg .b64 	%rd<7>;
	.reg .b64 	%fd<3>;

	ld.param.u64 	%rd3, [inplace_rsqrt_f64_param_0];
	ld.param.u64 	%rd2, [inplace_rsqrt_f64_param_1];
	mov.u32 	%r1, %ctaid.x;
	mov.u32 	%r2, %ntid.x;
	mov.u32 	%r3, %tid.x;
	mad.lo.s32 	%r4, %r1, %r2, %r3;
	cvt.s64.s32 	%rd1, %r4;
	setp.le.u64 	%p1, %rd3, %rd1;
	@%p1 bra 	$L__BB139_2;
	cvta.to.global.u64 	%rd4, %rd2;
	shl.b64 	%rd5, %rd1, 3;
	add.s64 	%rd6, %rd4, %rd5;
	ld.global.f64 	%fd1, [%rd6];
	cvt.rn.f32.f64 	%f1, %fd1;
	rsqrt.approx.f32 	%f2, %f1;
	cvt.f64.f32 	%fd2, %f2;
	st.global.f64 	[%rd6], %fd2;
$L__BB139_2:
	ret;

}
	// .globl	inplace_abs_f64
.visible .entry inplace_abs_f64(
	.param .u64 inplace_abs_f64_param_0,
	.param .u64 .ptr .align 1 inplace_abs_f64_param_1
)
{
	.reg .pred 	%p<2>;
	.reg .b32 	%r<5>;
	.reg .b32 	%f<3>;
	.reg .b64 	%rd<7>;
	.reg .b64 	%fd<3>;

	ld.param.u64 	%rd3, [inplace_abs_f64_param_0];
	ld.param.u64 	%rd2, [inplace_abs_f64_param_1];
	mov.u32 	%r1, %ctaid.x;
	mov.u32 	%r2, %ntid.x;
	mov.u32 	%r3, %tid.x;
	mad.lo.s32 	%r4, %r1, %r2, %r3;
	cvt.s64.s32 	%rd1, %r4;
	setp.le.u64 	%p1, %rd3, %rd1;
	@%p1 bra 	$L__BB140_2;
	cvta.to.global.u64 	%rd4, %rd2;
	shl.b64 	%rd5, %rd1, 3;
	add.s64 	%rd6, %rd4, %rd5;
	ld.global.f64 	%fd1, [%rd6];
	cvt.rn.f32.f64 	%f1, %fd1;
	abs.f32 	%f2, %f1;
	cvt.f64.f32 	%fd2, %f2;
	st.global.f64 	[%rd6], %fd2;
$L__BB140_2:
	ret;

}
	// .globl	inplace_gelu_erf_f64
.visible .entry inplace_gelu_erf_f64(
	.param .u64 inplace_gelu_erf_f64_param_0,
	.param .u64 .ptr .align 1 inplace_gelu_erf_f64_param_1
)
{
	.reg .pred 	%p<4>;
	.reg .b32 	%r<5>;
	.reg .b32 	%f<31>;
	.reg .b64 	%rd<7>;
	.reg .b64 	%fd<3>;

	ld.param.u64 	%rd4, [inplace_gelu_erf_f64_param_0];
	ld.param.u64 	%rd3, [inplace_gelu_erf_f64_param_1];
	mov.u32 	%r1, %ctaid.x;
	mov.u32 	%r2, %ntid.x;
	mov.u32 	%r3, %tid.x;
	mad.lo.s32 	%r4, %r1, %r2, %r3;
	cvt.s64.s32 	%rd1, %r4;
	setp.le.u64 	%p1, %rd4, %rd1;
	@%p1 bra 	$L__BB141_4;
	cvta.to.global.u64 	%rd5, %rd3;
	shl.b64 	%rd6, %rd1, 3;
	add.s64 	%rd2, %rd5, %rd6;
	ld.global.f64 	%fd1, [%rd2];
	cvt.rn.f32.f64 	%f1, %fd1;
	mul.f32 	%f2, %f1, 0f3F3504F3;
	abs.f32 	%f6, %f2;
	setp.ltu.f32 	%p2, %f6, 0f3F8060FE;
	setp.ge.f32 	%p3, %f6, 0f3F8060FE;
	mul.f32 	%f7, %f2, %f2;
	selp.f32 	%f8, %f6, %f7, %p3;
	selp.f32 	%f9, 0f38EB4C3A, 0f38B1E96A, %p3;
	selp.f32 	%f10, 0fBAAE005B, 0fBA574D20, %p3;
	fma.rn.f32 	%f11, %f9, %f8, %f10;
	selp.f32 	%f12, 0f3C09919F, 0f3BAAD5EA, %p3;
	fma.rn.f32 	%f13, %f11, %f8, %f12;
	selp.f32 	%f14, 0fBD24D99A, 0fBCDC1BE7, %p3;
	fma.rn.f32 	%f15, %f13, %f8, %f14;
	selp.f32 	%f16, 0f3E235519, 0f3DE718AF, %p3;
	fma.rn.f32 	%f17, %f15, %f8, %f16;
	selp.f32 	%f18, 0f3F69B4F9, 0fBEC093AC, %p3;
	fma.rn.f32 	%f19, %f17, %f8, %f18;
	selp.f32 	%f20, 0f3F210A14, 0f3E0375D3, %p3;
	fma.rn.f32 	%f21, %f19, %f8, %f20;
	neg.f32 	%f22, %f8;
	selp.f32 	%f23, %f22, %f2, %p3;
	fma.rn.f32 	%f30, %f21, %f23, %f23;
	@%p2 bra 	$L__BB141_3;
	ex2.approx.ftz.f32 	%f24, %f30;
	mov.f32 	%f25, 0f3F800000;
	sub.f32 	%f26, %f25, %f24;
	copysign.f32 	%f30, %f2, %f26;
$L__BB141_3:
	add.f32 	%f27, %f30, 0f3F800000;
	mul.f32 	%f28, %f1, 0f3F000000;
	mul.f32 	%f29, %f28, %f27;
	cvt.f64.f32 	%fd2, %f29;
	st.global.f64 	[%rd2], %fd2;
$L__BB141_4:
	ret;

}
	// .globl	inplace_elu_f64
.visible .entry inplace_elu_f64(
	.param .u64 inplace_elu_f64_param_0,
	.param .u64 .ptr .align 1 inplace_elu_f64_param_1,
	.param .f32 inplace_elu_f64_param_2
)
{
	.reg .pred 	%p<3>;
	.reg .b32 	%r<7>;
	.reg .b32 	%f<18>;
	.reg .b64 	%rd<7>;
	.reg .b64 	%fd<3>;

	ld.param.u64 	%rd4, [inplace_elu_f64_param_0];
	ld.param.u64 	%rd3, [inplace_elu_f64_param_1];
	ld.param.f32 	%f4, [inplace_elu_f64_param_2];
	mov.u32 	%r1, %ctaid.x;
	mov.u32 	%r2, %ntid.x;
	mov.u32 	%r3, %tid.x;
	mad.lo.s32 	%r4, %r1, %r2, %r3;
	cvt.s64.s32 	%rd1, %r4;
	setp.le.u64 	%p1, %rd4, %rd1;
	@%p1 bra 	$L__BB142_4;
	cvta.to.global.u64 	%rd5, %rd3;
	shl.b64 	%rd6, %rd1, 3;
	add.s64 	%rd2, %rd5, %rd6;
	ld.global.f64 	%fd1, [%rd2];
	cvt.rn.f32.f64 	%f17, %fd1;
	setp.gt.f32 	%p2, %f17, 0f00000000;
	@%p2 bra 	$L__BB142_3;
	fma.rn.f32 	%f5, %f17, 0f3BBB989D, 0f3F000000;
	cvt.sat.f32.f32 	%f6, %f5;
	mov.f32 	%f7, 0f4B400001;
	mov.f32 	%f8, 0f437C0000;
	fma.rm.f32 	%f9, %f6, %f8, %f7;
	add.f32 	%f10, %f9, 0fCB40007F;
	neg.f32 	%f11, %f10;
	fma.rn.f32 	%f12, %f17, 0f3FB8AA3B, %f11;
	fma.rn.f32 	%f13, %f17, 0f32A57060, %f12;
	mov.b32 	%r5, %f9;
	shl.b32 	%r6, %r5, 23;
	mov.b32 	%f14, %r6;
	ex2.approx.ftz.f32 	%f15, %f13;
	fma.rn.f32 	%f16, %f15, %f14, 0fBF800000;
	mul.f32 	%f17, %f4, %f16;
$L__BB142_3:
	cvt.f64.f32 	%fd2, %f17;
	st.global.f64 	[%rd2], %fd2;
$L__BB142_4:
	ret;

}
	// .globl	inplace_relu_f64
.visible .entry inplace_relu_f64(
	.param .u64 inplace_relu_f64_param_0,
	.param .u64 .ptr .align 1 inplace_relu_f64_param_1
)
{
	.reg .pred 	%p<2>;
	.reg .b32 	%r<5>;
	.reg .b32 	%f<3>;
	.reg .b64 	%rd<7>;
	.reg .b64 	%fd<3>;

	ld.param.u64 	%rd3, [inplace_relu_f64_param_0];
	ld.param.u64 	%rd2, [inplace_relu_f64_param_1];
	mov.u32 	%r1, %ctaid.x;
	mov.u32 	%r2, %ntid.x;
	mov.u32 	%r3, %tid.x;
	mad.lo.s32 	%r4, %r1, %r2, %r3;
	cvt.s64.s32 	%rd1, %r4;
	setp.le.u64 	%p1, %rd3, %rd1;
	@%p1 bra 	$L__BB143_2;
	cvta.to.global.u64 	%rd4, %rd2;
	shl.b64 	%rd5, %rd1, 3;
	add.s64 	%rd6, %rd4, %rd5;
	ld.global.f64 	%fd1, [%rd6];
	cvt.rn.f32.f64 	%f1, %fd1;
	max.f32 	%f2, %f1, 0f00000000;
	cvt.f64.f32 	%fd2, %f2;
	st.global.f64 	[%rd6], %fd2;
$L__BB143_2:
	ret;

}
	// .globl	inplace_silu_f64
.visible .entry inplace_silu_f64(
	.param .u64 inplace_silu_f64_param_0,
	.param .u64 .ptr .align 1 inplace_silu_f64_param_1
)
{
	.reg .pred 	%p<2>;
	.reg .b32 	%r<7>;
	.reg .b32 	%f<15>;
	.reg .b64 	%rd<7>;
	.reg .b64 	%fd<3>;

	ld.param.u64 	%rd3, [inplace_silu_f64_param_0];
	ld.param.u64 	%rd2, [inplace_silu_f64_param_1];
	mov.u32 	%r1, %ctaid.x;
	mov.u32 	%r2, %ntid.x;
	mov.u32 	%r3, %tid.x;
	mad.lo.s32 	%r4, %r1, %r2, %r3;
	cvt.s64.s32 	%rd1, %r4;
	setp.le.u64 	%p1, %rd3, %rd1;
	@%p1 bra 	$L__BB144_2;
	cvta.to.global.u64 	%rd4, %rd2;
	shl.b64 	%rd5, %rd1, 3;
	add.s64 	%rd6, %rd4, %rd5;
	ld.global.f64 	%fd1, [%rd6];
	cvt.rn.f32.f64 	%f1, %fd1;
	fma.rn.f32 	%f2, %f1, 0fBBBB989D, 0f3F000000;
	cvt.sat.f32.f32 	%f3, %f2;
	mov.f32 	%f4, 0f4B400001;
	mov.f32 	%f5, 0f437C0000;
	fma.rm.f32 	%f6, %f3, %f5, %f4;
	add.f32 	%f7, %f6, 0fCB40007F;
	neg.f32 	%f8, %f7;
	fma.rn.f32 	%f9, %f1, 0fBFB8AA3B, %f8;
	fma.rn.f32 	%f10, %f1, 0fB2A57060, %f9;
	mov.b32 	%r5, %f6;
	shl.b32 	%r6, %r5, 23;
	mov.b32 	%f11, %r6;
	ex2.approx.ftz.f32 	%f12, %f10;
	fma.rn.f32 	%f13, %f12, %f11, 0f3F800000;
	div.rn.f32 	%f14, %f1, %f13;
	cvt.f64.f32 	%fd2, %f14;
	st.global.f64 	[%rd6], %fd2;
$L__BB144_2:
	ret;

}
	// .globl	inplace_tanh_f64
.visible .entry inplace_tanh_f64(
	.param .u64 inplace_tanh_f64_param_0,
	.param .u64 .ptr .align 1 inplace_tanh_f64_param_1
)
{
	.reg .pred 	%p<5>;
	.reg .b32 	%r<5>;
	.reg .b32 	%f<19>;
	.reg .b64 	%rd<10>;
	.reg .b64 	%fd<3>;

	ld.param.u64 	%rd3, [inplace_tanh_f64_param_0];
	ld.param.u64 	%rd2, [inplace_tanh_f64_param_1];
	mov.u32 	%r1, %ctaid.x;
	mov.u32 	%r2, %ntid.x;
	mov.u32 	%r3, %tid.x;
	mad.lo.s32 	%r4, %r1, %r2, %r3;
	cvt.s64.s32 	%rd1, %r4;
	setp.le.u64 	%p1, %rd3, %rd1;
	@%p1 bra 	$L__BB145_2;
	cvta.to.global.u64 	%rd4, %rd2;
	shl.b64 	%rd5, %rd1, 3;
	add.s64 	%rd6, %rd4, %rd5;
	ld.global.f64 	%fd1, [%rd6];
	cvt.rn.f32.f64 	%f1, %fd1;
	abs.f32 	%f2, %f1;
	mul.f32 	%f3, %f2, 0f4038AA3B;
	ex2.approx.ftz.f32 	%f4, %f3;
	add.f32 	%f5, %f4, 0f3F800000;
	rcp.approx.ftz.f32 	%f6, %f5;
	fma.rn.f32 	%f7, %f6, 0fC0000000, 0f3F800000;
	setp.ge.f32 	%p2, %f2, 0f41102CB4;
	selp.f32 	%f8, 0f3F800000, %f7, %p2;
	abs.f32 	%f9, %f8;
	neg.f32 	%f10, %f9;
	mov.b64 	%rd7, %fd1;
	shr.u64 	%rd8, %rd7, 63;
	and.b64  	%rd9, %rd8, 1;
	setp.eq.b64 	%p3, %rd9, 1;
	selp.f32 	%f11, %f10, %f9, %p3;
	mul.f32 	%f12, %f1, %f1;
	fma.rn.f32 	%f13, %f12, 0f3C80F082, 0fBD563CAE;
	fma.rn.f32 	%f14, %f13, %f12, 0f3E085941;
	fma.rn.f32 	%f15, %f14, %f12, 0fBEAAA9ED;
	fma.rn.f32 	%f16, %f15, %f12, 0f00000000;
	fma.rn.f32 	%f17, %f16, %f1, %f1;
	setp.ge.f32 	%p4, %f2, 0f3F19999A;
	selp.f32 	%f18, %f11, %f17, %p4;
	cvt.f64.f32 	%fd2, %f18;
	st.global.f64 	[%rd6], %fd2;
$L__BB145_2:
	ret;

}
	// .globl	inplace_sigmoid_f64
.visible .entry inplace_sigmoid_f64(
	.param .u64 inplace_sigmoid_f64_param_0,
	.param .u64 .ptr .align 1 inplace_sigmoid_f64_param_1
)
{
	.reg .pred 	%p<2>;
	.reg .b32 	%r<7>;
	.reg .b32 	%f<15>;
	.reg .b64 	%rd<7>;
	.reg .b64 	%fd<3>;

	ld.param.u64 	%rd3, [inplace_sigmoid_f64_param_0];
	ld.param.u64 	%rd2, [inplace_sigmoid_f64_param_1];
	mov.u32 	%r1, %ctaid.x;
	mov.u32 	%r2, %ntid.x;
	mov.u32 	%r3, %tid.x;
	mad.lo.s32 	%r4, %r1, %r2, %r3;
	cvt.s64.s32 	%rd1, %r4;
	setp.le.u64 	%p1, %rd3, %rd1;
	@%p1 bra 	$L__BB146_2;
	cvta.to.global.u64 	%rd4, %rd2;
	shl.b64 	%rd5, %rd1, 3;
	add.s64 	%rd6, %rd4, %rd5;
	ld.global.f64 	%fd1, [%rd6];
	cvt.rn.f32.f64 	%f1, %fd1;
	fma.rn.f32 	%f2, %f1, 0fBBBB989D, 0f3F000000;
	cvt.sat.f32.f32 	%f3, %f2;
	mov.f32 	%f4, 0f4B400001;
	mov.f32 	%f5, 0f437C0000;
	fma.rm.f32 	%f6, %f3, %f5, %f4;
	add.f32 	%f7, %f6, 0fCB40007F;
	neg.f32 	%f8, %f7;
	fma.rn.f32 	%f9, %f1, 0fBFB8AA3B, %f8;
	fma.rn.f32 	%f10, %f1, 0fB2A57060, %f9;
	mov.b32 	%r5, %f6;
	shl.b32 	%r6, %r5, 23;
	mov.b32 	%f11, %r6;
	ex2.approx.ftz.f32 	%f12, %f10;
	fma.rn.f32 	%f13, %f12, %f11, 0f3F800000;
	rcp.rn.f32 	%f14, %f13;
	cvt.f64.f32 	%fd2, %f14;
	st.global.f64 	[%rd6], %fd2;
$L__BB146_2:
	ret;

}
	// .globl	scale_add_f64
.visible .entry scale_add_f64(
	.param .u64 scale_add_f64_param_0,
	.param .u64 .ptr .align 1 scale_add_f64_param_1,
	.param .u64 .ptr .align 1 scale_add_f64_param_2,
	.param .f64 scale_add_f64_param_3,
	.param .f64 scale_add_f64_param_4
)
{
	.reg .pred 	%p<2>;
	.reg .b32 	%r<5>;
	.reg .b64 	%rd<10>;
	.reg .b64 	%fd<5>;

	ld.param.u64 	%rd4, [scale_add_f64_param_0];
	ld.param.u64 	%rd2, [scale_add_f64_param_1];
	ld.param.u64 	%rd3, [scale_add_f64_param_2];
	ld.param.f64 	%fd1, [scale_add_f64_param_3];
	ld.param.f64 	%fd2, [scale_add_f64_param_4];
	mov.u32 	%r1, %ctaid.x;
	mov.u32 	%r2, %ntid.x;
	mov.u32 	%r3, %tid.x;
	mad.lo.s32 	%r4, %r1, %r2, %r3;
	cvt.s64.s32 	%rd1, %r4;
	setp.le.u64 	%p1, %rd4, %rd1;
	@%p1 bra 	$L__BB147_2;
	cvta.to.global.u64 	%rd5, %rd2;
	cvta.to.global.u64 	%rd6, %rd3;
	shl.b64 	%rd7, %rd1, 3;
	add.s64 	%rd8, %rd5, %rd7;
	ld.global.f64 	%fd3, [%rd8];
	fma.rn.f64 	%fd4, %fd1, %fd3, %fd2;
	add.s64 	%rd9, %rd6, %rd7;
	st.global.f64 	[%rd9], %fd4;
$L__BB147_2:
	ret;

}


// ===== COMPILED SASS (sm_100) =====

	.target	sm_100

	.elftype	@"ET_EXEC"


//--------------------- .note.nv.tkinfo           --------------------------
	.section	.note.nv.tkinfo,"",@"SHT_NOTE"
	.sectionflags	@"SHF_NOTE_NV_TKINFO"
	.tkinfo
        /*0018*/ 	.word	0x00000002
        /*0030*/ 	.string	""
        /*0030*/ 	.string	"ptxas"
        /*0030*/ 	.string	"Cuda compilation tools, release 13.0, V13.0.88"
        /*0030*/ 	.string	"Build cuda_13.0.r13.0/compiler.36424714_0"
        /*0030*/ 	.string	"-arch sm_100 -m 64 "



//--------------------- .note.nv.cuinfo           --------------------------
	.section	.note.nv.cuinfo,"",@"SHT_NOTE"
	.sectionflags	@"SHF_NOTE_NV_CUINFO"
        /*0018*/ 	.short	0x0002
        /*001a*/ 	.short	0x0064
        /*001c*/ 	.short	0x0082
	.zero		2


//--------------------- .nv.info                  --------------------------
	.section	.nv.info,"",@"SHT_CUDA_INFO"
	.align	4


	//----- nvinfo : EIATTR_REGCOUNT
	.align		4
        /*0000*/ 	.byte	0x04, 0x2f
        /*0002*/ 	.short	(.L_2 - .L_1)
	.align		4
.L_1:
        /*0004*/ 	.word	index@(binary_add_bf16)
        /*0008*/ 	.word	0x0000000a


	//----- nvinfo : EIATTR_FRAME_SIZE
	.align		4
.L_2:
        /*000c*/ 	.byte	0x04, 0x11
        /*000e*/ 	.short	(.L_4 - .L_3)
	.align		4
.L_3:
        /*0010*/ 	.word	index@(binary_add_bf16)
        /*0014*/ 	.word	0x00000000


	//----- nvinfo : EIATTR_REGCOUNT
	.align		4
.L_4:
        /*0018*/ 	.byte	0x04, 0x2f
        /*001a*/ 	.short	(.L_6 - .L_5)
	.align		4
.L_5:
        /*001c*/ 	.word	index@(binary_sub_bf16)
        /*0020*/ 	.word	0x0000000a


	//----- nvinfo : EIATTR_FRAME_SIZE
	.align		4
.L_6:
        /*0024*/ 	.byte	0x04, 0x11
        /*0026*/ 	.short	(.L_8 - .L_7)
	.align		4
.L_7:
        /*0028*/ 	.word	index@(binary_sub_bf16)
        /*002c*/ 	.word	0x00000000


	//----- nvinfo : EIATTR_REGCOUNT
	.align		4
.L_8:
        /*0030*/ 	.byte	0x04, 0x2f
        /*0032*/ 	.short	(.L_10 - .L_9)
	.align		4
.L_9:
        /*0034*/ 	.word	index@(binary_mul_bf16)
        /*0038*/ 	.word	0x0000000a


	//----- nvinfo : EIATTR_FRAME_SIZE
	.align		4
.L_10:
        /*003c*/ 	.byte	0x04, 0x11
        /*003e*/ 	.short	(.L_12 - .L_11)
	.align		4
.L_11:
        /*0040*/ 	.word	index@(binary_mul_bf16)
        /*0044*/ 	.word	0x00000000


	//----- nvinfo : EIATTR_REGCOUNT
	.align		4
.L_12:
        /*0048*/ 	.byte	0x04, 0x2f
        /*004a*/ 	.short	(.L_14 - .L_13)
	.align		4
.L_13:
        /*004c*/ 	.word	index@(binary_div_bf16)
        /*0050*/ 	.word	0x0000000c


	//----- nvinfo : EIATTR_FRAME_SIZE
	.align		4
.L_14:
        /*0054*/ 	.byte	0x04, 0x11
        /*0056*/ 	.short	(.L_16 - .L_15)
	.align		4
.L_15:
        /*0058*/ 	.word	index@(binary_div_bf16)
        /*005c*/ 	.word	0x00000000


	//----- nvinfo : EIATTR_REGCOUNT
	.align		4
.L_16:
        /*0060*/ 	.byte	0x04, 0x2f
        /*0062*/ 	.short	(.L_18 - .L_17)
	.align		4
.L_17:
        /*0064*/ 	.word	index@(binary_maximum_bf16)
        /*0068*/ 	.word	0x0000000c


	//----- nvinfo : EIATTR_FRAME_SIZE
	.align		4
.L_18:
        /*006c*/ 	.byte	0x04, 0x11
        /*006e*/ 	.short	(.L_20 - .L_19)
	.align		4
.L_19:
        /*0070*/ 	.word	index@(binary_maximum_bf16)
        /*0074*/ 	.word	0x00000000


	//----- nvinfo : EIATTR_REGCOUNT
	.align		4
.L_20:
        /*0078*/ 	.byte	0x04, 0x2f
        /*007a*/ 	.short	(.L_22 - .L_21)
	.align		4
.L_21:
        /*007c*/ 	.word	index@(binary_minimum_bf16)
        /*0080*/ 	.word	0x0000000c


	//----- nvinfo : EIATTR_FRAME_SIZE
	.align		4
.L_22:
        /*0084*/ 	.byte	0x04, 0x11
        /*0086*/ 	.short	(.L_24 - .L_23)
	.align		4
.L_23:
        /*0088*/ 	.word	index@(binary_minimum_bf16)
        /*008c*/ 	.word	0x00000000


	//----- nvinfo : EIATTR_REGCOUNT
	.align		4
.L_24:
        /*0090*/ 	.byte	0x04, 0x2f
        /*0092*/ 	.short	(.L_26 - .L_25)
	.align		4
.L_25:
        /*0094*/ 	.word	index@(assign_add_bf16)
        /*0098*/ 	.word	0x00000008


	//----- nvinfo : EIATTR_FRAME_SIZE
	.align		4
.L_26:
        /*009c*/ 	.byte	0x04, 0x11
        /*009e*/ 	.short	(.L_28 - .L_27)
	.align		4
.L_27:
        /*00a0*/ 	.word	index@(assign_add_bf16)
        /*00a4*/ 	.word	0x00000000


	//----- nvinfo : EIATTR_REGCOUNT
	.align		4
.L_28:
        /*00a8*/ 	.byte	0x04, 0x2f
        /*00aa*/ 	.short	(.L_30 - .L_29)
	.align		4
.L_29:
        /*00ac*/ 	.word	index@(assign_sub_bf16)
        /*00b0*/ 	.word	0x00000008


	//----- nvinfo : EIATTR_FRAME_SIZE
	.align		4
.L_30:
        /*00b4*/ 	.byte	0x04, 0x11
        /*00b6*/ 	.short	(.L_32 - .L_31)
	.align		4
.L_31:
        /*00b8*/ 	.word	index@(assign_sub_bf16)
        /*00bc*/ 	.word	0x00000000


	//----- nvinfo : EIATTR_REGCOUNT
	.align		4
.L_32:
        /*00c0*/ 	.byte	0x04, 0x2f
        /*00c2*/ 	.short	(.L_34 - .L_33)
	.align		4
.L_33:
        /*00c4*/ 	.word	index@(assign_mul_bf16)
        /*00c8*/ 	.word	0x00000008


	//----- nvinfo : EIATTR_FRAME_SIZE
	.align		4
.L_34:
        /*00cc*/ 	.byte	0x04, 0x11
        /*00ce*/ 	.short	(.L_36 - .L_35)
	.align		4
.L_35:
        /*00d0*/ 	.word	index@(assign_mul_bf16)
        /*00d4*/ 	.word	0x00000000


	//----- nvinfo : EIATTR_REGCOUNT
	.align		4
.L_36:
        /*00d8*/ 	.byte	0x04, 0x2f
        /*00da*/ 	.short	(.L_38 - .L_37)
	.align		4
.L_37:
        /*00dc*/ 	.word	index@(assign_div_bf16)
        /*00e0*/ 	.word	0x0000000a


	//----- nvinfo : EIATTR_FRAME_SIZE
	.align		4
.L_38:
        /*00e4*/ 	.byte	0x04, 0x11
        /*00e6*/ 	.short	(.L_40 - .L_39)
	.align		4
.L_39:
        /*00e8*/ 	.word	index@(assign_div_bf16)
        /*00ec*/ 	.word	0x00000000


	//----- nvinfo : EIATTR_REGCOUNT
	.align		4
.L_40:
        /*00f0*/ 	.byte	0x04, 0x2f
        /*00f2*/ 	.short	(.L_42 - .L_41)
	.align		4
.L_41:
        /*00f4*/ 	.word	index@(assign_maximum_bf16)
        /*00f8*/ 	.word	0x0000000a


	//----- nvinfo : EIATTR_FRAME_SIZE
	.align		4
.L_42:
        /*00fc*/ 	.byte	0x04, 0x11
        /*00fe*/ 	.short	(.L_44 - .L_43)
	.align		4
.L_43:
        /*0100*/ 	.word	index@(assign_maximum_bf16)
        /*0104*/ 	.word	0x00000000


	//----- nvinfo : EIATTR_REGCOUNT
	.align		4
.L_44:
        /*0108*/ 	.byte	0x04, 0x2f
        /*010a*/ 	.short	(.L_46 - .L_45)
	.align		4
.L_45:
        /*010c*/ 	.word	index@(assign_minimum_bf16)
        /*0110*/ 	.word	0x0000000a


	//----- nvinfo : EIATTR_FRAME_SIZE
	.align		4
.L_46:
        /*0114*/ 	.byte	0x04, 0x11
        /*0116*/ 	.short	(.L_48 - .L_47)
	.align		4
.L_47:
        /*0118*/ 	.word	index@(assign_minimum_bf16)
        /*011c*/ 	.word	0x00000000


	//----- nvinfo : EIATTR_REGCOUNT
	.align		4
.L_48:
        /*0120*/ 	.byte	0x04, 0x2f
        /*0122*/ 	.short	(.L_50 - .L_49)
	.align		4
.L_49:
        /*0124*/ 	.word	index@(unary_cos_bf16)
        /*0128*/ 	.word	0x00000013


	//----- nvinfo : EIATTR_FRAME_SIZE
	.align		4
.L_50:
        /*012c*/ 	.byte	0x04, 0x11
        /*012e*/ 	.short	(.L_52 - .L_51)
	.align		4
.L_51:
        /*0130*/ 	.word	index@(unary_cos_bf16)
        /*0134*/ 	.word	0x00000000


	//----- nvinfo : EIATTR_REGCOUNT
	.align		4
.L_52:
        /*0138*/ 	.byte	0x04, 0x2f
        /*013a*/ 	.short	(.L_54 - .L_53)
	.align		4
.L_53:
        /*013c*/ 	.word	index@(unary_sin_bf16)
        /*0140*/ 	.word	0x00000013


	//----- nvinfo : EIATTR_FRAME_SIZE
	.align		4
.L_54:
        /*0144*/ 	.byte	0x04, 0x11
        /*0146*/ 	.short	(.L_56 - .L_55)
	.align		4
.L_55:
        /*0148*/ 	.word	index@(unary_sin_bf16)
        /*014c*/ 	.word	0x00000000


	//----- nvinfo : EIATTR_REGCOUNT
	.align		4
.L_56:
        /*0150*/ 	.byte	0x04, 0x2f
        /*0152*/ 	.short	(.L_58 - .L_57)
	.align		4
.L_57:
        /*0154*/ 	.word	index@(unary_sqr_bf16)
        /*0158*/ 	.word	0x00000008


	//----- nvinfo : EIATTR_FRAME_SIZE
	.align		4
.L_58:
        /*015c*/ 	.byte	0x04, 0x11
        /*015e*/ 	.short	(.L_60 - .L_59)
	.align		4
.L_59:
        /*0160*/ 	.word	index@(unary_sqr_bf16)
        /*0164*/ 	.word	0x00000000


	//----- nvinfo : EIATTR_REGCOUNT
	.align		4
.L_60:
        /*0168*/ 	.byte	0x04, 0x2f
        /*016a*/ 	.short	(.L_62 - .L_61)
	.align		4
.L_61:
        /*016c*/ 	.word	index@(unary_sqrt_bf16)
        /*0170*/ 	.word	0x0000000c


	//----- nvinfo : EIATTR_FRAME_SIZE
	.align		4
.L_62:
        /*0174*/ 	.byte	0x04, 0x11
        /*0176*/ 	.short	(.L_64 - .L_63)
	.align		4
.L_63:
        /*0178*/ 	.word	index@($__internal_27_$__cuda_sm20_sqrt_rn_f32_slowpath)
        /*017c*/ 	.word	0x00000000


	//----- nvinfo : EIATTR_FRAME_SIZE
	.align		4
.L_64:
        /*0180*/ 	.byte	0x04, 0x11
        /*0182*/ 	.short	(.L_66 - .L_65)
	.align		4
.L_65:
        /*0184*/ 	.word	index@(unary_sqrt_bf16)
        /*0188*/ 	.word	0x00000000


	//----- nvinfo : EIATTR_REGCOUNT
	.align		4
.L_66:
        /*018c*/ 	.byte	0x04, 0x2f
        /*018e*/ 	.short	(.L_68 - .L_67)
	.align		4
.L_67:
        /*0190*/ 	.word	index@(unary_rsqrt_bf16)
        /*0194*/ 	.word	0x00000009


	//----- nvinfo : EIATTR_FRAME_SIZE
	.align		4
.L_68:
        /*0198*/ 	.byte	0x04, 0x11
        /*019a*/ 	.short	(.L_70 - .L_69)
	.align		4
.L_69:
        /*019c*/ 	.word	index@(unary_rsqrt_bf16)
        /*01a0*/ 	.word	0x00000000


	//----- nvinfo : EIATTR_REGCOUNT
	.align		4
.L_70:
        /*01a4*/ 	.byte	0x04, 0x2f
        /*01a6*/ 	.short	(.L_72 - .L_71)
	.align		4
.L_71:
        /*01a8*/ 	.word	index@(unary_abs_bf16)
        /*01ac*/ 	.word	0x0000000a


	//----- nvinfo : EIATTR_FRAME_SIZE
	.align		4
.L_72:
        /*01b0*/ 	.byte	0x04, 0x11
        /*01b2*/ 	.short	(.L_74 - .L_73)
	.align		4
.L_73:
        /*01b4*/ 	.word	index@(unary_abs_bf16)
        /*01b8*/ 	.word	0x00000000


	//----- nvinfo : EIATTR_REGCOUNT
	.align		4
.L_74:
        /*01bc*/ 	.byte	0x04, 0x2f
        /*01be*/ 	.short	(.L_76 - .L_75)
	.align		4
.L_75:
        /*01c0*/ 	.word	index@(unary_gelu_erf_bf16)
        /*01c4*/ 	.word	0x0000000d


	//----- nvinfo : EIATTR_FRAME_SIZE
	.align		4
.L_76:
        /*01c8*/ 	.byte	0x04, 0x11
        /*01ca*/ 	.short	(.L_78 - .L_77)
	.align		4
.L_77:
        /*01cc*/ 	.word	index@(unary_gelu_erf_bf16)
        /*01d0*/ 	.word	0x00000000


	//----- nvinfo : EIATTR_REGCOUNT
	.align		4
.L_78:
        /*01d4*/ 	.byte	0x04, 0x2f
        /*01d6*/ 	.short	(.L_80 - .L_79)
	.align		4
.L_79:
        /*01d8*/ 	.word	index@(unary_elu_bf16)
        /*01dc*/ 	.word	0x0000000a


	//----- nvinfo : EIATTR_FRAME_SIZE
	.align		4
.L_80:
        /*01e0*/ 	.byte	0x04, 0x11
        /*01e2*/ 	.short	(.L_82 - .L_81)
	.align		4
.L_81:
        /*01e4*/ 	.word	index@(unary_elu_bf16)
        /*01e8*/ 	.word	0x00000000


	//----- nvinfo : EIATTR_REGCOUNT
	.align		4
.L_82:
        /*01ec*/ 	.byte	0x04, 0x2f
        /*01ee*/ 	.short	(.L_84 - .L_83)
	.align		4
.L_83:
        /*01f0*/ 	.word	index@(unary_relu_bf16)
        /*01f4*/ 	.word	0x00000008


	//----- nvinfo : EIATTR_FRAME_SIZE
	.align		4
.L_84:
        /*01f8*/ 	.byte	0x04, 0x11
        /*01fa*/ 	.short	(.L_86 - .L_85)
	.align		4
.L_85:
        /*01fc*/ 	.word	index@(unary_relu_bf16)
        /*0200*/ 	.word	0x00000000


	//----- nvinfo : EIATTR_REGCOUNT
	.align		4
.L_86:
        /*0204*/ 	.byte	0x04, 0x2f
        /*0206*/ 	.short	(.L_88 - .L_87)
	.align		4
.L_87:
        /*0208*/ 	.word	index@(unary_silu_bf16)
        /*020c*/ 	.word	0x00000010


	//----- nvinfo : EIATTR_FRAME_SIZE
	.align		4
.L_88:
        /*0210*/ 	.byte	0x04, 0x11
        /*0212*/ 	.short	(.L_90 - .L_89)
	.align		4
.L_89:
        /*0214*/ 	.word	index@($__internal_26_$__cuda_sm3x_div_rn_noftz_f32_slowpath)
        /*0218*/ 	.word	0x00000000


	//----- nvinfo : EIATTR_FRAME_SIZE
	.align		4
.L_90:
        /*021c*/ 	.byte	0x04, 0x11
        /*021e*/ 	.short	(.L_92 - .L_91)
	.align		4
.L_91:
        /*0220*/ 	.word	index@(unary_silu_bf16)
        /*0224*/ 	.word	0x00000000


	//----- nvinfo : EIATTR_REGCOUNT
	.align		4
.L_92:
        /*0228*/ 	.byte	0x04, 0x2f
        /*022a*/ 	.short	(.L_94 - .L_93)
	.align		4
.L_93:
        /*022c*/ 	.word	index@(unary_tanh_bf16)
        /*0230*/ 	.word	0x0000000d


	//----- nvinfo : EIATTR_FRAME_SIZE
	.align		4
.L_94:
        /*0234*/ 	.byte	0x04, 0x11
        /*0236*/ 	.short	(.L_96 - .L_95)
	.align		4
.L_95:
        /*0238*/ 	.word	index@(unary_tanh_bf16)
        /*023c*/ 	.word	0x00000000


	//----- nvinfo : EIATTR_REGCOUNT
	.align		4
.L_96:
        /*0240*/ 	.byte	0x04, 0x2f
        /*0242*/ 	.short	(.L_98 - .L_97)
	.align		4
.L_97:
        /*0244*/ 	.word	index@(unary_sigmoid_bf16)
        /*0248*/ 	.word	0x0000000f


	//----- nvinfo : EIATTR_FRAME_SIZE
	.align		4
.L_98:
        /*024c*/ 	.byte	0x04, 0x11
        /*024e*/ 	.short	(.L_100 - .L_99)
	.align		4
.L_99:
        /*0250*/ 	.word	index@($__internal_25_$__cuda_sm20_rcp_rn_f32_slowpath)
        /*0254*/ 	.word	0x00000000


	//----- nvinfo : EIATTR_FRAME_SIZE
	.align		4
.L_100:
        /*0258*/ 	.byte	0x04, 0x11
        /*025a*/ 	.short	(.L_102 - .L_101)
	.align		4
.L_101:
        /*025c*/ 	.word	index@(unary_sigmoid_bf16)
        /*0260*/ 	.word	0x00000000


	//----- nvinfo : EIATTR_REGCOUNT
	.align		4
.L_102:
        /*0264*/ 	.byte	0x04, 0x2f
        /*0266*/ 	.short	(.L_104 - .L_103)
	.align		4
.L_103:
        /*0268*/ 	.word	index@(inplace_cos_bf16)
        /*026c*/ 	.word	0x00000013


	//----- nvinfo : EIATTR_FRAME_SIZE
	.align		4
.L_104:
        /*0270*/ 	.byte	0x04, 0x11
        /*0272*/ 	.short	(.L_106 - .L_105)
	.align		4
.L_105:
        /*0274*/ 	.word	index@(inplace_cos_bf16)
        /*0278*/ 	.word	0x00000000


	//----- nvinfo : EIATTR_REGCOUNT
	.align		4
.L_106:
        /*027c*/ 	.byte	0x04, 0x2f
        /*027e*/ 	.short	(.L_108 - .L_107)
	.align		4
.L_107:
        /*0280*/ 	.word	index@(inplace_sin_bf16)
        /*0284*/ 	.word	0x00000013


	//----- nvinfo : EIATTR_FRAME_SIZE
	.align		4
.L_108:
        /*0288*/ 	.byte	0x04, 0x11
        /*028a*/ 	.short	(.L_110 - .L_109)
	.align		4
.L_109:
        /*028c*/ 	.word	index@(inplace_sin_bf16)
        /*0290*/ 	.word	0x00000000


	//----- nvinfo : EIATTR_REGCOUNT
	.align		4
.L_110:
        /*0294*/ 	.byte	0x04, 0x2f
        /*0296*/ 	.short	(.L_112 - .L_111)
	.align		4
.L_111:
        /*0298*/ 	.word	index@(inplace_sqr_bf16)
        /*029c*/ 	.word	0x00000006


	//----- nvinfo : EIATTR_FRAME_SIZE
	.align		4
.L_112:
        /*02a0*/ 	.byte	0x04, 0x11
        /*02a2*/ 	.short	(.L_114 - .L_113)
	.align		4
.L_113:
        /*02a4*/ 	.word	index@(inplace_sqr_bf16)
        /*02a8*/ 	.word	0x00000000


	//----- nvinfo : EIATTR_REGCOUNT
	.align		4
.L_114:
        /*02ac*/ 	.byte	0x04, 0x2f
        /*02ae*/ 	.short	(.L_116 - .L_115)
	.align		4
.L_115:
        /*02b0*/ 	.word	index@(inplace_sqrt_bf16)
        /*02b4*/ 	.word	0x0000000c


	//----- nvinfo : EIATTR_FRAME_SIZE
	.align		4
.L_116:
        /*02b8*/ 	.byte	0x04, 0x11
        /*02ba*/ 	.short	(.L_118 - .L_117)
	.align		4
.L_117:
        /*02bc*/ 	.word	index@($__internal_24_$__cuda_sm20_sqrt_rn_f32_slowpath)
        /*02c0*/ 	.word	0x00000000


	//----- nvinfo : EIATTR_FRAME_SIZE
	.align		4
.L_118:
        /*02c4*/ 	.byte	0x04, 0x11
        /*02c6*/ 	.short	(.L_120 - .L_119)
	.align		4
.L_119:
        /*02c8*/ 	.word	index@(inplace_sqrt_bf16)
        /*02cc*/ 	.word	0x00000000


	//----- nvinfo : EIATTR_REGCOUNT
	.align		4
.L_120:
        /*02d0*/ 	.byte	0x04, 0x2f
        /*02d2*/ 	.short	(.L_122 - .L_121)
	.align		4
.L_121:
        /*02d4*/ 	.word	index@(inplace_rsqrt_bf16)
        /*02d8*/ 	.word	0x00000007


	//----- nvinfo : EIATTR_FRAME_SIZE
	.align		4
.L_122:
        /*02dc*/ 	.byte	0x04, 0x11
        /*02de*/ 	.short	(.L_124 - .L_123)
	.align		4
.L_123:
        /*02e0*/ 	.word	index@(inplace_rsqrt_bf16)
        /*02e4*/ 	.word	0x00000000


	//----- nvinfo : EIATTR_REGCOUNT
	.align		4
.L_124:
        /*02e8*/ 	.byte	0x04, 0x2f
        /*02ea*/ 	.short	(.L_126 - .L_125)
	.align		4
.L_125:
        /*02ec*/ 	.word	index@(inplace_abs_bf16)
        /*02f0*/ 	.word	0x00000008


	//----- nvinfo : EIATTR_FRAME_SIZE
	.align		4
.L_126:
        /*02f4*/ 	.byte	0x04, 0x11
        /*02f6*/ 	.short	(.L_128 - .L_127)
	.align		4
.L_127:
        /*02f8*/ 	.word	index@(inplace_abs_bf16)
        /*02fc*/ 	.word	0x00000000


	//----- nvinfo : EIATTR_REGCOUNT
	.align		4
.L_128:
        /*0300*/ 	.byte	0x04, 0x2f
        /*0302*/ 	.short	(.L_130 - .L_129)
	.align		4
.L_129:
        /*0304*/ 	.word	index@(inplace_gelu_erf_bf16)
        /*0308*/ 	.word	0x0000000d


	//----- nvinfo : EIATTR_FRAME_SIZE
	.align		4
.L_130:
        /*030c*/ 	.byte	0x04, 0x11
        /*030e*/ 	.short	(.L_132 - .L_131)
	.align		4
.L_131:
        /*0310*/ 	.word	index@(inplace_gelu_erf_bf16)
        /*0314*/ 	.word	0x00000000


	//----- nvinfo : EIATTR_REGCOUNT
	.align		4
.L_132:
        /*0318*/ 	.byte	0x04, 0x2f
        /*031a*/ 	.short	(.L_134 - .L_133)
	.align		4
.L_133:
        /*031c*/ 	.word	index@(inplace_elu_bf16)
        /*0320*/ 	.word	0x0000000a


	//----- nvinfo : EIATTR_FRAME_SIZE
	.align		4
.L_134:
        /*0324*/ 	.byte	0x04, 0x11
        /*0326*/ 	.short	(.L_136 - .L_135)
	.align		4
.L_135:
        /*0328*/ 	.word	index@(inplace_elu_bf16)
        /*032c*/ 	.word	0x00000000


	//----- nvinfo : EIATTR_REGCOUNT
	.align		4
.L_136:
        /*0330*/ 	.byte	0x04, 0x2f
        /*0332*/ 	.short	(.L_138 - .L_137)
	.align		4
.L_137:
        /*0334*/ 	.word	index@(inplace_relu_bf16)
        /*0338*/ 	.word	0x00000006


	//----- nvinfo : EIATTR_FRAME_SIZE
	.align		4
.L_138:
        /*033c*/ 	.byte	0x04, 0x11
        /*033e*/ 	.short	(.L_140 - .L_139)
	.align		4
.L_139:
        /*0340*/ 	.word	index@(inplace_relu_bf16)
        /*0344*/ 	.word	0x00000000


	//----- nvinfo : EIATTR_REGCOUNT
	.align		4
.L_140:
        /*0348*/ 	.byte	0x04, 0x2f
        /*034a*/ 	.short	(.L_142 - .L_141)
	.align		4
.L_141:
        /*034c*/ 	.word	index@(inplace_silu_bf16)
        /*0350*/ 	.word	0x00000010


	//----- nvinfo : EIATTR_FRAME_SIZE
	.align		4
.L_142:
        /*0354*/ 	.byte	0x04, 0x11
        /*0356*/ 	.short	(.L_144 - .L_143)
	.align		4
.L_143:
        /*0358*/ 	.word	index@($__internal_23_$__cuda_sm3x_div_rn_noftz_f32_slowpath)
        /*035c*/ 	.word	0x00000000


	//----- nvinfo : EIATTR_FRAME_SIZE
	.align		4
.L_144:
        /*0360*/ 	.byte	0x04, 0x11
        /*0362*/ 	.short	(.L_146 - .L_145)
	.align		4
.L_145:
        /*0364*/ 	.word	index@(inplace_silu_bf16)
        /*0368*/ 	.word	0x00000000


	//----- nvinfo : EIATTR_REGCOUNT
	.align		4
.L_146:
        /*036c*/ 	.byte	0x04, 0x2f
        /*036e*/ 	.short	(.L_148 - .L_147)
	.align		4
.L_147:
        /*0370*/ 	.word	index@(inplace_tanh_bf16)
        /*0374*/ 	.word	0x0000000c


	//----- nvinfo : EIATTR_FRAME_SIZE
	.align		4
.L_148:
        /*0378*/ 	.byte	0x04, 0x11
        /*037a*/ 	.short	(.L_150 - .L_149)
	.align		4
.L_149:
        /*037c*/ 	.word	index@(inplace_tanh_bf16)
        /*0380*/ 	.word	0x00000000


	//----- nvinfo : EIATTR_REGCOUNT
	.align		4
.L_150:
        /*0384*/ 	.byte	0x04, 0x2f
        /*0386*/ 	.short	(.L_152 - .L_151)
	.align		4
.L_151:
        /*0388*/ 	.word	index@(inplace_sigmoid_bf16)
        /*038c*/ 	.word	0x0000000f


	//----- nvinfo : EIATTR_FRAME_SIZE
	.align		4
.L_152:
        /*0390*/ 	.byte	0x04, 0x11
        /*0392*/ 	.short	(.L_154 - .L_153)
	.align		4
.L_153:
        /*0394*/ 	.word	index@($__internal_22_$__cuda_sm20_rcp_rn_f32_slowpath)
        /*0398*/ 	.word	0x00000000


	//----- nvinfo : EIATTR_FRAME_SIZE
	.align		4
.L_154:
        /*039c*/ 	.byte	0x04, 0x11
        /*039e*/ 	.short	(.L_156 - .L_155)
	.align		4
.L_155:
        /*03a0*/ 	.word	index@(inplace_sigmoid_bf16)
        /*03a4*/ 	.word	0x00000000


	//----- nvinfo : EIATTR_REGCOUNT
	.align		4
.L_156:
        /*03a8*/ 	.byte	0x04, 0x2f
        /*03aa*/ 	.short	(.L_158 - .L_157)
	.align		4
.L_157:
        /*03ac*/ 	.word	index@(scale_add_bf16)
        /*03b0*/ 	.word	0x00000008


	//----- nvinfo : EIATTR_FRAME_SIZE
	.align		4
.L_158:
        /*03b4*/ 	.byte	0x04, 0x11
        /*03b6*/ 	.short	(.L_160 - .L_159)
	.align		4
.L_159:
        /*03b8*/ 	.word	index@(scale_add_bf16)
        /*03bc*/ 	.word	0x00000000


	//----- nvinfo : EIATTR_REGCOUNT
	.align		4
.L_160:
        /*03c0*/ 	.byte	0x04, 0x2f
        /*03c2*/ 	.short	(.L_162 - .L_161)
	.align		4
.L_161:
        /*03c4*/ 	.word	index@(binary_add_f16)
        /*03c8*/ 	.word	0x0000000a


	//----- nvinfo : EIATTR_FRAME_SIZE
	.align		4
.L_162:
        /*03cc*/ 	.byte	0x04, 0x11
        /*03ce*/ 	.short	(.L_164 - .L_163)
	.align		4
.L_163:
        /*03d0*/ 	.word	index@(binary_add_f16)
        /*03d4*/ 	.word	0x00000000


	//----- nvinfo : EIATTR_REGCOUNT
	.align		4
.L_164:
        /*03d8*/ 	.byte	0x04, 0x2f
        /*03da*/ 	.short	(.L_166 - .L_165)
	.align		4
.L_165:
        /*03dc*/ 	.word	index@(binary_sub_f16)
        /*03e0*/ 	.word	0x0000000a


	//----- nvinfo : EIATTR_FRAME_SIZE
	.align		4
.L_166:
        /*03e4*/ 	.byte	0x04, 0x11
        /*03e6*/ 	.short	(.L_168 - .L_167)
	.align		4
.L_167:
        /*03e8*/ 	.word	index@(binary_sub_f16)
        /*03ec*/ 	.word	0x00000000


	//----- nvinfo : EIATTR_REGCOUNT
	.align		4
.L_168:
        /*03f0*/ 	.byte	0x04, 0x2f
        /*03f2*/ 	.short	(.L_170 - .L_169)
	.align		4
.L_169:
        /*03f4*/ 	.word	index@(binary_mul_f16)
        /*03f8*/ 	.word	0x0000000a


	//----- nvinfo : EIATTR_FRAME_SIZE
	.align		4
.L_170:
        /*03fc*/ 	.byte	0x04, 0x11
        /*03fe*/ 	.short	(.L_172 - .L_171)
	.align		4
.L_171:
        /*0400*/ 	.word	index@(binary_mul_f16)
        /*0404*/ 	.word	0x00000000


	//----- nvinfo : EIATTR_REGCOUNT
	.align		4
.L_172:
        /*0408*/ 	.byte	0x04, 0x2f
        /*040a*/ 	.short	(.L_174 - .L_173)
	.align		4
.L_173:
        /*040c*/ 	.word	index@(binary_div_f16)
        /*0410*/ 	.word	0x0000000d


	//----- nvinfo : EIATTR_FRAME_SIZE
	.align		4
.L_174:
        /*0414*/ 	.byte	0x04, 0x11
        /*0416*/ 	.short	(.L_176 - .L_175)
	.align		4
.L_175:
        /*0418*/ 	.word	index@(binary_div_f16)
        /*041c*/ 	.word	0x00000000


	//----- nvinfo : EIATTR_REGCOUNT
	.align		4
.L_176:
        /*0420*/ 	.byte	0x04, 0x2f
        /*0422*/ 	.short	(.L_178 - .L_177)
	.align		4
.L_177:
        /*0424*/ 	.word	index@(binary_maximum_f16)
        /*0428*/ 	.word	0x0000000c


	//----- nvinfo : EIATTR_FRAME_SIZE
	.align		4
.L_178:
        /*042c*/ 	.byte	0x04, 0x11
        /*042e*/ 	.short	(.L_180 - .L_179)
	.align		4
.L_179:
        /*0430*/ 	.word	index@(binary_maximum_f16)
        /*0434*/ 	.word	0x00000000


	//----- nvinfo : EIATTR_REGCOUNT
	.align		4
.L_180:
        /*0438*/ 	.byte	0x04, 0x2f
        /*043a*/ 	.short	(.L_182 - .L_181)
	.align		4
.L_181:
        /*043c*/ 	.word	index@(binary_minimum_f16)
        /*0440*/ 	.word	0x0000000c


	//----- nvinfo : EIATTR_FRAME_SIZE
	.align		4
.L_182:
        /*0444*/ 	.byte	0x04, 0x11
        /*0446*/ 	.short	(.L_184 - .L_183)
	.align		4
.L_183:
        /*0448*/ 	.word	index@(binary_minimum_f16)
        /*044c*/ 	.word	0x00000000


	//----- nvinfo : EIATTR_REGCOUNT
	.align		4
.L_184:
        /*0450*/ 	.byte	0x04, 0x2f
        /*0452*/ 	.short	(.L_186 - .L_185)
	.align		4
.L_185:
        /*0454*/ 	.word	index@(assign_add_f16)
        /*0458*/ 	.word	0x00000008


	//----- nvinfo : EIATTR_FRAME_SIZE
	.align		4
.L_186:
        /*045c*/ 	.byte	0x04, 0x11
        /*045e*/ 	.short	(.L_188 - .L_187)
	.align		4
.L_187:
        /*0460*/ 	.word	index@(assign_add_f16)
        /*0464*/ 	.word	0x00000000


	//----- nvinfo : EIATTR_REGCOUNT
	.align		4
.L_188:
        /*0468*/ 	.byte	0x04, 0x2f
        /*046a*/ 	.short	(.L_190 - .L_189)
	.align		4
.L_189:
        /*046c*/ 	.word	index@(assign_sub_f16)
        /*0470*/ 	.word	0x00000008


	//----- nvinfo : EIATTR_FRAME_SIZE
	.align		4
.L_190:
        /*0474*/ 	.byte	0x04, 0x11
        /*0476*/ 	.short	(.L_192 - .L_191)
	.align		4
.L_191:
        /*0478*/ 	.word	index@(assign_sub_f16)
        /*047c*/ 	.word	0x00000000


	//----- nvinfo : EIATTR_REGCOUNT
	.align		4
.L_192:
        /*0480*/ 	.byte	0x04, 0x2f
        /*0482*/ 	.short	(.L_194 - .L_193)
	.align		4
.L_193:
        /*0484*/ 	.word	index@(assign_mul_f16)
        /*0488*/ 	.word	0x00000008


	//----- nvinfo : EIATTR_FRAME_SIZE
	.align		4
.L_194:
        /*048c*/ 	.byte	0x04, 0x11
        /*048e*/ 	.short	(.L_196 - .L_195)
	.align		4
.L_195:
        /*0490*/ 	.word	index@(assign_mul_f16)
        /*0494*/ 	.word	0x00000000


	//----- nvinfo : EIATTR_REGCOUNT
	.align		4
.L_196:
        /*0498*/ 	.byte	0x04, 0x2f
        /*049a*/ 	.short	(.L_198 - .L_197)
	.align		4
.L_197:
        /*049c*/ 	.word	index@(assign_div_f16)
        /*04a0*/ 	.word	0x0000000c


	//----- nvinfo : EIATTR_FRAME_SIZE
	.align		4
.L_198:
        /*04a4*/ 	.byte	0x04, 0x11
        /*04a6*/ 	.short	(.L_200 - .L_199)
	.align		4
.L_199:
        /*04a8*/ 	.word	index@(assign_div_f16)
        /*04ac*/ 	.word	0x00000000


	//----- nvinfo : EIATTR_REGCOUNT
	.align		4
.L_200:
        /*04b0*/ 	.byte	0x04, 0x2f
        /*04b2*/ 	.short	(.L_202 - .L_201)
	.align		4
.L_201:
        /*04b4*/ 	.word	index@(assign_maximum_f16)
        /*04b8*/ 	.word	0x0000000a


	//----- nvinfo : EIATTR_FRAME_SIZE
	.align		4
.L_202:
        /*04bc*/ 	.byte	0x04, 0x11
        /*04be*/ 	.short	(.L_204 - .L_203)
	.align		4
.L_203:
        /*04c0*/ 	.word	index@(assign_maximum_f16)
        /*04c4*/ 	.word	0x00000000


	//----- nvinfo : EIATTR_REGCOUNT
	.align		4
.L_204:
        /*04c8*/ 	.byte	0x04, 0x2f
        /*04ca*/ 	.short	(.L_206 - .L_205)
	.align		4
.L_205:
        /*04cc*/ 	.word	index@(assign_minimum_f16)
        /*04d0*/ 	.word	0x0000000a


	//----- nvinfo : EIATTR_FRAME_SIZE
	.align		4
.L_206:
        /*04d4*/ 	.byte	0x04, 0x11
        /*04d6*/ 	.short	(.L_208 - .L_207)
	.align		4
.L_207:
        /*04d8*/ 	.word	index@(assign_minimum_f16)
        /*04dc*/ 	.word	0x00000000


	//----- nvinfo : EIATTR_REGCOUNT
	.align		4
.L_208:
        /*04e0*/ 	.byte	0x04, 0x2f
        /*04e2*/ 	.short	(.L_210 - .L_209)
	.align		4
.L_209:
        /*04e4*/ 	.word	index@(unary_cos_f16)
        /*04e8*/ 	.word	0x00000013


	//----- nvinfo : EIATTR_FRAME_SIZE
	.align		4
.L_210:
        /*04ec*/ 	.byte	0x04, 0x11
        /*04ee*/ 	.short	(.L_212 - .L_211)
	.align		4
.L_211:
        /*04f0*/ 	.word	index@(unary_cos_f16)
        /*04f4*/ 	.word	0x00000000


	//----- nvinfo : EIATTR_REGCOUNT
	.align		4
.L_212:
        /*04f8*/ 	.byte	0x04, 0x2f
        /*04fa*/ 	.short	(.L_214 - .L_213)
	.align		4
.L_213:
        /*04fc*/ 	.word	index@(unary_sin_f16)
        /*0500*/ 	.word	0x00000013


	//----- nvinfo : EIATTR_FRAME_SIZE
	.align		4
.L_214:
        /*0504*/ 	.byte	0x04, 0x11
        /*0506*/ 	.short	(.L_216 - .L_215)
	.align		4
.L_215:
        /*0508*/ 	.word	index@(unary_sin_f16)
        /*050c*/ 	.word	0x00000000


	//----- nvinfo : EIATTR_REGCOUNT
	.align		4
.L_216:
        /*0510*/ 	.byte	0x04, 0x2f
        /*0512*/ 	.short	(.L_218 - .L_217)
	.align		4
.L_217:
        /*0514*/ 	.word	index@(unary_sqr_f16)
        /*0518*/ 	.word	0x00000008


	//----- nvinfo : EIATTR_FRAME_SIZE
	.align		4
.L_218:
        /*051c*/ 	.byte	0x04, 0x11
        /*051e*/ 	.short	(.L_220 - .L_219)
	.align		4
.L_219:
        /*0520*/ 	.word	index@(unary_sqr_f16)
        /*0524*/ 	.word	0x00000000


	//----- nvinfo : EIATTR_REGCOUNT
	.align		4
.L_220:
        /*0528*/ 	.byte	0x04, 0x2f
        /*052a*/ 	.short	(.L_222 - .L_221)
	.align		4
.L_221:
        /*052c*/ 	.word	index@(unary_sqrt_f16)
        /*0530*/ 	.word	0x0000000c


	//----- nvinfo : EIATTR_FRAME_SIZE
	.align		4
.L_222:
        /*0534*/ 	.byte	0x04, 0x11
        /*0536*/ 	.short	(.L_224 - .L_223)
	.align		4
.L_223:
        /*0538*/ 	.word	index@($__internal_21_$__cuda_sm20_sqrt_rn_f32_slowpath)
        /*053c*/ 	.word	0x00000000


	//----- nvinfo : EIATTR_FRAME_SIZE
	.align		4
.L_224:
        /*0540*/ 	.byte	0x04, 0x11
        /*0542*/ 	.short	(.L_226 - .L_225)
	.align		4
.L_225:
        /*0544*/ 	.word	index@(unary_sqrt_f16)
        /*0548*/ 	.word	0x00000000


	//----- nvinfo : EIATTR_REGCOUNT
	.align		4
.L_226:
        /*054c*/ 	.byte	0x04, 0x2f
        /*054e*/ 	.short	(.L_228 - .L_227)
	.align		4
.L_227:
        /*0550*/ 	.word	index@(unary_rsqrt_f16)
        /*0554*/ 	.word	0x00000009


	//----- nvinfo : EIATTR_FRAME_SIZE
	.align		4
.L_228:
        /*0558*/ 	.byte	0x04, 0x11
        /*055a*/ 	.short	(.L_230 - .L_229)
	.align		4
.L_229:
        /*055c*/ 	.word	index@(unary_rsqrt_f16)
        /*0560*/ 	.word	0x00000000


	//----- nvinfo : EIATTR_REGCOUNT
	.align		4
.L_230:
        /*0564*/ 	.byte	0x04, 0x2f
        /*0566*/ 	.short	(.L_232 - .L_231)
	.align		4
.L_231:
        /*0568*/ 	.word	index@(unary_abs_f16)
        /*056c*/ 	.word	0x0000000a


	//----- nvinfo : EIATTR_FRAME_SIZE
	.align		4
.L_232:
        /*0570*/ 	.byte	0x04, 0x11
        /*0572*/ 	.short	(.L_234 - .L_233)
	.align		4
.L_233:
        /*0574*/ 	.word	index@(unary_abs_f16)
        /*0578*/ 	.word	0x00000000


	//----- nvinfo : EIATTR_REGCOUNT
	.align		4
.L_234:
        /*057c*/ 	.byte	0x04, 0x2f
        /*057e*/ 	.short	(.L_236 - .L_235)
	.align		4
.L_235:
        /*0580*/ 	.word	index@(unary_gelu_erf_f16)
        /*0584*/ 	.word	0x0000000d


	//----- nvinfo : EIATTR_FRAME_SIZE
	.align		4
.L_236:
        /*0588*/ 	.byte	0x04, 0x11
        /*058a*/ 	.short	(.L_238 - .L_237)
	.align		4
.L_237:
        /*058c*/ 	.word	index@(unary_gelu_erf_f16)
        /*0590*/ 	.word	0x00000000


	//----- nvinfo : EIATTR_REGCOUNT
	.align		4
.L_238:
        /*0594*/ 	.byte	0x04, 0x2f
        /*0596*/ 	.short	(.L_240 - .L_239)
	.align		4
.L_239:
        /*0598*/ 	.word	index@(unary_elu_f16)
        /*059c*/ 	.word	0x0000000a


	//----- nvinfo : EIATTR_FRAME_SIZE
	.align		4
.L_240:
        /*05a0*/ 	.byte	0x04, 0x11
        /*05a2*/ 	.short	(.L_242 - .L_241)
	.align		4
.L_241:
        /*05a4*/ 	.word	index@(unary_elu_f16)
        /*05a8*/ 	.word	0x00000000


	//----- nvinfo : EIATTR_REGCOUNT
	.align		4
.L_242:
        /*05ac*/ 	.byte	0x04, 0x2f
        /*05ae*/ 	.short	(.L_244 - .L_243)
	.align		4
.L_243:
        /*05b0*/ 	.word	index@(unary_relu_f16)
        /*05b4*/ 	.word	0x00000008


	//----- nvinfo : EIATTR_FRAME_SIZE
	.align		4
.L_244:
        /*05b8*/ 	.byte	0x04, 0x11
        /*05ba*/ 	.short	(.L_246 - .L_245)
	.align		4
.L_245:
        /*05bc*/ 	.word	index@(unary_relu_f16)
        /*05c0*/ 	.word	0x00000000


	//----- nvinfo : EIATTR_REGCOUNT
	.align		4
.L_246:
        /*05c4*/ 	.byte	0x04, 0x2f
        /*05c6*/ 	.short	(.L_248 - .L_247)
	.align		4
.L_247:
        /*05c8*/ 	.word	index@(unary_silu_f16)
        /*05cc*/ 	.word	0x00000010


	//----- nvinfo : EIATTR_FRAME_SIZE
	.align		4
.L_248:
        /*05d0*/ 	.byte	0x04, 0x11
        /*05d2*/ 	.short	(.L_250 - .L_249)
	.align		4
.L_249:
        /*05d4*/ 	.word	index@($__internal_20_$__cuda_sm3x_div_rn_noftz_f32_slowpath)
        /*05d8*/ 	.word	0x00000000


	//----- nvinfo : EIATTR_FRAME_SIZE
	.align		4
.L_250:
        /*05dc*/ 	.byte	0x04, 0x11
        /*05de*/ 	.short	(.L_252 - .L_251)
	.align		4
.L_251:
        /*05e0*/ 	.word	index@(unary_silu_f16)
        /*05e4*/ 	.word	0x00000000


	//----- nvinfo : EIATTR_REGCOUNT
	.align		4
.L_252:
        /*05e8*/ 	.byte	0x04, 0x2f
        /*05ea*/ 	.short	(.L_254 - .L_253)
	.align		4
.L_253:
        /*05ec*/ 	.word	index@(unary_tanh_f16)
        /*05f0*/ 	.word	0x0000000d


	//----- nvinfo : EIATTR_FRAME_SIZE
	.align		4
.L_254:
        /*05f4*/ 	.byte	0x04, 0x11
        /*05f6*/ 	.short	(.L_256 - .L_255)
	.align		4
.L_255:
        /*05f8*/ 	.word	index@(unary_tanh_f16)
        /*05fc*/ 	.word	0x00000000


	//----- nvinfo : EIATTR_REGCOUNT
	.align		4
.L_256:
        /*0600*/ 	.byte	0x04, 0x2f
        /*0602*/ 	.short	(.L_258 - .L_257)
	.align		4
.L_257:
        /*0604*/ 	.word	index@(unary_sigmoid_f16)
        /*0608*/ 	.word	0x0000000f


	//----- nvinfo : EIATTR_FRAME_SIZE
	.align		4
.L_258:
        /*060c*/ 	.byte	0x04, 0x11
        /*060e*/ 	.short	(.L_260 - .L_259)
	.align		4
.L_259:
        /*0610*/ 	.word	index@($__internal_19_$__cuda_sm20_rcp_rn_f32_slowpath)
        /*0614*/ 	.word	0x00000000


	//----- nvinfo : EIATTR_FRAME_SIZE
	.align		4
.L_260:
        /*0618*/ 	.byte	0x04, 0x11
        /*061a*/ 	.short	(.L_262 - .L_261)
	.align		4
.L_261:
        /*061c*/ 	.word	index@(unary_sigmoid_f16)
        /*0620*/ 	.word	0x00000000


	//----- nvinfo : EIATTR_REGCOUNT
	.align		4
.L_262:
        /*0624*/ 	.byte	0x04, 0x2f
        /*0626*/ 	.short	(.L_264 - .L_263)
	.align		4
.L_263:
        /*0628*/ 	.word	index@(inplace_cos_f16)
        /*062c*/ 	.word	0x00000013


	//----- nvinfo : EIATTR_FRAME_SIZE
	.align		4
.L_264:
        /*0630*/ 	.byte	0x04, 0x11
        /*0632*/ 	.short	(.L_266 - .L_265)
	.align		4
.L_265:
        /*0634*/ 	.word	index@(inplace_cos_f16)
        /*0638*/ 	.word	0x00000000


	//----- nvinfo : EIATTR_REGCOUNT
	.align		4
.L_266:
        /*063c*/ 	.byte	0x04, 0x2f
        /*063e*/ 	.short	(.L_268 - .L_267)
	.align		4
.L_267:
        /*0640*/ 	.word	index@(inplace_sin_f16)
        /*0644*/ 	.word	0x00000013


	//----- nvinfo : EIATTR_FRAME_SIZE
	.align		4
.L_268:
        /*0648*/ 	.byte	0x04, 0x11
        /*064a*/ 	.short	(.L_270 - .L_269)
	.align		4
.L_269:
        /*064c*/ 	.word	index@(inplace_sin_f16)
        /*0650*/ 	.word	0x00000000


	//----- nvinfo : EIATTR_REGCOUNT
	.align		4
.L_270:
        /*0654*/ 	.byte	0x04, 0x2f
        /*0656*/ 	.short	(.L_272 - .L_271)
	.align		4
.L_271:
        /*0658*/ 	.word	index@(inplace_sqr_f16)
        /*065c*/ 	.word	0x00000006


	//----- nvinfo : EIATTR_FRAME_SIZE
	.align		4
.L_272:
        /*0660*/ 	.byte	0x04, 0x11
        /*0662*/ 	.short	(.L_274 - .L_273)
	.align		4
.L_273:
        /*0664*/ 	.word	index@(inplace_sqr_f16)
        /*0668*/ 	.word	0x00000000


	//----- nvinfo : EIATTR_REGCOUNT
	.align		4
.L_274:
        /*066c*/ 	.byte	0x04, 0x2f
        /*066e*/ 	.short	(.L_276 - .L_275)
	.align		4
.L_275:
        /*0670*/ 	.word	index@(inplace_sqrt_f16)
        /*0674*/ 	.word	0x0000000c


	//----- nvinfo : EIATTR_FRAME_SIZE
	.align		4
.L_276:
        /*0678*/ 	.byte	0x04, 0x11
        /*067a*/ 	.short	(.L_278 - .L_277)
	.align		4
.L_277:
        /*067c*/ 	.word	index@($__internal_18_$__cuda_sm20_sqrt_rn_f32_slowpath)
        /*0680*/ 	.word	0x00000000


	//----- nvinfo : EIATTR_FRAME_SIZE
	.align		4
.L_278:
        /*0684*/ 	.byte	0x04, 0x11
        /*0686*/ 	.short	(.L_280 - .L_279)
	.align		4
.L_279:
        /*0688*/ 	.word	index@(inplace_sqrt_f16)
        /*068c*/ 	.word	0x00000000


	//----- nvinfo : EIATTR_REGCOUNT
	.align		4
.L_280:
        /*0690*/ 	.byte	0x04, 0x2f
        /*0692*/ 	.short	(.L_282 - .L_281)
	.align		4
.L_281:
        /*0694*/ 	.word	index@(inplace_rsqrt_f16)
        /*0698*/ 	.word	0x00000007


	//----- nvinfo : EIATTR_FRAME_SIZE
	.align		4
.L_282:
        /*069c*/ 	.byte	0x04, 0x11
        /*069e*/ 	.short	(.L_284 - .L_283)
	.align		4
.L_283:
        /*06a0*/ 	.word	index@(inplace_rsqrt_f16)
        /*06a4*/ 	.word	0x00000000


	//----- nvinfo : EIATTR_REGCOUNT
	.align		4
.L_284:
        /*06a8*/ 	.byte	0x04, 0x2f
        /*06aa*/ 	.short	(.L_286 - .L_285)
	.align		4
.L_285:
        /*06ac*/ 	.word	index@(inplace_abs_f16)
        /*06b0*/ 	.word	0x00000008


	//----- nvinfo : EIATTR_FRAME_SIZE
	.align		4
.L_286:
        /*06b4*/ 	.byte	0x04, 0x11
        /*06b6*/ 	.short	(.L_288 - .L_287)
	.align		4
.L_287:
        /*06b8*/ 	.word	index@(inplace_abs_f16)
        /*06bc*/ 	.word	0x00000000


	//----- nvinfo : EIATTR_REGCOUNT
	.align		4
.L_288:
        /*06c0*/ 	.byte	0x04, 0x2f
        /*06c2*/ 	.short	(.L_290 - .L_289)
	.align		4
.L_289:
        /*06c4*/ 	.word	index@(inplace_gelu_erf_f16)
        /*06c8*/ 	.word	0x0000000d


	//----- nvinfo : EIATTR_FRAME_SIZE
	.align		4
.L_290:
        /*06cc*/ 	.byte	0x04, 0x11
        /*06ce*/ 	.short	(.L_292 - .L_291)
	.align		4
.L_291:
        /*06d0*/ 	.word	index@(inplace_gelu_erf_f16)
        /*06d4*/ 	.word	0x00000000


	//----- nvinfo : EIATTR_REGCOUNT
	.align		4
.L_292:
        /*06d8*/ 	.byte	0x04, 0x2f
        /*06da*/ 	.short	(.L_294 - .L_293)
	.align		4
.L_293:
        /*06dc*/ 	.word	index@(inplace_elu_f16)
        /*06e0*/ 	.word	0x0000000a


	//----- nvinfo : EIATTR_FRAME_SIZE
	.align		4
.L_294:
        /*06e4*/ 	.byte	0x04, 0x11
        /*06e6*/ 	.short	(.L_296 - .L_295)
	.align		4
.L_295:
        /*06e8*/ 	.word	index@(inplace_elu_f16)
        /*06ec*/ 	.word	0x00000000


	//----- nvinfo : EIATTR_REGCOUNT
	.align		4
.L_296:
        /*06f0*/ 	.byte	0x04, 0x2f
        /*06f2*/ 	.short	(.L_298 - .L_297)
	.align		4
.L_297:
        /*06f4*/ 	.word	index@(inplace_relu_f16)
        /*06f8*/ 	.word	0x00000006


	//----- nvinfo : EIATTR_FRAME_SIZE
	.align		4
.L_298:
        /*06fc*/ 	.byte	0x04, 0x11
        /*06fe*/ 	.short	(.L_300 - .L_299)
	.align		4
.L_299:
        /*0700*/ 	.word	index@(inplace_relu_f16)
        /*0704*/ 	.word	0x00000000


	//----- nvinfo : EIATTR_REGCOUNT
	.align		4
.L_300:
        /*0708*/ 	.byte	0x04, 0x2f
        /*070a*/ 	.short	(.L_302 - .L_301)
	.align		4
.L_301:
        /*070c*/ 	.word	index@(inplace_silu_f16)
        /*0710*/ 	.word	0x00000010


	//----- nvinfo : EIATTR_FRAME_SIZE
	.align		4
.L_302:
        /*0714*/ 	.byte	0x04, 0x11
        /*0716*/ 	.short	(.L_304 - .L_303)
	.align		4
.L_303:
        /*0718*/ 	.word	index@($__internal_17_$__cuda_sm3x_div_rn_noftz_f32_slowpath)
        /*071c*/ 	.word	0x00000000


	//----- nvinfo : EIATTR_FRAME_SIZE
	.align		4
.L_304:
        /*0720*/ 	.byte	0x04, 0x11
        /*0722*/ 	.short	(.L_306 - .L_305)
	.align		4
.L_305:
        /*0724*/ 	.word	index@(inplace_silu_f16)
        /*0728*/ 	.word	0x00000000


	//----- nvinfo : EIATTR_REGCOUNT
	.align		4
.L_306:
        /*072c*/ 	.byte	0x04, 0x2f
        /*072e*/ 	.short	(.L_308 - .L_307)
	.align		4
.L_307:
        /*0730*/ 	.word	index@(inplace_tanh_f16)
        /*0734*/ 	.word	0x0000000c


	//----- nvinfo : EIATTR_FRAME_SIZE
	.align		4
.L_308:
        /*0738*/ 	.byte	0x04, 0x11
        /*073a*/ 	.short	(.L_310 - .L_309)
	.align		4
.L_309:
        /*073c*/ 	.word	index@(inplace_tanh_f16)
        /*0740*/ 	.word	0x00000000


	//----- nvinfo : EIATTR_REGCOUNT
	.align		4
.L_310:
        /*0744*/ 	.byte	0x04, 0x2f
        /*0746*/ 	.short	(.L_312 - .L_311)
	.align		4
.L_311:
        /*0748*/ 	.word	index@(inplace_sigmoid_f16)
        /*074c*/ 	.word	0x0000000f


	//----- nvinfo : EIATTR_FRAME_SIZE
	.align		4
.L_312:
        /*0750*/ 	.byte	0x04, 0x11
        /*0752*/ 	.short	(.L_314 - .L_313)
	.align		4
.L_313:
        /*0754*/ 	.word	index@($__internal_16_$__cuda_sm20_rcp_rn_f32_slowpath)
        /*0758*/ 	.word	0x00000000


	//----- nvinfo : EIATTR_FRAME_SIZE
	.align		4
.L_314:
        /*075c*/ 	.byte	0x04, 0x11
        /*075e*/ 	.short	(.L_316 - .L_315)
	.align		4
.L_315:
        /*0760*/ 	.word	index@(inplace_sigmoid_f16)
        /*0764*/ 	.word	0x00000000


	//----- nvinfo : EIATTR_REGCOUNT
	.align		4
.L_316:
        /*0768*/ 	.byte	0x04, 0x2f
        /*076a*/ 	.short	(.L_318 - .L_317)
	.align		4
.L_317:
        /*076c*/ 	.word	index@(scale_add_f16)
        /*0770*/ 	.word	0x00000008


	//----- nvinfo : EIATTR_FRAME_SIZE
	.align		4
.L_318:
        /*0774*/ 	.byte	0x04, 0x11
        /*0776*/ 	.short	(.L_320 - .L_319)
	.align		4
.L_319:
        /*0778*/ 	.word	index@(scale_add_f16)
        /*077c*/ 	.word	0x00000000


	//----- nvinfo : EIATTR_REGCOUNT
	.align		4
.L_320:
        /*0780*/ 	.byte	0x04, 0x2f
        /*0782*/ 	.short	(.L_322 - .L_321)
	.align		4
.L_321:
        /*0784*/ 	.word	index@(binary_add_f32)
        /*0788*/ 	.word	0x0000000c


	//----- nvinfo : EIATTR_FRAME_SIZE
	.align		4
.L_322:
        /*078c*/ 	.byte	0x04, 0x11
        /*078e*/ 	.short	(.L_324 - .L_323)
	.align		4
.L_323:
        /*0790*/ 	.word	index@(binary_add_f32)
        /*0794*/ 	.word	0x00000000


	//----- nvinfo : EIATTR_REGCOUNT
	.align		4
.L_324:
        /*0798*/ 	.byte	0x04, 0x2f
        /*079a*/ 	.short	(.L_326 - .L_325)
	.align		4
.L_325:
        /*079c*/ 	.word	index@(binary_sub_f32)
        /*07a0*/ 	.word	0x0000000c


	//----- nvinfo : EIATTR_FRAME_SIZE
	.align		4
.L_326:
        /*07a4*/ 	.byte	0x04, 0x11
        /*07a6*/ 	.short	(.L_328 - .L_327)
	.align		4
.L_327:
        /*07a8*/ 	.word	index@(binary_sub_f32)
        /*07ac*/ 	.word	0x00000000


	//----- nvinfo : EIATTR_REGCOUNT
	.align		4
.L_328:
        /*07b0*/ 	.byte	0x04, 0x2f
        /*07b2*/ 	.short	(.L_330 - .L_329)
	.align		4
.L_329:
        /*07b4*/ 	.word	index@(binary_mul_f32)
        /*07b8*/ 	.word	0x0000000c


	//----- nvinfo : EIATTR_FRAME_SIZE
	.align		4
.L_330:
        /*07bc*/ 	.byte	0x04, 0x11
        /*07be*/ 	.short	(.L_332 - .L_331)
	.align		4
.L_331:
        /*07c0*/ 	.word	index@(binary_mul_f32)
        /*07c4*/ 	.word	0x00000000


	//----- nvinfo : EIATTR_REGCOUNT
	.align		4
.L_332:
        /*07c8*/ 	.byte	0x04, 0x2f
        /*07ca*/ 	.short	(.L_334 - .L_333)
	.align		4
.L_333:
        /*07cc*/ 	.word	index@(binary_div_f32)
        /*07d0*/ 	.word	0x00000010


	//----- nvinfo : EIATTR_FRAME_SIZE
	.align		4
.L_334:
        /*07d4*/ 	.byte	0x04, 0x11
        /*07d6*/ 	.short	(.L_336 - .L_335)
	.align		4
.L_335:
        /*07d8*/ 	.word	index@($__internal_15_$__cuda_sm3x_div_rn_noftz_f32_slowpath)
        /*07dc*/ 	.word	0x00000000


	//----- nvinfo : EIATTR_FRAME_SIZE
	.align		4
.L_336:
        /*07e0*/ 	.byte	0x04, 0x11
        /*07e2*/ 	.short	(.L_338 - .L_337)
	.align		4
.L_337:
        /*07e4*/ 	.word	index@(binary_div_f32)
        /*07e8*/ 	.word	0x00000000


	//----- nvinfo : EIATTR_REGCOUNT
	.align		4
.L_338:
        /*07ec*/ 	.byte	0x04, 0x2f
        /*07ee*/ 	.short	(.L_340 - .L_339)
	.align		4
.L_339:
        /*07f0*/ 	.word	index@(binary_maximum_f32)
        /*07f4*/ 	.word	0x0000000c


	//----- nvinfo : EIATTR_FRAME_SIZE
	.align		4
.L_340:
        /*07f8*/ 	.byte	0x04, 0x11
        /*07fa*/ 	.short	(.L_342 - .L_341)
	.align		4
.L_341:
        /*07fc*/ 	.word	index@(binary_maximum_f32)
        /*0800*/ 	.word	0x00000000


	//----- nvinfo : EIATTR_REGCOUNT
	.align		4
.L_342:
        /*0804*/ 	.byte	0x04, 0x2f
        /*0806*/ 	.short	(.L_344 - .L_343)
	.align		4
.L_343:
        /*0808*/ 	.word	index@(binary_minimum_f32)
        /*080c*/ 	.word	0x0000000c


	//----- nvinfo : EIATTR_FRAME_SIZE
	.align		4
.L_344:
        /*0810*/ 	.byte	0x04, 0x11
        /*0812*/ 	.short	(.L_346 - .L_345)
	.align		4
.L_345:
        /*0814*/ 	.word	index@(binary_minimum_f32)
        /*0818*/ 	.word	0x00000000


	//----- nvinfo : EIATTR_REGCOUNT
	.align		4
.L_346:
        /*081c*/ 	.byte	0x04, 0x2f
        /*081e*/ 	.short	(.L_348 - .L_347)
	.align		4
.L_347:
        /*0820*/ 	.word	index@(assign_add_f32)
        /*0824*/ 	.word	0x0000000a


	//----- nvinfo : EIATTR_FRAME_SIZE
	.align		4
.L_348:
        /*0828*/ 	.byte	0x04, 0x11
        /*082a*/ 	.short	(.L_350 - .L_349)
	.align		4
.L_349:
        /*082c*/ 	.word	index@(assign_add_f32)
        /*0830*/ 	.word	0x00000000


	//----- nvinfo : EIATTR_REGCOUNT
	.align		4
.L_350:
        /*0834*/ 	.byte	0x04, 0x2f
        /*0836*/ 	.short	(.L_352 - .L_351)
	.align		4
.L_351:
        /*0838*/ 	.word	index@(assign_sub_f32)
        /*083c*/ 	.word	0x0000000a


	//----- nvinfo : EIATTR_FRAME_SIZE
	.align		4
.L_352:
        /*0840*/ 	.byte	0x04, 0x11
        /*0842*/ 	.short	(.L_354 - .L_353)
	.align		4
.L_353:
        /*0844*/ 	.word	index@(assign_sub_f32)
        /*0848*/ 	.word	0x00000000


	//----- nvinfo : EIATTR_REGCOUNT
	.align		4
.L_354:
        /*084c*/ 	.byte	0x04, 0x2f
        /*084e*/ 	.short	(.L_356 - .L_355)
	.align		4
.L_355:
        /*0850*/ 	.word	index@(assign_mul_f32)
        /*0854*/ 	.word	0x0000000a


	//----- nvinfo : EIATTR_FRAME_SIZE
	.align		4
.L_356:
        /*0858*/ 	.byte	0x04, 0x11
        /*085a*/ 	.short	(.L_358 - .L_357)
	.align		4
.L_357:
        /*085c*/ 	.word	index@(assign_mul_f32)
        /*0860*/ 	.word	0x00000000


	//----- nvinfo : EIATTR_REGCOUNT
	.align		4
.L_358:
        /*0864*/ 	.byte	0x04, 0x2f
        /*0866*/ 	.short	(.L_360 - .L_359)
	.align		4
.L_359:
        /*0868*/ 	.word	index@(assign_div_f32)
        /*086c*/ 	.word	0x00000010


	//----- nvinfo : EIATTR_FRAME_SIZE
	.align		4
.L_360:
        /*0870*/ 	.byte	0x04, 0x11
        /*0872*/ 	.short	(.L_362 - .L_361)
	.align		4
.L_361:
        /*0874*/ 	.word	index@($__internal_14_$__cuda_sm3x_div_rn_noftz_f32_slowpath)
        /*0878*/ 	.word	0x00000000


	//----- nvinfo : EIATTR_FRAME_SIZE
	.align		4
.L_362:
        /*087c*/ 	.byte	0x04, 0x11
        /*087e*/ 	.short	(.L_364 - .L_363)
	.align		4
.L_363:
        /*0880*/ 	.word	index@(assign_div_f32)
        /*0884*/ 	.word	0x00000000


	//----- nvinfo : EIATTR_REGCOUNT
	.align		4
.L_364:
        /*0888*/ 	.byte	0x04, 0x2f
        /*088a*/ 	.short	(.L_366 - .L_365)
	.align		4
.L_365:
        /*088c*/ 	.word	index@(assign_maximum_f32)
        /*0890*/ 	.word	0x0000000a


	//----- nvinfo : EIATTR_FRAME_SIZE
	.align		4
.L_366:
        /*0894*/ 	.byte	0x04, 0x11
        /*0896*/ 	.short	(.L_368 - .L_367)
	.align		4
.L_367:
        /*0898*/ 	.word	index@(assign_maximum_f32)
        /*089c*/ 	.word	0x00000000


	//----- nvinfo : EIATTR_REGCOUNT
	.align		4
.L_368:
        /*08a0*/ 	.byte	0x04, 0x2f
        /*08a2*/ 	.short	(.L_370 - .L_369)
	.align		4
.L_369:
        /*08a4*/ 	.word	index@(assign_minimum_f32)
        /*08a8*/ 	.word	0x0000000a


	//----- nvinfo : EIATTR_FRAME_SIZE
	.align		4
.L_370:
        /*08ac*/ 	.byte	0x04, 0x11
        /*08ae*/ 	.short	(.L_372 - .L_371)
	.align		4
.L_371:
        /*08b0*/ 	.word	index@(assign_minimum_f32)
        /*08b4*/ 	.word	0x00000000


	//----- nvinfo : EIATTR_REGCOUNT
	.align		4
.L_372:
        /*08b8*/ 	.byte	0x04, 0x2f
        /*08ba*/ 	.short	(.L_374 - .L_373)
	.align		4
.L_373:
        /*08bc*/ 	.word	index@(unary_cos_f32)
        /*08c0*/ 	.word	0x00000013


	//----- nvinfo : EIATTR_FRAME_SIZE
	.align		4
.L_374:
        /*08c4*/ 	.byte	0x04, 0x11
        /*08c6*/ 	.short	(.L_376 - .L_375)
	.align		4
.L_375:
        /*08c8*/ 	.word	index@(unary_cos_f32)
        /*08cc*/ 	.word	0x00000000


	//----- nvinfo : EIATTR_REGCOUNT
	.align		4
.L_376:
        /*08d0*/ 	.byte	0x04, 0x2f
        /*08d2*/ 	.short	(.L_378 - .L_377)
	.align		4
.L_377:
        /*08d4*/ 	.word	index@(unary_sin_f32)
        /*08d8*/ 	.word	0x00000013


	//----- nvinfo : EIATTR_FRAME_SIZE
	.align		4
.L_378:
        /*08dc*/ 	.byte	0x04, 0x11
        /*08de*/ 	.short	(.L_380 - .L_379)
	.align		4
.L_379:
        /*08e0*/ 	.word	index@(unary_sin_f32)
        /*08e4*/ 	.word	0x00000000


	//----- nvinfo : EIATTR_REGCOUNT
	.align		4
.L_380:
        /*08e8*/ 	.byte	0x04, 0x2f
        /*08ea*/ 	.short	(.L_382 - .L_381)
	.align		4
.L_381:
        /*08ec*/ 	.word	index@(unary_sqr_f32)
        /*08f0*/ 	.word	0x0000000a


	//----- nvinfo : EIATTR_FRAME_SIZE
	.align		4
.L_382:
        /*08f4*/ 	.byte	0x04, 0x11
        /*08f6*/ 	.short	(.L_384 - .L_383)
	.align		4
.L_383:
        /*08f8*/ 	.word	index@(unary_sqr_f32)
        /*08fc*/ 	.word	0x00000000


	//----- nvinfo : EIATTR_REGCOUNT
	.align		4
.L_384:
        /*0900*/ 	.byte	0x04, 0x2f
        /*0902*/ 	.short	(.L_386 - .L_385)
	.align		4
.L_385:
        /*0904*/ 	.word	index@(unary_sqrt_f32)
        /*0908*/ 	.word	0x0000000c


	//----- nvinfo : EIATTR_FRAME_SIZE
	.align		4
.L_386:
        /*090c*/ 	.byte	0x04, 0x11
        /*090e*/ 	.short	(.L_388 - .L_387)
	.align		4
.L_387:
        /*0910*/ 	.word	index@($__internal_13_$__cuda_sm20_sqrt_rn_f32_slowpath)
        /*0914*/ 	.word	0x00000000


	//----- nvinfo : EIATTR_FRAME_SIZE
	.align		4
.L_388:
        /*0918*/ 	.byte	0x04, 0x11
        /*091a*/ 	.short	(.L_390 - .L_389)
	.align		4
.L_389:
        /*091c*/ 	.word	index@(unary_sqrt_f32)
        /*0920*/ 	.word	0x00000000


	//----- nvinfo : EIATTR_REGCOUNT
	.align		4
.L_390:
        /*0924*/ 	.byte	0x04, 0x2f
        /*0926*/ 	.short	(.L_392 - .L_391)
	.align		4
.L_391:
        /*0928*/ 	.word	index@(unary_rsqrt_f32)
        /*092c*/ 	.word	0x0000000a


	//----- nvinfo : EIATTR_FRAME_SIZE
	.align		4
.L_392:
        /*0930*/ 	.byte	0x04, 0x11
        /*0932*/ 	.short	(.L_394 - .L_393)
	.align		4
.L_393:
        /*0934*/ 	.word	index@(unary_rsqrt_f32)
        /*0938*/ 	.word	0x00000000


	//----- nvinfo : EIATTR_REGCOUNT
	.align		4
.L_394:
        /*093c*/ 	.byte	0x04, 0x2f
        /*093e*/ 	.short	(.L_396 - .L_395)
	.align		4
.L_395:
        /*0940*/ 	.word	index@(unary_abs_f32)
        /*0944*/ 	.word	0x0000000a


	//----- nvinfo : EIATTR_FRAME_SIZE
	.align		4
.L_396:
        /*0948*/ 	.byte	0x04, 0x11
        /*094a*/ 	.short	(.L_398 - .L_397)
	.align		4
.L_397:
        /*094c*/ 	.word	index@(unary_abs_f32)
        /*0950*/ 	.word	0x00000000


	//----- nvinfo : EIATTR_REGCOUNT
	.align		4
.L_398:
        /*0954*/ 	.byte	0x04, 0x2f
        /*0956*/ 	.short	(.L_400 - .L_399)
	.align		4
.L_399:
        /*0958*/ 	.word	index@(unary_gelu_erf_f32)
        /*095c*/ 	.word	0x0000000e


	//----- nvinfo : EIATTR_FRAME_SIZE
	.align		4
.L_400:
        /*0960*/ 	.byte	0x04, 0x11
        /*0962*/ 	.short	(.L_402 - .L_401)
	.align		4
.L_401:
        /*0964*/ 	.word	index@(unary_gelu_erf_f32)
        /*0968*/ 	.word	0x00000000


	//----- nvinfo : EIATTR_REGCOUNT
	.align		4
.L_402:
        /*096c*/ 	.byte	0x04, 0x2f
        /*096e*/ 	.short	(.L_404 - .L_403)
	.align		4
.L_403:
        /*0970*/ 	.word	index@(unary_elu_f32)
        /*0974*/ 	.word	0x00000009


	//----- nvinfo : EIATTR_FRAME_SIZE
	.align		4
.L_404:
        /*0978*/ 	.byte	0x04, 0x11
        /*097a*/ 	.short	(.L_406 - .L_405)
	.align		4
.L_405:
        /*097c*/ 	.word	index@(unary_elu_f32)
        /*0980*/ 	.word	0x00000000


	//----- nvinfo : EIATTR_REGCOUNT
	.align		4
.L_406:
        /*0984*/ 	.byte	0x04, 0x2f
        /*0986*/ 	.short	(.L_408 - .L_407)
	.align		4
.L_407:
        /*0988*/ 	.word	index@(unary_relu_f32)
        /*098c*/ 	.word	0x0000000a


	//----- nvinfo : EIATTR_FRAME_SIZE
	.align		4
.L_408:
        /*0990*/ 	.byte	0x04, 0x11
        /*0992*/ 	.short	(.L_410 - .L_409)
	.align		4
.L_409:
        /*0994*/ 	.word	index@(unary_relu_f32)
        /*0998*/ 	.word	0x00000000


	//----- nvinfo : EIATTR_REGCOUNT
	.align		4
.L_410:
        /*099c*/ 	.byte	0x04, 0x2f
        /*099e*/ 	.short	(.L_412 - .L_411)
	.align		4
.L_411:
        /*09a0*/ 	.word	index@(unary_silu_f32)
        /*09a4*/ 	.word	0x00000010


	//----- nvinfo : EIATTR_FRAME_SIZE
	.align		4
.L_412:
        /*09a8*/ 	.byte	0x04, 0x11
        /*09aa*/ 	.short	(.L_414 - .L_413)
	.align		4
.L_413:
        /*09ac*/ 	.word	index@($__internal_12_$__cuda_sm3x_div_rn_noftz_f32_slowpath)
        /*09b0*/ 	.word	0x00000000


	//----- nvinfo : EIATTR_FRAME_SIZE
	.align		4
.L_414:
        /*09b4*/ 	.byte	0x04, 0x11
        /*09b6*/ 	.short	(.L_416 - .L_415)
	.align		4
.L_415:
        /*09b8*/ 	.word	index@(unary_silu_f32)
        /*09bc*/ 	.word	0x00000000


	//----- nvinfo : EIATTR_REGCOUNT
	.align		4
.L_416:
        /*09c0*/ 	.byte	0x04, 0x2f
        /*09c2*/ 	.short	(.L_418 - .L_417)
	.align		4
.L_417:
        /*09c4*/ 	.word	index@(unary_tanh_f32)
        /*09c8*/ 	.word	0x0000000d


	//----- nvinfo : EIATTR_FRAME_SIZE
	.align		4
.L_418:
        /*09cc*/ 	.byte	0x04, 0x11
        /*09ce*/ 	.short	(.L_420 - .L_419)
	.align		4
.L_419:
        /*09d0*/ 	.word	index@(unary_tanh_f32)
        /*09d4*/ 	.word	0x00000000


	//----- nvinfo : EIATTR_REGCOUNT
	.align		4
.L_420:
        /*09d8*/ 	.byte	0x04, 0x2f
        /*09da*/ 	.short	(.L_422 - .L_421)
	.align		4
.L_421:
        /*09dc*/ 	.word	index@(unary_sigmoid_f32)
        /*09e0*/ 	.word	0x0000000f


	//----- nvinfo : EIATTR_FRAME_SIZE
	.align		4
.L_422:
        /*09e4*/ 	.byte	0x04, 0x11
        /*09e6*/ 	.short	(.L_424 - .L_423)
	.align		4
.L_423:
        /*09e8*/ 	.word	index@($__internal_11_$__cuda_sm20_rcp_rn_f32_slowpath)
        /*09ec*/ 	.word	0x00000000


	//----- nvinfo : EIATTR_FRAME_SIZE
	.align		4
.L_424:
        /*09f0*/ 	.byte	0x04, 0x11
        /*09f2*/ 	.short	(.L_426 - .L_425)
	.align		4
.L_425:
        /*09f4*/ 	.word	index@(unary_sigmoid_f32)
        /*09f8*/ 	.word	0x00000000


	//----- nvinfo : EIATTR_REGCOUNT
	.align		4
.L_426:
        /*09fc*/ 	.byte	0x04, 0x2f
        /*09fe*/ 	.short	(.L_428 - .L_427)
	.align		4
.L_427:
        /*0a00*/ 	.word	index@(inplace_cos_f32)
        /*0a04*/ 	.word	0x00000013


	//----- nvinfo : EIATTR_FRAME_SIZE
	.align		4
.L_428:
        /*0a08*/ 	.byte	0x04, 0x11
        /*0a0a*/ 	.short	(.L_430 - .L_429)
	.align		4
.L_429:
        /*0a0c*/ 	.word	index@(inplace_cos_f32)
        /*0a10*/ 	.word	0x00000000


	//----- nvinfo : EIATTR_REGCOUNT
	.align		4
.L_430:
        /*0a14*/ 	.byte	0x04, 0x2f
        /*0a16*/ 	.short	(.L_432 - .L_431)
	.align		4
.L_431:
        /*0a18*/ 	.word	index@(inplace_sin_f32)
        /*0a1c*/ 	.word	0x00000013


	//----- nvinfo : EIATTR_FRAME_SIZE
	.align		4
.L_432:
        /*0a20*/ 	.byte	0x04, 0x11
        /*0a22*/ 	.short	(.L_434 - .L_433)
	.align		4
.L_433:
        /*0a24*/ 	.word	index@(inplace_sin_f32)
        /*0a28*/ 	.word	0x00000000


	//----- nvinfo : EIATTR_REGCOUNT
	.align		4
.L_434:
        /*0a2c*/ 	.byte	0x04, 0x2f
        /*0a2e*/ 	.short	(.L_436 - .L_435)
	.align		4
.L_435:
        /*0a30*/ 	.word	index@(inplace_sqr_f32)
        /*0a34*/ 	.word	0x00000008


	//----- nvinfo : EIATTR_FRAME_SIZE
	.align		4
.L_436:
        /*0a38*/ 	.byte	0x04, 0x11
        /*0a3a*/ 	.short	(.L_438 - .L_437)
	.align		4
.L_437:
        /*0a3c*/ 	.word	index@(inplace_sqr_f32)
        /*0a40*/ 	.word	0x00000000


	//----- nvinfo : EIATTR_REGCOUNT
	.align		4
.L_438:
        /*0a44*/ 	.byte	0x04, 0x2f
        /*0a46*/ 	.short	(.L_440 - .L_439)
	.align		4
.L_439:
        /*0a48*/ 	.word	index@(inplace_sqrt_f32)
        /*0a4c*/ 	.word	0x0000000c


	//----- nvinfo : EIATTR_FRAME_SIZE
	.align		4
.L_440:
        /*0a50*/ 	.byte	0x04, 0x11
        /*0a52*/ 	.short	(.L_442 - .L_441)
	.align		4
.L_441:
        /*0a54*/ 	.word	index@($__internal_10_$__cuda_sm20_sqrt_rn_f32_slowpath)
        /*0a58*/ 	.word	0x00000000


	//----- nvinfo : EIATTR_FRAME_SIZE
	.align		4
.L_442:
        /*0a5c*/ 	.byte	0x04, 0x11
        /*0a5e*/ 	.short	(.L_444 - .L_443)
	.align		4
.L_443:
        /*0a60*/ 	.word	index@(inplace_sqrt_f32)
        /*0a64*/ 	.word	0x00000000


	//----- nvinfo : EIATTR_REGCOUNT
	.align		4
.L_444:
        /*0a68*/ 	.byte	0x04, 0x2f
        /*0a6a*/ 	.short	(.L_446 - .L_445)
	.align		4
.L_445:
        /*0a6c*/ 	.word	index@(inplace_rsqrt_f32)
        /*0a70*/ 	.word	0x00000008


	//----- nvinfo : EIATTR_FRAME_SIZE
	.align		4
.L_446:
        /*0a74*/ 	.byte	0x04, 0x11
        /*0a76*/ 	.short	(.L_448 - .L_447)
	.align		4
.L_447:
        /*0a78*/ 	.word	index@(inplace_rsqrt_f32)
        /*0a7c*/ 	.word	0x00000000


	//----- nvinfo : EIATTR_REGCOUNT
	.align		4
.L_448:
        /*0a80*/ 	.byte	0x04, 0x2f
        /*0a82*/ 	.short	(.L_450 - .L_449)
	.align		4
.L_449:
        /*0a84*/ 	.word	index@(inplace_abs_f32)
        /*0a88*/ 	.word	0x00000008


	//----- nvinfo : EIATTR_FRAME_SIZE
	.align		4
.L_450:
        /*0a8c*/ 	.byte	0x04, 0x11
        /*0a8e*/ 	.short	(.L_452 - .L_451)
	.align		4
.L_451:
        /*0a90*/ 	.word	index@(inplace_abs_f32)
        /*0a94*/ 	.word	0x00000000


	//----- nvinfo : EIATTR_REGCOUNT
	.align		4
.L_452:
        /*0a98*/ 	.byte	0x04, 0x2f
        /*0a9a*/ 	.short	(.L_454 - .L_453)
	.align		4
.L_453:
        /*0a9c*/ 	.word	index@(inplace_gelu_erf_f32)
        /*0aa0*/ 	.word	0x0000000d


	//----- nvinfo : EIATTR_FRAME_SIZE
	.align		4
.L_454:
        /*0aa4*/ 	.byte	0x04, 0x11
        /*0aa6*/ 	.short	(.L_456 - .L_455)
	.align		4
.L_455:
        /*0aa8*/ 	.word	index@(inplace_gelu_erf_f32)
        /*0aac*/ 	.word	0x00000000


	//----- nvinfo : EIATTR_REGCOUNT
	.align		4
.L_456:
        /*0ab0*/ 	.byte	0x04, 0x2f
        /*0ab2*/ 	.short	(.L_458 - .L_457)
	.align		4
.L_457:
        /*0ab4*/ 	.word	index@(inplace_elu_f32)
        /*0ab8*/ 	.word	0x0000000a


	//----- nvinfo : EIATTR_FRAME_SIZE
	.align		4
.L_458:
        /*0abc*/ 	.byte	0x04, 0x11
        /*0abe*/ 	.short	(.L_460 - .L_459)
	.align		4
.L_459:
        /*0ac0*/ 	.word	index@(inplace_elu_f32)
        /*0ac4*/ 	.word	0x00000000


	//----- nvinfo : EIATTR_REGCOUNT
	.align		4
.L_460:
        /*0ac8*/ 	.byte	0x04, 0x2f
        /*0aca*/ 	.short	(.L_462 - .L_461)
	.align		4
.L_461:
        /*0acc*/ 	.word	index@(inplace_relu_f32)
        /*0ad0*/ 	.word	0x00000008


	//----- nvinfo : EIATTR_FRAME_SIZE
	.align		4
.L_462:
        /*0ad4*/ 	.byte	0x04, 0x11
        /*0ad6*/ 	.short	(.L_464 - .L_463)
	.align		4
.L_463:
        /*0ad8*/ 	.word	index@(inplace_relu_f32)
        /*0adc*/ 	.word	0x00000000


	//----- nvinfo : EIATTR_REGCOUNT
	.align		4
.L_464:
        /*0ae0*/ 	.byte	0x04, 0x2f
        /*0ae2*/ 	.short	(.L_466 - .L_465)
	.align		4
.L_465:
        /*0ae4*/ 	.word	index@(inplace_silu_f32)
        /*0ae8*/ 	.word	0x00000010


	//----- nvinfo : EIATTR_FRAME_SIZE
	.align		4
.L_466:
        /*0aec*/ 	.byte	0x04, 0x11
        /*0aee*/ 	.short	(.L_468 - .L_467)
	.align		4
.L_467:
        /*0af0*/ 	.word	index@($__internal_9_$__cuda_sm3x_div_rn_noftz_f32_slowpath)
        /*0af4*/ 	.word	0x00000000


	//----- nvinfo : EIATTR_FRAME_SIZE
	.align		4
.L_468:
        /*0af8*/ 	.byte	0x04, 0x11
        /*0afa*/ 	.short	(.L_470 - .L_469)
	.align		4
.L_469:
        /*0afc*/ 	.word	index@(inplace_silu_f32)
        /*0b00*/ 	.word	0x00000000


	//----- nvinfo : EIATTR_REGCOUNT
	.align		4
.L_470:
        /*0b04*/ 	.byte	0x04, 0x2f
        /*0b06*/ 	.short	(.L_472 - .L_471)
	.align		4
.L_471:
        /*0b08*/ 	.word	index@(inplace_tanh_f32)
        /*0b0c*/ 	.word	0x0000000c


	//----- nvinfo : EIATTR_FRAME_SIZE
	.align		4
.L_472:
        /*0b10*/ 	.byte	0x04, 0x11
        /*0b12*/ 	.short	(.L_474 - .L_473)
	.align		4
.L_473:
        /*0b14*/ 	.word	index@(inplace_tanh_f32)
        /*0b18*/ 	.word	0x00000000


	//----- nvinfo : EIATTR_REGCOUNT
	.align		4
.L_474:
        /*0b1c*/ 	.byte	0x04, 0x2f
        /*0b1e*/ 	.short	(.L_476 - .L_475)
	.align		4
.L_475:
        /*0b20*/ 	.word	index@(inplace_sigmoid_f32)
        /*0b24*/ 	.word	0x0000000f


	//----- nvinfo : EIATTR_FRAME_SIZE
	.align		4
.L_476:
        /*0b28*/ 	.byte	0x04, 0x11
        /*0b2a*/ 	.short	(.L_478 - .L_477)
	.align		4
.L_477:
        /*0b2c*/ 	.word	index@($__internal_8_$__cuda_sm20_rcp_rn_f32_slowpath)
        /*0b30*/ 	.word	0x00000000


	//----- nvinfo : EIATTR_FRAME_SIZE
	.align		4
.L_478:
        /*0b34*/ 	.byte	0x04, 0x11
        /*0b36*/ 	.short	(.L_480 - .L_479)
	.align		4
.L_479:
        /*0b38*/ 	.word	index@(inplace_sigmoid_f32)
        /*0b3c*/ 	.word	0x00000000


	//----- nvinfo : EIATTR_REGCOUNT
	.align		4
.L_480:
        /*0b40*/ 	.byte	0x04, 0x2f
        /*0b42*/ 	.short	(.L_482 - .L_481)
	.align		4
.L_481:
        /*0b44*/ 	.word	index@(scale_add_f32)
        /*0b48*/ 	.word	0x0000000c


	//----- nvinfo : EIATTR_FRAME_SIZE
	.align		4
.L_482:
        /*0b4c*/ 	.byte	0x04, 0x11
        /*0b4e*/ 	.short	(.L_484 - .L_483)
	.align		4
.L_483:
        /*0b50*/ 	.word	index@(scale_add_f32)
        /*0b54*/ 	.word	0x00000000


	//----- nvinfo : EIATTR_REGCOUNT
	.align		4
.L_484:
        /*0b58*/ 	.byte	0x04, 0x2f
        /*0b5a*/ 	.short	(.L_486 - .L_485)
	.align		4
.L_485:
        /*0b5c*/ 	.word	index@(binary_add_f64)
        /*0b60*/ 	.word	0x0000000c


	//----- nvinfo : EIATTR_FRAME_SIZE
	.align		4
.L_486:
        /*0b64*/ 	.byte	0x04, 0x11
        /*0b66*/ 	.short	(.L_488 - .L_487)
	.align		4
.L_487:
        /*0b68*/ 	.word	index@(binary_add_f64)
        /*0b6c*/ 	.word	0x00000000


	//----- nvinfo : EIATTR_REGCOUNT
	.align		4
.L_488:
        /*0b70*/ 	.byte	0x04, 0x2f
        /*0b72*/ 	.short	(.L_490 - .L_489)
	.align		4
.L_489:
        /*0b74*/ 	.word	index@(binary_sub_f64)
        /*0b78*/ 	.word	0x0000000c


	//----- nvinfo : EIATTR_FRAME_SIZE
	.align		4
.L_490:
        /*0b7c*/ 	.byte	0x04, 0x11
        /*0b7e*/ 	.short	(.L_492 - .L_491)
	.align		4
.L_491:
        /*0b80*/ 	.word	index@(binary_sub_f64)
        /*0b84*/ 	.word	0x00000000


	//----- nvinfo : EIATTR_REGCOUNT
	.align		4
.L_492:
        /*0b88*/ 	.byte	0x04, 0x2f
        /*0b8a*/ 	.short	(.L_494 - .L_493)
	.align		4
.L_493:
        /*0b8c*/ 	.word	index@(binary_mul_f64)
        /*0b90*/ 	.word	0x0000000c


	//----- nvinfo : EIATTR_FRAME_SIZE
	.align		4
.L_494:
        /*0b94*/ 	.byte	0x04, 0x11
        /*0b96*/ 	.short	(.L_496 - .L_495)
	.align		4
.L_495:
        /*0b98*/ 	.word	index@(binary_mul_f64)
        /*0b9c*/ 	.word	0x00000000


	//----- nvinfo : EIATTR_REGCOUNT
	.align		4
.L_496:
        /*0ba0*/ 	.byte	0x04, 0x2f
        /*0ba2*/ 	.short	(.L_498 - .L_497)
	.align		4
.L_497:
        /*0ba4*/ 	.word	index@(binary_div_f64)
        /*0ba8*/ 	.word	0x0000001a


	//----- nvinfo : EIATTR_FRAME_SIZE
	.align		4
.L_498:
        /*0bac*/ 	.byte	0x04, 0x11
        /*0bae*/ 	.short	(.L_500 - .L_499)
	.align		4
.L_499:
        /*0bb0*/ 	.word	index@($__internal_7_$__cuda_sm20_div_rn_f64_full)
        /*0bb4*/ 	.word	0x00000000


	//----- nvinfo : EIATTR_FRAME_SIZE
	.align		4
.L_500:
        /*0bb8*/ 	.byte	0x04, 0x11
        /*0bba*/ 	.short	(.L_502 - .L_501)
	.align		4
.L_501:
        /*0bbc*/ 	.word	index@(binary_div_f64)
        /*0bc0*/ 	.word	0x00000000


	//----- nvinfo : EIATTR_REGCOUNT
	.align		4
.L_502:
        /*0bc4*/ 	.byte	0x04, 0x2f
        /*0bc6*/ 	.short	(.L_504 - .L_503)
	.align		4
.L_503:
        /*0bc8*/ 	.word	index@(binary_maximum_f64)
        /*0bcc*/ 	.word	0x0000000c


	//----- nvinfo : EIATTR_FRAME_SIZE
	.align		4
.L_504:
        /*0bd0*/ 	.byte	0x04, 0x11
        /*0bd2*/ 	.short	(.L_506 - .L_505)
	.align		4
.L_505:
        /*0bd4*/ 	.word	index@(binary_maximum_f64)
        /*0bd8*/ 	.word	0x00000000


	//----- nvinfo : EIATTR_REGCOUNT
	.align		4
.L_506:
        /*0bdc*/ 	.byte	0x04, 0x2f
        /*0bde*/ 	.short	(.L_508 - .L_507)
	.align		4
.L_507:
        /*0be0*/ 	.word	index@(binary_minimum_f64)
        /*0be4*/ 	.word	0x0000000c


	//----- nvinfo : EIATTR_FRAME_SIZE
	.align		4
.L_508:
        /*0be8*/ 	.byte	0x04, 0x11
        /*0bea*/ 	.short	(.L_510 - .L_509)
	.align		4
.L_509:
        /*0bec*/ 	.word	index@(binary_minimum_f64)
        /*0bf0*/ 	.word	0x00000000


	//----- nvinfo : EIATTR_REGCOUNT
	.align		4
.L_510:
        /*0bf4*/ 	.byte	0x04, 0x2f
        /*0bf6*/ 	.short	(.L_512 - .L_511)
	.align		4
.L_511:
        /*0bf8*/ 	.word	index@(assign_add_f64)
        /*0bfc*/ 	.word	0x0000000c


	//----- nvinfo : EIATTR_FRAME_SIZE
	.align		4
.L_512:
        /*0c00*/ 	.byte	0x04, 0x11
        /*0c02*/ 	.short	(.L_514 - .L_513)
	.align		4
.L_513:
        /*0c04*/ 	.word	index@(assign_add_f64)
        /*0c08*/ 	.word	0x00000000


	//----- nvinfo : EIATTR_REGCOUNT
	.align		4
.L_514:
        /*0c0c*/ 	.byte	0x04, 0x2f
        /*0c0e*/ 	.short	(.L_516 - .L_515)
	.align		4
.L_515:
        /*0c10*/ 	.word	index@(assign_sub_f64)
        /*0c14*/ 	.word	0x0000000c


	//----- nvinfo : EIATTR_FRAME_SIZE
	.align		4
.L_516:
        /*0c18*/ 	.byte	0x04, 0x11
        /*0c1a*/ 	.short	(.L_518 - .L_517)
	.align		4
.L_517:
        /*0c1c*/ 	.word	index@(assign_sub_f64)
        /*0c20*/ 	.word	0x00000000


	//----- nvinfo : EIATTR_REGCOUNT
	.align		4
.L_518:
        /*0c24*/ 	.byte	0x04, 0x2f
        /*0c26*/ 	.short	(.L_520 - .L_519)
	.align		4
.L_519:
        /*0c28*/ 	.word	index@(assign_mul_f64)
        /*0c2c*/ 	.word	0x0000000c


	//----- nvinfo : EIATTR_FRAME_SIZE
	.align		4
.L_520:
        /*0c30*/ 	.byte	0x04, 0x11
        /*0c32*/ 	.short	(.L_522 - .L_521)
	.align		4
.L_521:
        /*0c34*/ 	.word	index@(assign_mul_f64)
        /*0c38*/ 	.word	0x00000000


	//----- nvinfo : EIATTR_REGCOUNT
	.align		4
.L_522:
        /*0c3c*/ 	.byte	0x04, 0x2f
        /*0c3e*/ 	.short	(.L_524 - .L_523)
	.align		4
.L_523:
        /*0c40*/ 	.word	index@(assign_div_f64)
        /*0c44*/ 	.word	0x0000001a


	//----- nvinfo : EIATTR_FRAME_SIZE
	.align		4
.L_524:
        /*0c48*/ 	.byte	0x04, 0x11
        /*0c4a*/ 	.short	(.L_526 - .L_525)
	.align		4
.L_525:
        /*0c4c*/ 	.word	index@($__internal_6_$__cuda_sm20_div_rn_f64_full)
        /*0c50*/ 	.word	0x00000000


	//----- nvinfo : EIATTR_FRAME_SIZE
	.align		4
.L_526:
        /*0c54*/ 	.byte	0x04, 0x11
        /*0c56*/ 	.short	(.L_528 - .L_527)
	.align		4
.L_527:
        /*0c58*/ 	.word	index@(assign_div_f64)
        /*0c5c*/ 	.word	0x00000000


	//----- nvinfo : EIATTR_REGCOUNT
	.align		4
.L_528:
        /*0c60*/ 	.byte	0x04, 0x2f
        /*0c62*/ 	.short	(.L_530 - .L_529)
	.align		4
.L_529:
        /*0c64*/ 	.word	index@(assign_maximum_f64)
        /*0c68*/ 	.word	0x0000000a


	//----- nvinfo : EIATTR_FRAME_SIZE
	.align		4
.L_530:
        /*0c6c*/ 	.byte	0x04, 0x11
        /*0c6e*/ 	.short	(.L_532 - .L_531)
	.align		4
.L_531:
        /*0c70*/ 	.word	index@(assign_maximum_f64)
        /*0c74*/ 	.word	0x00000000


	//----- nvinfo : EIATTR_REGCOUNT
	.align		4
.L_532:
        /*0c78*/ 	.byte	0x04, 0x2f
        /*0c7a*/ 	.short	(.L_534 - .L_533)
	.align		4
.L_533:
        /*0c7c*/ 	.word	index@(assign_minimum_f64)
        /*0c80*/ 	.word	0x0000000a


	//----- nvinfo : EIATTR_FRAME_SIZE
	.align		4
.L_534:
        /*0c84*/ 	.byte	0x04, 0x11
        /*0c86*/ 	.short	(.L_536 - .L_535)
	.align		4
.L_535:
        /*0c88*/ 	.word	index@(assign_minimum_f64)
        /*0c8c*/ 	.word	0x00000000


	//----- nvinfo : EIATTR_REGCOUNT
	.align		4
.L_536:
        /*0c90*/ 	.byte	0x04, 0x2f
        /*0c92*/ 	.short	(.L_538 - .L_537)
	.align		4
.L_537:
        /*0c94*/ 	.word	index@(unary_cos_f64)
        /*0c98*/ 	.word	0x00000013


	//----- nvinfo : EIATTR_FRAME_SIZE
	.align		4
.L_538:
        /*0c9c*/ 	.byte	0x04, 0x11
        /*0c9e*/ 	.short	(.L_540 - .L_539)
	.align		4
.L_539:
        /*0ca0*/ 	.word	index@(unary_cos_f64)
        /*0ca4*/ 	.word	0x00000000


	//----- nvinfo : EIATTR_REGCOUNT
	.align		4
.L_540:
        /*0ca8*/ 	.byte	0x04, 0x2f
        /*0caa*/ 	.short	(.L_542 - .L_541)
	.align		4
.L_541:
        /*0cac*/ 	.word	index@(unary_sin_f64)
        /*0cb0*/ 	.word	0x00000013


	//----- nvinfo : EIATTR_FRAME_SIZE
	.align		4
.L_542:
        /*0cb4*/ 	.byte	0x04, 0x11
        /*0cb6*/ 	.short	(.L_544 - .L_543)
	.align		4
.L_543:
        /*0cb8*/ 	.word	index@(unary_sin_f64)
        /*0cbc*/ 	.word	0x00000000


	//----- nvinfo : EIATTR_REGCOUNT
	.align		4
.L_544:
        /*0cc0*/ 	.byte	0x04, 0x2f
        /*0cc2*/ 	.short	(.L_546 - .L_545)
	.align		4
.L_545:
        /*0cc4*/ 	.word	index@(unary_sqr_f64)
        /*0cc8*/ 	.word	0x0000000a


	//----- nvinfo : EIATTR_FRAME_SIZE
	.align		4
.L_546:
        /*0ccc*/ 	.byte	0x04, 0x11
        /*0cce*/ 	.short	(.L_548 - .L_547)
	.align		4
.L_547:
        /*0cd0*/ 	.word	index@(unary_sqr_f64)
        /*0cd4*/ 	.word	0x00000000


	//----- nvinfo : EIATTR_REGCOUNT
	.align		4
.L_548:
        /*0cd8*/ 	.byte	0x04, 0x2f
        /*0cda*/ 	.short	(.L_550 - .L_549)
	.align		4
.L_549:
        /*0cdc*/ 	.word	index@(unary_sqrt_f64)
        /*0ce0*/ 	.word	0x0000000c


	//----- nvinfo : EIATTR_FRAME_SIZE
	.align		4
.L_550:
        /*0ce4*/ 	.byte	0x04, 0x11
        /*0ce6*/ 	.short	(.L_552 - .L_551)
	.align		4
.L_551:
        /*0ce8*/ 	.word	index@($__internal_5_$__cuda_sm20_sqrt_rn_f32_slowpath)
        /*0cec*/ 	.word	0x00000000


	//----- nvinfo : EIATTR_FRAME_SIZE
	.align		4
.L_552:
        /*0cf0*/ 	.byte	0x04, 0x11
        /*0cf2*/ 	.short	(.L_554 - .L_553)
	.align		4
.L_553:
        /*0cf4*/ 	.word	index@(unary_sqrt_f64)
        /*0cf8*/ 	.word	0x00000000


	//----- nvinfo : EIATTR_REGCOUNT
	.align		4
.L_554:
        /*0cfc*/ 	.byte	0x04, 0x2f
        /*0cfe*/ 	.short	(.L_556 - .L_555)
	.align		4
.L_555:
        /*0d00*/ 	.word	index@(unary_rsqrt_f64)
        /*0d04*/ 	.word	0x0000000a


	//----- nvinfo : EIATTR_FRAME_SIZE
	.align		4
.L_556:
        /*0d08*/ 	.byte	0x04, 0x11
        /*0d0a*/ 	.short	(.L_558 - .L_557)
	.align		4
.L_557:
        /*0d0c*/ 	.word	index@(unary_rsqrt_f64)
        /*0d10*/ 	.word	0x00000000


	//----- nvinfo : EIATTR_REGCOUNT
	.align		4
.L_558:
        /*0d14*/ 	.byte	0x04, 0x2f
        /*0d16*/ 	.short	(.L_560 - .L_559)
	.align		4
.L_559:
        /*0d18*/ 	.word	index@(unary_abs_f64)
        /*0d1c*/ 	.word	0x0000000a


	//----- nvinfo : EIATTR_FRAME_SIZE
	.align		4
.L_560:
        /*0d20*/ 	.byte	0x04, 0x11
        /*0d22*/ 	.short	(.L_562 - .L_561)
	.align		4
.L_561:
        /*0d24*/ 	.word	index@(unary_abs_f64)
        /*0d28*/ 	.word	0x00000000


	//----- nvinfo : EIATTR_REGCOUNT
	.align		4
.L_562:
        /*0d2c*/ 	.byte	0x04, 0x2f
        /*0d2e*/ 	.short	(.L_564 - .L_563)
	.align		4
.L_563:
        /*0d30*/ 	.word	index@(unary_gelu_erf_f64)
        /*0d34*/ 	.word	0x0000000e


	//----- nvinfo : EIATTR_FRAME_SIZE
	.align		4
.L_564:
        /*0d38*/ 	.byte	0x04, 0x11
        /*0d3a*/ 	.short	(.L_566 - .L_565)
	.align		4
.L_565:
        /*0d3c*/ 	.word	index@(unary_gelu_erf_f64)
        /*0d40*/ 	.word	0x00000000


	//----- nvinfo : EIATTR_REGCOUNT
	.align		4
.L_566:
        /*0d44*/ 	.byte	0x04, 0x2f
        /*0d46*/ 	.short	(.L_568 - .L_567)
	.align		4
.L_567:
        /*0d48*/ 	.word	index@(unary_elu_f64)
        /*0d4c*/ 	.word	0x0000000a


	//----- nvinfo : EIATTR_FRAME_SIZE
	.align		4
.L_568:
        /*0d50*/ 	.byte	0x04, 0x11
        /*0d52*/ 	.short	(.L_570 - .L_569)
	.align		4
.L_569:
        /*0d54*/ 	.word	index@(unary_elu_f64)
        /*0d58*/ 	.word	0x00000000


	//----- nvinfo : EIATTR_REGCOUNT
	.align		4
.L_570:
        /*0d5c*/ 	.byte	0x04, 0x2f
        /*0d5e*/ 	.short	(.L_572 - .L_571)
	.align		4
.L_571:
        /*0d60*/ 	.word	index@(unary_relu_f64)
        /*0d64*/ 	.word	0x0000000a


	//----- nvinfo : EIATTR_FRAME_SIZE
	.align		4
.L_572:
        /*0d68*/ 	.byte	0x04, 0x11
        /*0d6a*/ 	.short	(.L_574 - .L_573)
	.align		4
.L_573:
        /*0d6c*/ 	.word	index@(unary_relu_f64)
        /*0d70*/ 	.word	0x00000000


	//----- nvinfo : EIATTR_REGCOUNT
	.align		4
.L_574:
        /*0d74*/ 	.byte	0x04, 0x2f
        /*0d76*/ 	.short	(.L_576 - .L_575)
	.align		4
.L_575:
        /*0d78*/ 	.word	index@(unary_silu_f64)
        /*0d7c*/ 	.word	0x00000010


	//----- nvinfo : EIATTR_FRAME_SIZE
	.align		4
.L_576:
        /*0d80*/ 	.byte	0x04, 0x11
        /*0d82*/ 	.short	(.L_578 - .L_577)
	.align		4
.L_577:
        /*0d84*/ 	.word	index@($__internal_4_$__cuda_sm3x_div_rn_noftz_f32_slowpath)
        /*0d88*/ 	.word	0x00000000


	//----- nvinfo : EIATTR_FRAME_SIZE
	.align		4
.L_578:
        /*0d8c*/ 	.byte	0x04, 0x11
        /*0d8e*/ 	.short	(.L_580 - .L_579)
	.align		4
.L_579:
        /*0d90*/ 	.word	index@(unary_silu_f64)
        /*0d94*/ 	.word	0x00000000


	//----- nvinfo : EIATTR_REGCOUNT
	.align		4
.L_580:
        /*0d98*/ 	.byte	0x04, 0x2f
        /*0d9a*/ 	.short	(.L_582 - .L_581)
	.align		4
.L_581:
        /*0d9c*/ 	.word	index@(unary_tanh_f64)
        /*0da0*/ 	.word	0x0000000f


	//----- nvinfo : EIATTR_FRAME_SIZE
	.align		4
.L_582:
        /*0da4*/ 	.byte	0x04, 0x11
        /*0da6*/ 	.short	(.L_584 - .L_583)
	.align		4
.L_583:
        /*0da8*/ 	.word	index@(unary_tanh_f64)
        /*0dac*/ 	.word	0x00000000


	//----- nvinfo : EIATTR_REGCOUNT
	.align		4
.L_584:
        /*0db0*/ 	.byte	0x04, 0x2f
        /*0db2*/ 	.short	(.L_586 - .L_585)
	.align		4
.L_585:
        /*0db4*/ 	.word	index@(unary_sigmoid_f64)
        /*0db8*/ 	.word	0x0000000f


	//----- nvinfo : EIATTR_FRAME_SIZE
	.align		4
.L_586:
        /*0dbc*/ 	.byte	0x04, 0x11
        /*0dbe*/ 	.short	(.L_588 - .L_587)
	.align		4
.L_587:
        /*0dc0*/ 	.word	index@($__internal_3_$__cuda_sm20_rcp_rn_f32_slowpath)
        /*0dc4*/ 	.word	0x00000000


	//----- nvinfo : EIATTR_FRAME_SIZE
	.align		4
.L_588:
        /*0dc8*/ 	.byte	0x04, 0x11
        /*0dca*/ 	.short	(.L_590 - .L_589)
	.align		4
.L_589:
        /*0dcc*/ 	.word	index@(unary_sigmoid_f64)
        /*0dd0*/ 	.word	0x00000000


	//----- nvinfo : EIATTR_REGCOUNT
	.align		4
.L_590:
        /*0dd4*/ 	.byte	0x04, 0x2f
        /*0dd6*/ 	.short	(.L_592 - .L_591)
	.align		4
.L_591:
        /*0dd8*/ 	.word	index@(inplace_cos_f64)
        /*0ddc*/ 	.word	0x00000013


	//----- nvinfo : EIATTR_FRAME_SIZE
	.align		4
.L_592:
        /*0de0*/ 	.byte	0x04, 0x11
        /*0de2*/ 	.short	(.L_594 - .L_593)
	.align		4
.L_593:
        /*0de4*/ 	.word	index@(inplace_cos_f64)
        /*0de8*/ 	.word	0x00000000


	//----- nvinfo : EIATTR_REGCOUNT
	.align		4
.L_594:
        /*0dec*/ 	.byte	0x04, 0x2f
        /*0dee*/ 	.short	(.L_596 - .L_595)
	.align		4
.L_595:
        /*0df0*/ 	.word	index@(inplace_sin_f64)
        /*0df4*/ 	.word	0x00000013


	//----- nvinfo : EIATTR_FRAME_SIZE
	.align		4
.L_596:
        /*0df8*/ 	.byte	0x04, 0x11
        /*0dfa*/ 	.short	(.L_598 - .L_597)
	.align		4
.L_597:
        /*0dfc*/ 	.word	index@(inplace_sin_f64)
        /*0e00*/ 	.word	0x00000000


	//----- nvinfo : EIATTR_REGCOUNT
	.align		4
.L_598:
        /*0e04*/ 	.byte	0x04, 0x2f
        /*0e06*/ 	.short	(.L_600 - .L_599)
	.align		4
.L_599:
        /*0e08*/ 	.word	index@(inplace_sqr_f64)
        /*0e0c*/ 	.word	0x00000008


	//----- nvinfo : EIATTR_FRAME_SIZE
	.align		4
.L_600:
        /*0e10*/ 	.byte	0x04, 0x11
        /*0e12*/ 	.short	(.L_602 - .L_601)
	.align		4
.L_601:
        /*0e14*/ 	.word	index@(inplace_sqr_f64)
        /*0e18*/ 	.word	0x00000000


	//----- nvinfo : EIATTR_REGCOUNT
	.align		4
.L_602:
        /*0e1c*/ 	.byte	0x04, 0x2f
        /*0e1e*/ 	.short	(.L_604 - .L_603)
	.align		4
.L_603:
        /*0e20*/ 	.word	index@(inplace_sqrt_f64)
        /*0e24*/ 	.word	0x0000000c


	//----- nvinfo : EIATTR_FRAME_SIZE
	.align		4
.L_604:
        /*0e28*/ 	.byte	0x04, 0x11
        /*0e2a*/ 	.short	(.L_606 - .L_605)
	.align		4
.L_605:
        /*0e2c*/ 	.word	index@($__internal_2_$__cuda_sm20_sqrt_rn_f32_slowpath)
        /*0e30*/ 	.word	0x00000000


	//----- nvinfo : EIATTR_FRAME_SIZE
	.align		4
.L_606:
        /*0e34*/ 	.byte	0x04, 0x11
        /*0e36*/ 	.short	(.L_608 - .L_607)
	.align		4
.L_607:
        /*0e38*/ 	.word	index@(inplace_sqrt_f64)
        /*0e3c*/ 	.word	0x00000000


	//----- nvinfo : EIATTR_REGCOUNT
	.align		4
.L_608:
        /*0e40*/ 	.byte	0x04, 0x2f
        /*0e42*/ 	.short	(.L_610 - .L_609)
	.align		4
.L_609:
        /*0e44*/ 	.word	index@(inplace_rsqrt_f64)
        /*0e48*/ 	.word	0x0000000a


	//----- nvinfo : EIATTR_FRAME_SIZE
	.align		4
.L_610:
        /*0e4c*/ 	.byte	0x04, 0x11
        /*0e4e*/ 	.short	(.L_612 - .L_611)
	.align		4
.L_611:
        /*0e50*/ 	.word	index@(inplace_rsqrt_f64)
        /*0e54*/ 	.word	0x00000000


	//----- nvinfo : EIATTR_REGCOUNT
	.align		4
.L_612:
        /*0e58*/ 	.byte	0x04, 0x2f
        /*0e5a*/ 	.short	(.L_614 - .L_613)
	.align		4
.L_613:
        /*0e5c*/ 	.word	index@(inplace_abs_f64)
        /*0e60*/ 	.word	0x0000000a


	//----- nvinfo : EIATTR_FRAME_SIZE
	.align		4
.L_614:
        /*0e64*/ 	.byte	0x04, 0x11
        /*0e66*/ 	.short	(.L_616 - .L_615)
	.align		4
.L_615:
        /*0e68*/ 	.word	index@(inplace_abs_f64)
        /*0e6c*/ 	.word	0x00000000


	//----- nvinfo : EIATTR_REGCOUNT
	.align		4
.L_616:
        /*0e70*/ 	.byte	0x04, 0x2f
        /*0e72*/ 	.short	(.L_618 - .L_617)
	.align		4
.L_617:
        /*0e74*/ 	.word	index@(inplace_gelu_erf_f64)
        /*0e78*/ 	.word	0x0000000d


	//----- nvinfo : EIATTR_FRAME_SIZE
	.align		4
.L_618:
        /*0e7c*/ 	.byte	0x04, 0x11
        /*0e7e*/ 	.short	(.L_620 - .L_619)
	.align		4
.L_619:
        /*0e80*/ 	.word	index@(inplace_gelu_erf_f64)
        /*0e84*/ 	.word	0x00000000


	//----- nvinfo : EIATTR_REGCOUNT
	.align		4
.L_620:
        /*0e88*/ 	.byte	0x04, 0x2f
        /*0e8a*/ 	.short	(.L_622 - .L_621)
	.align		4
.L_621:
        /*0e8c*/ 	.word	index@(inplace_elu_f64)
        /*0e90*/ 	.word	0x0000000a


	//----- nvinfo : EIATTR_FRAME_SIZE
	.align		4
.L_622:
        /*0e94*/ 	.byte	0x04, 0x11
        /*0e96*/ 	.short	(.L_624 - .L_623)
	.align		4
.L_623:
        /*0e98*/ 	.word	index@(inplace_elu_f64)
        /*0e9c*/ 	.word	0x00000000


	//----- nvinfo : EIATTR_REGCOUNT
	.align		4
.L_624:
        /*0ea0*/ 	.byte	0x04, 0x2f
        /*0ea2*/ 	.short	(.L_626 - .L_625)
	.align		4
.L_625:
        /*0ea4*/ 	.word	index@(inplace_relu_f64)
        /*0ea8*/ 	.word	0x0000000a


	//----- nvinfo : EIATTR_FRAME_SIZE
	.align		4
.L_626:
        /*0eac*/ 	.byte	0x04, 0x11
        /*0eae*/ 	.short	(.L_628 - .L_627)
	.align		4
.L_627:
        /*0eb0*/ 	.word	index@(inplace_relu_f64)
        /*0eb4*/ 	.word	0x00000000


	//----- nvinfo : EIATTR_REGCOUNT
	.align		4
.L_628:
        /*0eb8*/ 	.byte	0x04, 0x2f
        /*0eba*/ 	.short	(.L_630 - .L_629)
	.align		4
.L_629:
        /*0ebc*/ 	.word	index@(inplace_silu_f64)
        /*0ec0*/ 	.word	0x00000010


	//----- nvinfo : EIATTR_FRAME_SIZE
	.align		4
.L_630:
        /*0ec4*/ 	.byte	0x04, 0x11
        /*0ec6*/ 	.short	(.L_632 - .L_631)
	.align		4
.L_631:
        /*0ec8*/ 	.word	index@($__internal_1_$__cuda_sm3x_div_rn_noftz_f32_slowpath)
        /*0ecc*/ 	.word	0x00000000


	//----- nvinfo : EIATTR_FRAME_SIZE
	.align		4
.L_632:
        /*0ed0*/ 	.byte	0x04, 0x11
        /*0ed2*/ 	.short	(.L_634 - .L_633)
	.align		4
.L_633:
        /*0ed4*/ 	.word	index@(inplace_silu_f64)
        /*0ed8*/ 	.word	0x00000000


	//----- nvinfo : EIATTR_REGCOUNT
	.align		4
.L_634:
        /*0edc*/ 	.byte	0x04, 0x2f
        /*0ede*/ 	.short	(.L_636 - .L_635)
	.align		4
.L_635:
        /*0ee0*/ 	.word	index@(inplace_tanh_f64)
        /*0ee4*/ 	.word	0x0000000d


	//----- nvinfo : EIATTR_FRAME_SIZE
	.align		4
.L_636:
        /*0ee8*/ 	.byte	0x04, 0x11
        /*0eea*/ 	.short	(.L_638 - .L_637)
	.align		4
.L_637:
        /*0eec*/ 	.word	index@(inplace_tanh_f64)
        /*0ef0*/ 	.word	0x00000000


	//----- nvinfo : EIATTR_REGCOUNT
	.align		4
.L_638:
        /*0ef4*/ 	.byte	0x04, 0x2f
        /*0ef6*/ 	.short	(.L_640 - .L_639)
	.align		4
.L_639:
        /*0ef8*/ 	.word	index@(inplace_sigmoid_f64)
        /*0efc*/ 	.word	0x0000000f


	//----- nvinfo : EIATTR_FRAME_SIZE
	.align		4
.L_640:
        /*0f00*/ 	.byte	0x04, 0x11
        /*0f02*/ 	.short	(.L_642 - .L_641)
	.align		4
.L_641:
        /*0f04*/ 	.word	index@($__internal_0_$__cuda_sm20_rcp_rn_f32_slowpath)
        /*0f08*/ 	.word	0x00000000


	//----- nvinfo : EIATTR_FRAME_SIZE
	.align		4
.L_642:
        /*0f0c*/ 	.byte	0x04, 0x11
        /*0f0e*/ 	.short	(.L_644 - .L_643)
	.align		4
.L_643:
        /*0f10*/ 	.word	index@(inplace_sigmoid_f64)
        /*0f14*/ 	.word	0x00000000


	//----- nvinfo : EIATTR_REGCOUNT
	.align		4
.L_644:
        /*0f18*/ 	.byte	0x04, 0x2f
        /*0f1a*/ 	.short	(.L_646 - .L_645)
	.align		4
.L_645:
        /*0f1c*/ 	.word	index@(scale_add_f64)
        /*0f20*/ 	.word	0x0000000c


	//----- nvinfo : EIATTR_FRAME_SIZE
	.align		4
.L_646:
        /*0f24*/ 	.byte	0x04, 0x11
        /*0f26*/ 	.short	(.L_648 - .L_647)
	.align		4
.L_647:
        /*0f28*/ 	.word	index@(scale_add_f64)
        /*0f2c*/ 	.word	0x00000000


	//----- nvinfo : EIATTR_MIN_STACK_SIZE
	.align		4
.L_648:
        /*0f30*/ 	.byte	0x04, 0x12
        /*0f32*/ 	.short	(.L_650 - .L_649)
	.align		4
.L_649:
        /*0f34*/ 	.word	index@(scale_add_f64)
        /*0f38*/ 	.word	0x00000000


	//----- nvinfo : EIATTR_MIN_STACK_SIZE
	.align		4
.L_650:
        /*0f3c*/ 	.byte	0x04, 0x12
        /*0f3e*/ 	.short	(.L_652 - .L_651)
	.align		4
.L_651:
        /*0f40*/ 	.word	index@(inplace_sigmoid_f64)
        /*0f44*/ 	.word	0x00000000


	//----- nvinfo : EIATTR_MIN_STACK_SIZE
	.align		4
.L_652:
        /*0f48*/ 	.byte	0x04, 0x12
        /*0f4a*/ 	.short	(.L_654 - .L_653)
	.align		4
.L_653:
        /*0f4c*/ 	.word	index@(inplace_tanh_f64)
        /*0f50*/ 	.word	0x00000000


	//----- nvinfo : EIATTR_MIN_STACK_SIZE
	.align		4
.L_654:
        /*0f54*/ 	.byte	0x04, 0x12
        /*0f56*/ 	.short	(.L_656 - .L_655)
	.align		4
.L_655:
        /*0f58*/ 	.word	index@(inplace_silu_f64)
        /*0f5c*/ 	.word	0x00000000


	//----- nvinfo : EIATTR_MIN_STACK_SIZE
	.align		4
.L_656:
        /*0f60*/ 	.byte	0x04, 0x12
        /*0f62*/ 	.short	(.L_658 - .L_657)
	.align		4
.L_657:
        /*0f64*/ 	.word	index@(inplace_relu_f64)
        /*0f68*/ 	.word	0x00000000


	//----- nvinfo : EIATTR_MIN_STACK_SIZE
	.align		4
.L_658:
        /*0f6c*/ 	.byte	0x04, 0x12
        /*0f6e*/ 	.short	(.L_660 - .L_659)
	.align		4
.L_659:
        /*0f70*/ 	.word	index@(inplace_elu_f64)
        /*0f74*/ 	.word	0x00000000


	//----- nvinfo : EIATTR_MIN_STACK_SIZE
	.align		4
.L_660:
        /*0f78*/ 	.byte	0x04, 0x12
        /*0f7a*/ 	.short	(.L_662 - .L_661)
	.align		4
.L_661:
        /*0f7c*/ 	.word	index@(inplace_gelu_erf_f64)
        /*0f80*/ 	.word	0x00000000


	//----- nvinfo : EIATTR_MIN_STACK_SIZE
	.align		4
.L_662:
        /*0f84*/ 	.byte	0x04, 0x12
        /*0f86*/ 	.short	(.L_664 - .L_663)
	.align		4
.L_663:
        /*0f88*/ 	.word	index@(inplace_abs_f64)
        /*0f8c*/ 	.word	0x00000000


	//----- nvinfo : EIATTR_MIN_STACK_SIZE
	.align		4
.L_664:
        /*0f90*/ 	.byte	0x04, 0x12
        /*0f92*/ 	.short	(.L_666 - .L_665)
	.align		4
.L_665:
        /*0f94*/ 	.word	index@(inplace_rsqrt_f64)
        /*0f98*/ 	.word	0x00000000


	//----- nvinfo : EIATTR_MIN_STACK_SIZE
	.align		4
.L_666:
        /*0f9c*/ 	.byte	0x04, 0x12
        /*0f9e*/ 	.short	(.L_668 - .L_667)
	.align		4
.L_667:
        /*0fa0*/ 	.word	index@(inplace_sqrt_f64)
        /*0fa4*/ 	.word	0x00000000


	//----- nvinfo : EIATTR_MIN_STACK_SIZE
	.align		4
.L_668:
        /*0fa8*/ 	.byte	0x04, 0x12
        /*0faa*/ 	.short	(.L_670 - .L_669)
	.align		4
.L_669:
        /*0fac*/ 	.word	index@(inplace_sqr_f64)
        /*0fb0*/ 	.word	0x00000000


	//----- nvinfo : EIATTR_MIN_STACK_SIZE
	.align		4
.L_670:
        /*0fb4*/ 	.byte	0x04, 0x12
        /*0fb6*/ 	.short	(.L_672 - .L_671)
	.align		4
.L_671:
        /*0fb8*/ 	.word	index@(inplace_sin_f64)
        /*0fbc*/ 	.word	0x00000000


	//----- nvinfo : EIATTR_MIN_STACK_SIZE
	.align		4
.L_672:
        /*0fc0*/ 	.byte	0x04, 0x12
        /*0fc2*/ 	.short	(.L_674 - .L_673)
	.align		4
.L_673:
        /*0fc4*/ 	.word	index@(inplace_cos_f64)
        /*0fc8*/ 	.word	0x00000000


	//----- nvinfo : EIATTR_MIN_STACK_SIZE
	.align		4
.L_674:
        /*0fcc*/ 	.byte	0x04, 0x12
        /*0fce*/ 	.short	(.L_676 - .L_675)
	.align		4
.L_675:
        /*0fd0*/ 	.word	index@(unary_sigmoid_f64)
        /*0fd4*/ 	.word	0x00000000


	//----- nvinfo : EIATTR_MIN_STACK_SIZE
	.align		4
.L_676:
        /*0fd8*/ 	.byte	0x04, 0x12
        /*0fda*/ 	.short	(.L_678 - .L_677)
	.align		4
.L_677:
        /*0fdc*/ 	.word	index@(unary_tanh_f64)
        /*0fe0*/ 	.word	0x00000000


	//----- nvinfo : EIATTR_MIN_STACK_SIZE
	.align		4
.L_678:
        /*0fe4*/ 	.byte	0x04, 0x12
        /*0fe6*/ 	.short	(.L_680 - .L_679)
	.align		4
.L_679:
        /*0fe8*/ 	.word	index@(unary_silu_f64)
        /*0fec*/ 	.word	0x00000000


	//----- nvinfo : EIATTR_MIN_STACK_SIZE
	.align		4
.L_680:
        /*0ff0*/ 	.byte	0x04, 0x12
        /*0ff2*/ 	.short	(.L_682 - .L_681)
	.align		4
.L_681:
        /*0ff4*/ 	.word	index@(unary_relu_f64)
        /*0ff8*/ 	.word	0x00000000


	//----- nvinfo : EIATTR_MIN_STACK_SIZE
	.align		4
.L_682:
        /*0ffc*/ 	.byte	0x04, 0x12
        /*0ffe*/ 	.short	(.L_684 - .L_683)
	.align		4
.L_683:
        /*1000*/ 	.word	index@(unary_elu_f64)
        /*1004*/ 	.word	0x00000000


	//----- nvinfo : EIATTR_MIN_STACK_SIZE
	.align		4
.L_684:
        /*1008*/ 	.byte	0x04, 0x12
        /*100a*/ 	.short	(.L_686 - .L_685)
	.align		4
.L_685:
        /*100c*/ 	.word	index@(unary_gelu_erf_f64)
        /*1010*/ 	.word	0x00000000


	//----- nvinfo : EIATTR_MIN_STACK_SIZE
	.align		4
.L_686:
        /*1014*/ 	.byte	0x04, 0x12
        /*1016*/ 	.short	(.L_688 - .L_687)
	.align		4
.L_687:
        /*1018*/ 	.word	index@(unary_abs_f64)
        /*101c*/ 	.word	0x00000000


	//----- nvinfo : EIATTR_MIN_STACK_SIZE
	.align		4
.L_688:
        /*1020*/ 	.byte	0x04, 0x12
        /*1022*/ 	.short	(.L_690 - .L_689)
	.align		4
.L_689:
        /*1024*/ 	.word	index@(unary_rsqrt_f64)
        /*1028*/ 	.word	0x00000000


	//----- nvinfo : EIATTR_MIN_STACK_SIZE
	.align		4
.L_690:
        /*102c*/ 	.byte	0x04, 0x12
        /*102e*/ 	.short	(.L_692 - .L_691)
	.align		4
.L_691:
        /*1030*/ 	.word	index@(unary_sqrt_f64)
        /*1034*/ 	.word	0x00000000


	//----- nvinfo : EIATTR_MIN_STACK_SIZE
	.align		4
.L_692:
        /*1038*/ 	.byte	0x04, 0x12
        /*103a*/ 	.short	(.L_694 - .L_693)
	.align		4
.L_693:
        /*103c*/ 	.word	index@(unary_sqr_f64)
        /*1040*/ 	.word	0x00000000


	//----- nvinfo : EIATTR_MIN_STACK_SIZE
	.align		4
.L_694:
        /*1044*/ 	.byte	0x04, 0x12
        /*1046*/ 	.short	(.L_696 - .L_695)
	.align		4
.L_695:
        /*1048*/ 	.word	index@(unary_sin_f64)
        /*104c*/ 	.word	0x00000000


	//----- nvinfo : EIATTR_MIN_STACK_SIZE
	.align		4
.L_696:
        /*1050*/ 	.byte	0x04, 0x12
        /*1052*/ 	.short	(.L_698 - .L_697)
	.align		4
.L_697:
        /*1054*/ 	.word	index@(unary_cos_f64)
        /*1058*/ 	.word	0x00000000


	//----- nvinfo : EIATTR_MIN_STACK_SIZE
	.align		4
.L_698:
        /*105c*/ 	.byte	0x04, 0x12
        /*105e*/ 	.short	(.L_700 - .L_699)
	.align		4
.L_699:
        /*1060*/ 	.word	index@(assign_minimum_f64)
        /*1064*/ 	.word	0x00000000


	//----- nvinfo : EIATTR_MIN_STACK_SIZE
	.align		4
.L_700:
        /*1068*/ 	.byte	0x04, 0x12
        /*106a*/ 	.short	(.L_702 - .L_701)
	.align		4
.L_701:
        /*106c*/ 	.word	index@(assign_maximum_f64)
        /*1070*/ 	.word	0x00000000


	//----- nvinfo : EIATTR_MIN_STACK_SIZE
	.align		4
.L_702:
        /*1074*/ 	.byte	0x04, 0x12
        /*1076*/ 	.short	(.L_704 - .L_703)
	.align		4
.L_703:
        /*1078*/ 	.word	index@(assign_div_f64)
        /*107c*/ 	.word	0x00000000


	//----- nvinfo : EIATTR_MIN_STACK_SIZE
	.align		4
.L_704:
        /*1080*/ 	.byte	0x04, 0x12
        /*1082*/ 	.short	(.L_706 - .L_705)
	.align		4
.L_705:
        /*1084*/ 	.word	index@(assign_mul_f64)
        /*1088*/ 	.word	0x00000000


	//----- nvinfo : EIATTR_MIN_STACK_SIZE
	.align		4
.L_706:
        /*108c*/ 	.byte	0x04, 0x12
        /*108e*/ 	.short	(.L_708 - .L_707)
	.align		4
.L_707:
        /*1090*/ 	.word	index@(assign_sub_f64)
        /*1094*/ 	.word	0x00000000


	//----- nvinfo : EIATTR_MIN_STACK_SIZE
	.align		4
.L_708:
        /*1098*/ 	.byte	0x04, 0x12
        /*109a*/ 	.short	(.L_710 - .L_709)
	.align		4
.L_709:
        /*109c*/ 	.word	index@(assign_add_f64)
        /*10a0*/ 	.word	0x00000000


	//----- nvinfo : EIATTR_MIN_STACK_SIZE
	.align		4
.L_710:
        /*10a4*/ 	.byte	0x04, 0x12
        /*10a6*/ 	.short	(.L_712 - .L_711)
	.align		4
.L_711:
        /*10a8*/ 	.word	index@(binary_minimum_f64)
        /*10ac*/ 	.word	0x00000000


	//----- nvinfo : EIATTR_MIN_STACK_SIZE
	.align		4
.L_712:
        /*10b0*/ 	.byte	0x04, 0x12
        /*10b2*/ 	.short	(.L_714 - .L_713)
	.align		4
.L_713:
        /*10b4*/ 	.word	index@(binary_maximum_f64)
        /*10b8*/ 	.word	0x00000000


	//----- nvinfo : EIATTR_MIN_STACK_SIZE
	.align		4
.L_714:
        /*10bc*/ 	.byte	0x04, 0x12
        /*10be*/ 	.short	(.L_716 - .L_715)
	.align		4
.L_715:
        /*10c0*/ 	.word	index@(binary_div_f64)
        /*10c4*/ 	.word	0x00000000


	//----- nvinfo : EIATTR_MIN_STACK_SIZE
	.align		4
.L_716:
        /*10c8*/ 	.byte	0x04, 0x12
        /*10ca*/ 	.short	(.L_718 - .L_717)
	.align		4
.L_717:
        /*10cc*/ 	.word	index@(binary_mul_f64)
        /*10d0*/ 	.word	0x00000000


	//----- nvinfo : EIATTR_MIN_STACK_SIZE
	.align		4
.L_718:
        /*10d4*/ 	.byte	0x04, 0x12
        /*10d6*/ 	.short	(.L_720 - .L_719)
	.align		4
.L_719:
        /*10d8*/ 	.word	index@(binary_sub_f64)
        /*10dc*/ 	.word	0x00000000


	//----- nvinfo : EIATTR_MIN_STACK_SIZE
	.align		4
.L_720:
        /*10e0*/ 	.byte	0x04, 0x12
        /*10e2*/ 	.short	(.L_722 - .L_721)
	.align		4
.L_721:
        /*10e4*/ 	.word	index@(binary_add_f64)
        /*10e8*/ 	.word	0x00000000


	//----- nvinfo : EIATTR_MIN_STACK_SIZE
	.align		4
.L_722:
        /*10ec*/ 	.byte	0x04, 0x12
        /*10ee*/ 	.short	(.L_724 - .L_723)
	.align		4
.L_723:
        /*10f0*/ 	.word	index@(scale_add_f32)
        /*10f4*/ 	.word	0x00000000


	//----- nvinfo : EIATTR_MIN_STACK_SIZE
	.align		4
.L_724:
        /*10f8*/ 	.byte	0x04, 0x12
        /*10fa*/ 	.short	(.L_726 - .L_725)
	.align		4
.L_725:
        /*10fc*/ 	.word	index@(inplace_sigmoid_f32)
        /*1100*/ 	.word	0x00000000


	//----- nvinfo : EIATTR_MIN_STACK_SIZE
	.align		4
.L_726:
        /*1104*/ 	.byte	0x04, 0x12
        /*1106*/ 	.short	(.L_728 - .L_727)
	.align		4
.L_727:
        /*1108*/ 	.word	index@(inplace_tanh_f32)
        /*110c*/ 	.word	0x00000000


	//----- nvinfo : EIATTR_MIN_STACK_SIZE
	.align		4
.L_728:
        /*1110*/ 	.byte	0x04, 0x12
        /*1112*/ 	.short	(.L_730 - .L_729)
	.align		4
.L_729:
        /*1114*/ 	.word	index@(inplace_silu_f32)
        /*1118*/ 	.word	0x00000000


	//----- nvinfo : EIATTR_MIN_STACK_SIZE
	.align		4
.L_730:
        /*111c*/ 	.byte	0x04, 0x12
        /*111e*/ 	.short	(.L_732 - .L_731)
	.align		4
.L_731:
        /*1120*/ 	.word	index@(inplace_relu_f32)
        /*1124*/ 	.word	0x00000000


	//----- nvinfo : EIATTR_MIN_STACK_SIZE
	.align		4
.L_732:
        /*1128*/ 	.byte	0x04, 0x12
        /*112a*/ 	.short	(.L_734 - .L_733)
	.align		4
.L_733:
        /*112c*/ 	.word	index@(inplace_elu_f32)
        /*1130*/ 	.word	0x00000000


	//----- nvinfo : EIATTR_MIN_STACK_SIZE
	.align		4
.L_734:
        /*1134*/ 	.byte	0x04, 0x12
        /*1136*/ 	.short	(.L_736 - .L_735)
	.align		4
.L_735:
        /*1138*/ 	.word	index@(inplace_gelu_erf_f32)
        /*113c*/ 	.word	0x00000000


	//----- nvinfo : EIATTR_MIN_STACK_SIZE
	.align		4
.L_736:
        /*1140*/ 	.byte	0x04, 0x12
        /*1142*/ 	.short	(.L_738 - .L_737)
	.align		4
.L_737:
        /*1144*/ 	.word	index@(inplace_abs_f32)
        /*1148*/ 	.word	0x00000000


	//----- nvinfo : EIATTR_MIN_STACK_SIZE
	.align		4
.L_738:
        /*114c*/ 	.byte	0x04, 0x12
        /*114e*/ 	.short	(.L_740 - .L_739)
	.align		4
.L_739:
        /*1150*/ 	.word	index@(inplace_rsqrt_f32)
        /*1154*/ 	.word	0x00000000


	//----- nvinfo : EIATTR_MIN_STACK_SIZE
	.align		4
.L_740:
        /*1158*/ 	.byte	0x04, 0x12
        /*115a*/ 	.short	(.L_742 - .L_741)
	.align		4
.L_741:
        /*115c*/ 	.word	index@(inplace_sqrt_f32)
        /*1160*/ 	.word	0x00000000


	//----- nvinfo : EIATTR_MIN_STACK_SIZE
	.align		4
.L_742:
        /*1164*/ 	.byte	0x04, 0x12
        /*1166*/ 	.short	(.L_744 - .L_743)
	.align		4
.L_743:
        /*1168*/ 	.word	index@(inplace_sqr_f32)
        /*116c*/ 	.word	0x00000000


	//----- nvinfo : EIATTR_MIN_STACK_SIZE
	.align		4
.L_744:
        /*1170*/ 	.byte	0x04, 0x12
        /*1172*/ 	.short	(.L_746 - .L_745)
	.align		4
.L_745:
        /*1174*/ 	.word	index@(inplace_sin_f32)
        /*1178*/ 	.word	0x00000000


	//----- nvinfo : EIATTR_MIN_STACK_SIZE
	.align		4
.L_746:
        /*117c*/ 	.byte	0x04, 0x12
        /*117e*/ 	.short	(.L_748 - .L_747)
	.align		4
.L_747:
        /*1180*/ 	.word	index@(inplace_cos_f32)
        /*1184*/ 	.word	0x00000000


	//----- nvinfo : EIATTR_MIN_STACK_SIZE
	.align		4
.L_748:
        /*1188*/ 	.byte	0x04, 0x12
        /*118a*/ 	.short	(.L_750 - .L_749)
	.align		4
.L_749:
        /*118c*/ 	.word	index@(unary_sigmoid_f32)
        /*1190*/ 	.word	0x00000000


	//----- nvinfo : EIATTR_MIN_STACK_SIZE
	.align		4
.L_750:
        /*1194*/ 	.byte	0x04, 0x12
        /*1196*/ 	.short	(.L_752 - .L_751)
	.align		4
.L_751:
        /*1198*/ 	.word	index@(unary_tanh_f32)
        /*119c*/ 	.word	0x00000000


	//----- nvinfo : EIATTR_MIN_STACK_SIZE
	.align		4
.L_752:
        /*11a0*/ 	.byte	0x04, 0x12
        /*11a2*/ 	.short	(.L_754 - .L_753)
	.align		4
.L_753:
        /*11a4*/ 	.word	index@(unary_silu_f32)
        /*11a8*/ 	.word	0x00000000


	//----- nvinfo : EIATTR_MIN_STACK_SIZE
	.align		4
.L_754:
        /*11ac*/ 	.byte	0x04, 0x12
        /*11ae*/ 	.short	(.L_756 - .L_755)
	.align		4
.L_755:
        /*11b0*/ 	.word	index@(unary_relu_f32)
        /*11b4*/ 	.word	0x00000000


	//----- nvinfo : EIATTR_MIN_STACK_SIZE
	.align		4
.L_756:
        /*11b8*/ 	.byte	0x04, 0x12
        /*11ba*/ 	.short	(.L_758 - .L_757)
	.align		4
.L_757:
        /*11bc*/ 	.word	index@(unary_elu_f32)
        /*11c0*/ 	.word	0x00000000


	//----- nvinfo : EIATTR_MIN_STACK_SIZE
	.align		4
.L_758:
        /*11c4*/ 	.byte	0x04, 0x12
        /*11c6*/ 	.short	(.L_760 - .L_759)
	.align		4
.L_759:
        /*11c8*/ 	.word	index@(unary_gelu_erf_f32)
        /*11cc*/ 	.word	0x00000000


	//----- nvinfo : EIATTR_MIN_STACK_SIZE
	.align		4
.L_760:
        /*11d0*/ 	.byte	0x04, 0x12
        /*11d2*/ 	.short	(.L_762 - .L_761)
	.align		4
.L_761:
        /*11d4*/ 	.word	index@(unary_abs_f32)
        /*11d8*/ 	.word	0x00000000


	//----- nvinfo : EIATTR_MIN_STACK_SIZE
	.align		4
.L_762:
        /*11dc*/ 	.byte	0x04, 0x12
        /*11de*/ 	.short	(.L_764 - .L_763)
	.align		4
.L_763:
        /*11e0*/ 	.word	index@(unary_rsqrt_f32)
        /*11e4*/ 	.word	0x00000000


	//----- nvinfo : EIATTR_MIN_STACK_SIZE
	.align		4
.L_764:
        /*11e8*/ 	.byte	0x04, 0x12
        /*11ea*/ 	.short	(.L_766 - .L_765)
	.align		4
.L_765:
        /*11ec*/ 	.word	index@(unary_sqrt_f32)
        /*11f0*/ 	.word	0x00000000


	//----- nvinfo : EIATTR_MIN_STACK_SIZE
	.align		4
.L_766:
        /*11f4*/ 	.byte	0x04, 0x12
        /*11f6*/ 	.short	(.L_768 - .L_767)
	.align		4
.L_767:
        /*11f8*/ 	.word	index@(unary_sqr_f32)
        /*11fc*/ 	.word	0x00000000


	//----- nvinfo : EIATTR_MIN_STACK_SIZE
	.align		4
.L_768:
        /*1200*/ 	.byte	0x04, 0x12
        /*1202*/ 	.short	(.L_770 - .L_769)
	.align		4
.L_769:
        /*1204*/ 	.word	index@(unary_sin_f32)
        /*1208*/ 	.word	0x00000000


	//----- nvinfo : EIATTR_MIN_STACK_SIZE
	.align		4
.L_770:
        /*120c*/ 	.byte	0x04, 0x12
        /*120e*/ 	.short	(.L_772 - .L_771)
	.align		4
.L_771:
        /*1210*/ 	.word	index@(unary_cos_f32)
        /*1214*/ 	.word	0x00000000


	//----- nvinfo : EIATTR_MIN_STACK_SIZE
	.align		4
.L_772:
        /*1218*/ 	.byte	0x04, 0x12
        /*121a*/ 	.short	(.L_774 - .L_773)
	.align		4
.L_773:
        /*121c*/ 	.word	index@(assign_minimum_f32)
        /*1220*/ 	.word	0x00000000


	//----- nvinfo : EIATTR_MIN_STACK_SIZE
	.align		4
.L_774:
        /*1224*/ 	.byte	0x04, 0x12
        /*1226*/ 	.short	(.L_776 - .L_775)
	.align		4
.L_775:
        /*1228*/ 	.word	index@(assign_maximum_f32)
        /*122c*/ 	.word	0x00000000


	//----- nvinfo : EIATTR_MIN_STACK_SIZE
	.align		4
.L_776:
        /*1230*/ 	.byte	0x04, 0x12
        /*1232*/ 	.short	(.L_778 - .L_777)
	.align		4
.L_777:
        /*1234*/ 	.word	index@(assign_div_f32)
        /*1238*/ 	.word	0x00000000


	//----- nvinfo : EIATTR_MIN_STACK_SIZE
	.align		4
.L_778:
        /*123c*/ 	.byte	0x04, 0x12
        /*123e*/ 	.short	(.L_780 - .L_779)
	.align		4
.L_779:
        /*1240*/ 	.word	index@(assign_mul_f32)
        /*1244*/ 	.word	0x00000000


	//----- nvinfo : EIATTR_MIN_STACK_SIZE
	.align		4
.L_780:
        /*1248*/ 	.byte	0x04, 0x12
        /*124a*/ 	.short	(.L_782 - .L_781)
	.align		4
.L_781:
        /*124c*/ 	.word	index@(assign_sub_f32)
        /*1250*/ 	.word	0x00000000


	//----- nvinfo : EIATTR_MIN_STACK_SIZE
	.align		4
.L_782:
        /*1254*/ 	.byte	0x04, 0x12
        /*1256*/ 	.short	(.L_784 - .L_783)
	.align		4
.L_783:
        /*1258*/ 	.word	index@(assign_add_f32)
        /*125c*/ 	.word	0x00000000


	//----- nvinfo : EIATTR_MIN_STACK_SIZE
	.align		4
.L_784:
        /*1260*/ 	.byte	0x04, 0x12
        /*1262*/ 	.short	(.L_786 - .L_785)
	.align		4
.L_785:
        /*1264*/ 	.word	index@(binary_minimum_f32)
        /*1268*/ 	.word	0x00000000


	//----- nvinfo : EIATTR_MIN_STACK_SIZE
	.align		4
.L_786:
        /*126c*/ 	.byte	0x04, 0x12
        /*126e*/ 	.short	(.L_788 - .L_787)
	.align		4
.L_787:
        /*1270*/ 	.word	index@(binary_maximum_f32)
        /*1274*/ 	.word	0x00000000


	//----- nvinfo : EIATTR_MIN_STACK_SIZE
	.align		4
.L_788:
        /*1278*/ 	.byte	0x04, 0x12
        /*127a*/ 	.short	(.L_790 - .L_789)
	.align		4
.L_789:
        /*127c*/ 	.word	index@(binary_div_f32)
        /*1280*/ 	.word	0x00000000


	//----- nvinfo : EIATTR_MIN_STACK_SIZE
	.align		4
.L_790:
        /*1284*/ 	.byte	0x04, 0x12
        /*1286*/ 	.short	(.L_792 - .L_791)
	.align		4
.L_791:
        /*1288*/ 	.word	index@(binary_mul_f32)
        /*128c*/ 	.word	0x00000000


	//----- nvinfo : EIATTR_MIN_STACK_SIZE
	.align		4
.L_792:
        /*1290*/ 	.byte	0x04, 0x12
        /*1292*/ 	.short	(.L_794 - .L_793)
	.align		4
.L_793:
        /*1294*/ 	.word	index@(binary_sub_f32)
        /*1298*/ 	.word	0x00000000


	//----- nvinfo : EIATTR_MIN_STACK_SIZE
	.align		4
.L_794:
        /*129c*/ 	.byte	0x04, 0x12
        /*129e*/ 	.short	(.L_796 - .L_795)
	.align		4
.L_795:
        /*12a0*/ 	.word	index@(binary_add_f32)
        /*12a4*/ 	.word	0x00000000


	//----- nvinfo : EIATTR_MIN_STACK_SIZE
	.align		4
.L_796:
        /*12a8*/ 	.byte	0x04, 0x12
        /*12aa*/ 	.short	(.L_798 - .L_797)
	.align		4
.L_797:
        /*12ac*/ 	.word	index@(scale_add_f16)
        /*12b0*/ 	.word	0x00000000


	//----- nvinfo : EIATTR_MIN_STACK_SIZE
	.align		4
.L_798:
        /*12b4*/ 	.byte	0x04, 0x12
        /*12b6*/ 	.short	(.L_800 - .L_799)
	.align		4
.L_799:
        /*12b8*/ 	.word	index@(inplace_sigmoid_f16)
        /*12bc*/ 	.word	0x00000000


	//----- nvinfo : EIATTR_MIN_STACK_SIZE
	.align		4
.L_800:
        /*12c0*/ 	.byte	0x04, 0x12
        /*12c2*/ 	.short	(.L_802 - .L_801)
	.align		4
.L_801:
        /*12c4*/ 	.word	index@(inplace_tanh_f16)
        /*12c8*/ 	.word	0x00000000


	//----- nvinfo : EIATTR_MIN_STACK_SIZE
	.align		4
.L_802:
        /*12cc*/ 	.byte	0x04, 0x12
        /*12ce*/ 	.short	(.L_804 - .L_803)
	.align		4
.L_803:
        /*12d0*/ 	.word	index@(inplace_silu_f16)
        /*12d4*/ 	.word	0x00000000


	//----- nvinfo : EIATTR_MIN_STACK_SIZE
	.align		4
.L_804:
        /*12d8*/ 	.byte	0x04, 0x12
        /*12da*/ 	.short	(.L_806 - .L_805)
	.align		4
.L_805:
        /*12dc*/ 	.word	index@(inplace_relu_f16)
        /*12e0*/ 	.word	0x00000000


	//----- nvinfo : EIATTR_MIN_STACK_SIZE
	.align		4
.L_806:
        /*12e4*/ 	.byte	0x04, 0x12
        /*12e6*/ 	.short	(.L_808 - .L_807)
	.align		4
.L_807:
        /*12e8*/ 	.word	index@(inplace_elu_f16)
        /*12ec*/ 	.word	0x00000000


	//----- nvinfo : EIATTR_MIN_STACK_SIZE
	.align		4
.L_808:
        /*12f0*/ 	.byte	0x04, 0x12
        /*12f2*/ 	.short	(.L_810 - .L_809)
	.align		4
.L_809:
        /*12f4*/ 	.word	index@(inplace_gelu_erf_f16)
        /*12f8*/ 	.word	0x00000000


	//----- nvinfo : EIATTR_MIN_STACK_SIZE
	.align		4
.L_810:
        /*12fc*/ 	.byte	0x04, 0x12
        /*12fe*/ 	.short	(.L_812 - .L_811)
	.align		4
.L_811:
        /*1300*/ 	.word	index@(inplace_abs_f16)
        /*1304*/ 	.word	0x00000000


	//----- nvinfo : EIATTR_MIN_STACK_SIZE
	.align		4
.L_812:
        /*1308*/ 	.byte	0x04, 0x12
        /*130a*/ 	.short	(.L_814 - .L_813)
	.align		4
.L_813:
        /*130c*/ 	.word	index@(inplace_rsqrt_f16)
        /*1310*/ 	.word	0x00000000


	//----- nvinfo : EIATTR_MIN_STACK_SIZE
	.align		4
.L_814:
        /*1314*/ 	.byte	0x04, 0x12
        /*1316*/ 	.short	(.L_816 - .L_815)
	.align		4
.L_815:
        /*1318*/ 	.word	index@(inplace_sqrt_f16)
        /*131c*/ 	.word	0x00000000


	//----- nvinfo : EIATTR_MIN_STACK_SIZE
	.align		4
.L_816:
        /*1320*/ 	.byte	0x04, 0x12
        /*1322*/ 	.short	(.L_818 - .L_817)
	.align		4
.L_817:
        /*1324*/ 	.word	index@(inplace_sqr_f16)
        /*1328*/ 	.word	0x00000000


	//----- nvinfo : EIATTR_MIN_STACK_SIZE
	.align		4
.L_818:
        /*132c*/ 	.byte	0x04, 0x12
        /*132e*/ 	.short	(.L_820 - .L_819)
	.align		4
.L_819:
        /*1330*/ 	.word	index@(inplace_sin_f16)
        /*1334*/ 	.word	0x00000000


	//----- nvinfo : EIATTR_MIN_STACK_SIZE
	.align		4
.L_820:
        /*1338*/ 	.byte	0x04, 0x12
        /*133a*/ 	.short	(.L_822 - .L_821)
	.align		4
.L_821:
        /*133c*/ 	.word	index@(inplace_cos_f16)
        /*1340*/ 	.word	0x00000000


	//----- nvinfo : EIATTR_MIN_STACK_SIZE
	.align		4
.L_822:
        /*1344*/ 	.byte	0x04, 0x12
        /*1346*/ 	.short	(.L_824 - .L_823)
	.align		4
.L_823:
        /*1348*/ 	.word	index@(unary_sigmoid_f16)
        /*134c*/ 	.word	0x00000000


	//----- nvinfo : EIATTR_MIN_STACK_SIZE
	.align		4
.L_824:
        /*1350*/ 	.byte	0x04, 0x12
        /*1352*/ 	.short	(.L_826 - .L_825)
	.align		4
.L_825:
        /*1354*/ 	.word	index@(unary_tanh_f16)
        /*1358*/ 	.word	0x00000000


	//----- nvinfo : EIATTR_MIN_STACK_SIZE
	.align		4
.L_826:
        /*135c*/ 	.byte	0x04, 0x12
        /*135e*/ 	.short	(.L_828 - .L_827)
	.align		4
.L_827:
        /*1360*/ 	.word	index@(unary_silu_f16)
        /*1364*/ 	.word	0x00000000


	//----- nvinfo : EIATTR_MIN_STACK_SIZE
	.align		4
.L_828:
        /*1368*/ 	.byte	0x04, 0x12
        /*136a*/ 	.short	(.L_830 - .L_829)
	.align		4
.L_829:
        /*136c*/ 	.word	index@(unary_relu_f16)
        /*1370*/ 	.word	0x00000000


	//----- nvinfo : EIATTR_MIN_STACK_SIZE
	.align		4
.L_830:
        /*1374*/ 	.byte	0x04, 0x12
        /*1376*/ 	.short	(.L_832 - .L_831)
	.align		4
.L_831:
        /*1378*/ 	.word	index@(unary_elu_f16)
        /*137c*/ 	.word	0x00000000


	//----- nvinfo : EIATTR_MIN_STACK_SIZE
	.align		4
.L_832:
        /*1380*/ 	.byte	0x04, 0x12
        /*1382*/ 	.short	(.L_834 - .L_833)
	.align		4
.L_833:
        /*1384*/ 	.word	index@(unary_gelu_erf_f16)
        /*1388*/ 	.word	0x00000000


	//----- nvinfo : EIATTR_MIN_STACK_SIZE
	.align		4
.L_834:
        /*138c*/ 	.byte	0x04, 0x12
        /*138e*/ 	.short	(.L_836 - .L_835)
	.align		4
.L_835:
        /*1390*/ 	.word	index@(unary_abs_f16)
        /*1394*/ 	.word	0x00000000


	//----- nvinfo : EIATTR_MIN_STACK_SIZE
	.align		4
.L_836:
        /*1398*/ 	.byte	0x04, 0x12
        /*139a*/ 	.short	(.L_838 - .L_837)
	.align		4
.L_837:
        /*139c*/ 	.word	index@(unary_rsqrt_f16)
        /*13a0*/ 	.word	0x00000000


	//----- nvinfo : EIATTR_MIN_STACK_SIZE
	.align		4
.L_838:
        /*13a4*/ 	.byte	0x04, 0x12
        /*13a6*/ 	.short	(.L_840 - .L_839)
	.align		4
.L_839:
        /*13a8*/ 	.word	index@(unary_sqrt_f16)
        /*13ac*/ 	.word	0x00000000


	//----- nvinfo : EIATTR_MIN_STACK_SIZE
	.align		4
.L_840:
        /*13b0*/ 	.byte	0x04, 0x12
        /*13b2*/ 	.short	(.L_842 - .L_841)
	.align		4
.L_841:
        /*13b4*/ 	.word	index@(unary_sqr_f16)
        /*13b8*/ 	.word	0x00000000


	//----- nvinfo : EIATTR_MIN_STACK_SIZE
	.align		4
.L_842:
        /*13bc*/ 	.byte	0x04, 0x12
        /*13be*/ 	.short	(.L_844 - .L_843)
	.align		4
.L_843:
        /*13c0*/ 	.word	index@(unary_sin_f16)
        /*13c4*/ 	.word	0x00000000


	//----- nvinfo : EIATTR_MIN_STACK_SIZE
	.align		4
.L_844:
        /*13c8*/ 	.byte	0x04, 0x12
        /*13ca*/ 	.short	(.L_846 - .L_845)
	.align		4
.L_845:
        /*13cc*/ 	.word	index@(unary_cos_f16)
        /*13d0*/ 	.word	0x00000000


	//----- nvinfo : EIATTR_MIN_STACK_SIZE
	.align		4
.L_846:
        /*13d4*/ 	.byte	0x04, 0x12
        /*13d6*/ 	.short	(.L_848 - .L_847)
	.align		4
.L_847:
        /*13d8*/ 	.word	index@(assign_minimum_f16)
        /*13dc*/ 	.word	0x00000000


	//----- nvinfo : EIATTR_MIN_STACK_SIZE
	.align		4
.L_848:
        /*13e0*/ 	.byte	0x04, 0x12
        /*13e2*/ 	.short	(.L_850 - .L_849)
	.align		4
.L_849:
        /*13e4*/ 	.word	index@(assign_maximum_f16)
        /*13e8*/ 	.word	0x00000000


	//----- nvinfo : EIATTR_MIN_STACK_SIZE
	.align		4
.L_850:
        /*13ec*/ 	.byte	0x04, 0x12
        /*13ee*/ 	.short	(.L_852 - .L_851)
	.align		4
.L_851:
        /*13f0*/ 	.word	index@(assign_div_f16)
        /*13f4*/ 	.word	0x00000000


	//----- nvinfo : EIATTR_MIN_STACK_SIZE
	.align		4
.L_852:
        /*13f8*/ 	.byte	0x04, 0x12
        /*13fa*/ 	.short	(.L_854 - .L_853)
	.align		4
.L_853:
        /*13fc*/ 	.word	index@(assign_mul_f16)
        /*1400*/ 	.word	0x00000000


	//----- nvinfo : EIATTR_MIN_STACK_SIZE
	.align		4
.L_854:
        /*1404*/ 	.byte	0x04, 0x12
        /*1406*/ 	.short	(.L_856 - .L_855)
	.align		4
.L_855:
        /*1408*/ 	.word	index@(assign_sub_f16)
        /*140c*/ 	.word	0x00000000


	//----- nvinfo : EIATTR_MIN_STACK_SIZE
	.align		4
.L_856:
        /*1410*/ 	.byte	0x04, 0x12
        /*1412*/ 	.short	(.L_858 - .L_857)
	.align		4
.L_857:
        /*1414*/ 	.word	index@(assign_add_f16)
        /*1418*/ 	.word	0x00000000


	//----- nvinfo : EIATTR_MIN_STACK_SIZE
	.align		4
.L_858:
        /*141c*/ 	.byte	0x04, 0x12
        /*141e*/ 	.short	(.L_860 - .L_859)
	.align		4
.L_859:
        /*1420*/ 	.word	index@(binary_minimum_f16)
        /*1424*/ 	.word	0x00000000


	//----- nvinfo : EIATTR_MIN_STACK_SIZE
	.align		4
.L_860:
        /*1428*/ 	.byte	0x04, 0x12
        /*142a*/ 	.short	(.L_862 - .L_861)
	.align		4
.L_861:
        /*142c*/ 	.word	index@(binary_maximum_f16)
        /*1430*/ 	.word	0x00000000


	//----- nvinfo : EIATTR_MIN_STACK_SIZE
	.align		4
.L_862:
        /*1434*/ 	.byte	0x04, 0x12
        /*1436*/ 	.short	(.L_864 - .L_863)
	.align		4
.L_863:
        /*1438*/ 	.word	index@(binary_div_f16)
        /*143c*/ 	.word	0x00000000


	//----- nvinfo : EIATTR_MIN_STACK_SIZE
	.align		4
.L_864:
        /*1440*/ 	.byte	0x04, 0x12
        /*1442*/ 	.short	(.L_866 - .L_865)
	.align		4
.L_865:
        /*1444*/ 	.word	index@(binary_mul_f16)
        /*1448*/ 	.word	0x00000000


	//----- nvinfo : EIATTR_MIN_STACK_SIZE
	.align		4
.L_866:
        /*144c*/ 	.byte	0x04, 0x12
        /*144e*/ 	.short	(.L_868 - .L_867)
	.align		4
.L_867:
        /*1450*/ 	.word	index@(binary_sub_f16)
        /*1454*/ 	.word	0x00000000


	//----- nvinfo : EIATTR_MIN_STACK_SIZE
	.align		4
.L_868:
        /*1458*/ 	.byte	0x04, 0x12
        /*145a*/ 	.short	(.L_870 - .L_869)
	.align		4
.L_869:
        /*145c*/ 	.word	index@(binary_add_f16)
        /*1460*/ 	.word	0x00000000


	//----- nvinfo : EIATTR_MIN_STACK_SIZE
	.align		4
.L_870:
        /*1464*/ 	.byte	0x04, 0x12
        /*1466*/ 	.short	(.L_872 - .L_871)
	.align		4
.L_871:
        /*1468*/ 	.word	index@(scale_add_bf16)
        /*146c*/ 	.word	0x00000000


	//----- nvinfo : EIATTR_MIN_STACK_SIZE
	.align		4
.L_872:
        /*1470*/ 	.byte	0x04, 0x12
        /*1472*/ 	.short	(.L_874 - .L_873)
	.align		4
.L_873:
        /*1474*/ 	.word	index@(inplace_sigmoid_bf16)
        /*1478*/ 	.word	0x00000000


	//----- nvinfo : EIATTR_MIN_STACK_SIZE
	.align		4
.L_874:
        /*147c*/ 	.byte	0x04, 0x12
        /*147e*/ 	.short	(.L_876 - .L_875)
	.align		4
.L_875:
        /*1480*/ 	.word	index@(inplace_tanh_bf16)
        /*1484*/ 	.word	0x00000000


	//----- nvinfo : EIATTR_MIN_STACK_SIZE
	.align		4
.L_876:
        /*1488*/ 	.byte	0x04, 0x12
        /*148a*/ 	.short	(.L_878 - .L_877)
	.align		4
.L_877:
        /*148c*/ 	.word	index@(inplace_silu_bf16)
        /*1490*/ 	.word	0x00000000


	//----- nvinfo : EIATTR_MIN_STACK_SIZE
	.align		4
.L_878:
        /*1494*/ 	.byte	0x04, 0x12
        /*1496*/ 	.short	(.L_880 - .L_879)
	.align		4
.L_879:
        /*1498*/ 	.word	index@(inplace_relu_bf16)
        /*149c*/ 	.word	0x00000000


	//----- nvinfo : EIATTR_MIN_STACK_SIZE
	.align		4
.L_880:
        /*14a0*/ 	.byte	0x04, 0x12
        /*14a2*/ 	.short	(.L_882 - .L_881)
	.align		4
.L_881:
        /*14a4*/ 	.word	index@(inplace_elu_bf16)
        /*14a8*/ 	.word	0x00000000


	//----- nvinfo : EIATTR_MIN_STACK_SIZE
	.align		4
.L_882:
        /*14ac*/ 	.byte	0x04, 0x12
        /*14ae*/ 	.short	(.L_884 - .L_883)
	.align		4
.L_883:
        /*14b0*/ 	.word	index@(inplace_gelu_erf_bf16)
        /*14b4*/ 	.word	0x00000000


	//----- nvinfo : EIATTR_MIN_STACK_SIZE
	.align		4
.L_884:
        /*14b8*/ 	.byte	0x04, 0x12
        /*14ba*/ 	.short	(.L_886 - .L_885)
	.align		4
.L_885:
        /*14bc*/ 	.word	index@(inplace_abs_bf16)
        /*14c0*/ 	.word	0x00000000


	//----- nvinfo : EIATTR_MIN_STACK_SIZE
	.align		4
.L_886:
        /*14c4*/ 	.byte	0x04, 0x12
        /*14c6*/ 	.short	(.L_888 - .L_887)
	.align		4
.L_887:
        /*14c8*/ 	.word	index@(inplace_rsqrt_bf16)
        /*14cc*/ 	.word	0x00000000


	//----- nvinfo : EIATTR_MIN_STACK_SIZE
	.align		4
.L_888:
        /*14d0*/ 	.byte	0x04, 0x12
        /*14d2*/ 	.short	(.L_890 - .L_889)
	.align		4
.L_889:
        /*14d4*/ 	.word	index@(inplace_sqrt_bf16)
        /*14d8*/ 	.word	0x00000000


	//----- nvinfo : EIATTR_MIN_STACK_SIZE
	.align		4
.L_890:
        /*14dc*/ 	.byte	0x04, 0x12
        /*14de*/ 	.short	(.L_892 - .L_891)
	.align		4
.L_891:
        /*14e0*/ 	.word	index@(inplace_sqr_bf16)
        /*14e4*/ 	.word	0x00000000


	//----- nvinfo : EIATTR_MIN_STACK_SIZE
	.align		4
.L_892:
        /*14e8*/ 	.byte	0x04, 0x12
        /*14ea*/ 	.short	(.L_894 - .L_893)
	.align		4
.L_893:
        /*14ec*/ 	.word	index@(inplace_sin_bf16)
        /*14f0*/ 	.word	0x00000000


	//----- nvinfo : EIATTR_MIN_STACK_SIZE
	.align		4
.L_894:
        /*14f4*/ 	.byte	0x04, 0x12
        /*14f6*/ 	.short	(.L_896 - .L_895)
	.align		4
.L_895:
        /*14f8*/ 	.word	index@(inplace_cos_bf16)
        /*14fc*/ 	.word	0x00000000


	//----- nvinfo : EIATTR_MIN_STACK_SIZE
	.align		4
.L_896:
        /*1500*/ 	.byte	0x04, 0x12
        /*1502*/ 	.short	(.L_898 - .L_897)
	.align		4
.L_897:
        /*1504*/ 	.word	index@(unary_sigmoid_bf16)
        /*1508*/ 	.word	0x00000000


	//----- nvinfo : EIATTR_MIN_STACK_SIZE
	.align		4
.L_898:
        /*150c*/ 	.byte	0x04, 0x12
        /*150e*/ 	.short	(.L_900 - .L_899)
	.align		4
.L_899:
        /*1510*/ 	.word	index@(unary_tanh_bf16)
        /*1514*/ 	.word	0x00000000


	//----- nvinfo : EIATTR_MIN_STACK_SIZE
	.align		4
.L_900:
        /*1518*/ 	.byte	0x04, 0x12
        /*151a*/ 	.short	(.L_902 - .L_901)
	.align		4
.L_901:
        /*151c*/ 	.word	index@(unary_silu_bf16)
        /*1520*/ 	.word	0x00000000


	//----- nvinfo : EIATTR_MIN_STACK_SIZE
	.align		4
.L_902:
        /*1524*/ 	.byte	0x04, 0x12
        /*1526*/ 	.short	(.L_904 - .L_903)
	.align		4
.L_903:
        /*1528*/ 	.word	index@(unary_relu_bf16)
        /*152c*/ 	.word	0x00000000


	//----- nvinfo : EIATTR_MIN_STACK_SIZE
	.align		4
.L_904:
        /*1530*/ 	.byte	0x04, 0x12
        /*1532*/ 	.short	(.L_906 - .L_905)
	.align		4
.L_905:
        /*1534*/ 	.word	index@(unary_elu_bf16)
        /*1538*/ 	.word	0x00000000


	//----- nvinfo : EIATTR_MIN_STACK_SIZE
	.align		4
.L_906:
        /*153c*/ 	.byte	0x04, 0x12
        /*153e*/ 	.short	(.L_908 - .L_907)
	.align		4
.L_907:
        /*1540*/ 	.word	index@(unary_gelu_erf_bf16)
        /*1544*/ 	.word	0x00000000


	//----- nvinfo : EIATTR_MIN_STACK_SIZE
	.align		4
.L_908:
        /*1548*/ 	.byte	0x04, 0x12
        /*154a*/ 	.short	(.L_910 - .L_909)
	.align		4
.L_909:
        /*154c*/ 	.word	index@(unary_abs_bf16)
        /*1550*/ 	.word	0x00000000


	//----- nvinfo : EIATTR_MIN_STACK_SIZE
	.align		4
.L_910:
        /*1554*/ 	.byte	0x04, 0x12
        /*1556*/ 	.short	(.L_912 - .L_911)
	.align		4
.L_911:
        /*1558*/ 	.word	index@(unary_rsqrt_bf16)
        /*155c*/ 	.word	0x00000000


	//----- nvinfo : EIATTR_MIN_STACK_SIZE
	.align		4
.L_912:
        /*1560*/ 	.byte	0x04, 0x12
        /*1562*/ 	.short	(.L_914 - .L_913)
	.align		4
.L_913:
        /*1564*/ 	.word	index@(unary_sqrt_bf16)
        /*1568*/ 	.word	0x00000000


	//----- nvinfo : EIATTR_MIN_STACK_SIZE
	.align		4
.L_914:
        /*156c*/ 	.byte	0x04, 0x12
        /*156e*/ 	.short	(.L_916 - .L_915)
	.align		4
.L_915:
        /*1570*/ 	.word	index@(unary_sqr_bf16)
        /*1574*/ 	.word	0x00000000


	//----- nvinfo : EIATTR_MIN_STACK_SIZE
	.align		4
.L_916:
        /*1578*/ 	.byte	0x04, 0x12
        /*157a*/ 	.short	(.L_918 - .L_917)
	.align		4
.L_917:
        /*157c*/ 	.word	index@(unary_sin_bf16)
        /*1580*/ 	.word	0x00000000


	//----- nvinfo : EIATTR_MIN_STACK_SIZE
	.align		4
.L_918:
        /*1584*/ 	.byte	0x04, 0x12
        /*1586*/ 	.short	(.L_920 - .L_919)
	.align		4
.L_919:
        /*1588*/ 	.word	index@(unary_cos_bf16)
        /*158c*/ 	.word	0x00000000


	//----- nvinfo : EIATTR_MIN_STACK_SIZE
	.align		4
.L_920:
        /*1590*/ 	.byte	0x04, 0x12
        /*1592*/ 	.short	(.L_922 - .L_921)
	.align		4
.L_921:
        /*1594*/ 	.word	index@(assign_minimum_bf16)
        /*1598*/ 	.word	0x00000000


	//----- nvinfo : EIATTR_MIN_STACK_SIZE
	.align		4
.L_922:
        /*159c*/ 	.byte	0x04, 0x12
        /*159e*/ 	.short	(.L_924 - .L_923)
	.align		4
.L_923:
        /*15a0*/ 	.word	index@(assign_maximum_bf16)
        /*15a4*/ 	.word	0x00000000


	//----- nvinfo : EIATTR_MIN_STACK_SIZE
	.align		4
.L_924:
        /*15a8*/ 	.byte	0x04, 0x12
        /*15aa*/ 	.short	(.L_926 - .L_925)
	.align		4
.L_925:
        /*15ac*/ 	.word	index@(assign_div_bf16)
        /*15b0*/ 	.word	0x00000000


	//----- nvinfo : EIATTR_MIN_STACK_SIZE
	.align		4
.L_926:
        /*15b4*/ 	.byte	0x04, 0x12
        /*15b6*/ 	.short	(.L_928 - .L_927)
	.align		4
.L_927:
        /*15b8*/ 	.word	index@(assign_mul_bf16)
        /*15bc*/ 	.word	0x00000000


	//----- nvinfo : EIATTR_MIN_STACK_SIZE
	.align		4
.L_928:
        /*15c0*/ 	.byte	0x04, 0x12
        /*15c2*/ 	.short	(.L_930 - .L_929)
	.align		4
.L_929:
        /*15c4*/ 	.word	index@(assign_sub_bf16)
        /*15c8*/ 	.word	0x00000000


	//----- nvinfo : EIATTR_MIN_STACK_SIZE
	.align		4
.L_930:
        /*15cc*/ 	.byte	0x04, 0x12
        /*15ce*/ 	.short	(.L_932 - .L_931)
	.align		4
.L_931:
        /*15d0*/ 	.word	index@(assign_add_bf16)
        /*15d4*/ 	.word	0x00000000


	//----- nvinfo : EIATTR_MIN_STACK_SIZE
	.align		4
.L_932:
        /*15d8*/ 	.byte	0x04, 0x12
        /*15da*/ 	.short	(.L_934 - .L_933)
	.align		4
.L_933:
        /*15dc*/ 	.word	index@(binary_minimum_bf16)
        /*15e0*/ 	.word	0x00000000


	//----- nvinfo : EIATTR_MIN_STACK_SIZE
	.align		4
.L_934:
        /*15e4*/ 	.byte	0x04, 0x12
        /*15e6*/ 	.short	(.L_936 - .L_935)
	.align		4
.L_935:
        /*15e8*/ 	.word	index@(binary_maximum_bf16)
        /*15ec*/ 	.word	0x00000000


	//----- nvinfo : EIATTR_MIN_STACK_SIZE
	.align		4
.L_936:
        /*15f0*/ 	.byte	0x04, 0x12
        /*15f2*/ 	.short	(.L_938 - .L_937)
	.align		4
.L_937:
        /*15f4*/ 	.word	index@(binary_div_bf16)
        /*15f8*/ 	.word	0x00000000


	//----- nvinfo : EIATTR_MIN_STACK_SIZE
	.align		4
.L_938:
        /*15fc*/ 	.byte	0x04, 0x12
        /*15fe*/ 	.short	(.L_940 - .L_939)
	.align		4
.L_939:
        /*1600*/ 	.word	index@(binary_mul_bf16)
        /*1604*/ 	.word	0x00000000


	//----- nvinfo : EIATTR_MIN_STACK_SIZE
	.align		4
.L_940:
        /*1608*/ 	.byte	0x04, 0x12
        /*160a*/ 	.short	(.L_942 - .L_941)
	.align		4
.L_941:
        /*160c*/ 	.word	index@(binary_sub_bf16)
        /*1610*/ 	.word	0x00000000


	//----- nvinfo : EIATTR_MIN_STACK_SIZE
	.align		4
.L_942:
        /*1614*/ 	.byte	0x04, 0x12
        /*1616*/ 	.short	(.L_944 - .L_943)
	.align		4
.L_943:
        /*1618*/ 	.word	index@(binary_add_bf16)
        /*161c*/ 	.word	0x00000000
.L_944:


//--------------------- .nv.compat                --------------------------
	.section	.nv.compat,"",@"SHT_CUDA_COMPAT_INFO"
	.align	4
        /*0000*/ 	.byte	0x02, 0x09, 0x00, 0x00, 0x02, 0x02, 0x01, 0x00, 0x02, 0x05, 0x05, 0x00, 0x03, 0x07, 0x01, 0x01
        /*0010*/ 	.byte	0x02, 0x03, 0x00, 0x00, 0x02, 0x06, 0x01, 0x00, 0x04, 0x0b, 0x08, 0x00, 0x01, 0x00, 0x00, 0x00
        /*0020*/ 	.byte	0x00, 0x00, 0x00, 0x00


//--------------------- .nv.info.scale_add_f64    --------------------------
	.section	.nv.info.scale_add_f64,"",@"SHT_CUDA_INFO"
	.sectionflags	@""
	.align	4


	//----- nvinfo : EIATTR_CUDA_API_VERSION
	.align		4
        /*0000*/ 	.byte	0x04, 0x37
        /*0002*/ 	.short	(.L_946 - .L_945)
.L_945:
        /*0004*/ 	.word	0x00000082


	//----- nvinfo : EIATTR_KPARAM_INFO
	.align		4
.L_946:
        /*0008*/ 	.byte	0x04, 0x17
        /*000a*/ 	.short	(.L_948 - .L_947)
.L_947:
        /*000c*/ 	.word	0x00000000
        /*0010*/ 	.short	0x0004
        /*0012*/ 	.short	0x0020
        /*0014*/ 	.byte	0x00, 0xf0, 0x21, 0x00


	//----- nvinfo : EIATTR_KPARAM_INFO
	.align		4
.L_948:
        /*0018*/ 	.byte	0x04, 0x17
        /*001a*/ 	.short	(.L_950 - .L_949)
.L_949:
        /*001c*/ 	.word	0x00000000
        /*0020*/ 	.short	0x0003
        /*0022*/ 	.short	0x0018
        /*0024*/ 	.byte	0x00, 0xf0, 0x21, 0x00


	//----- nvinfo : EIATTR_KPARAM_INFO
	.align		4
.L_950:
        /*0028*/ 	.byte	0x04, 0x17
        /*002a*/ 	.short	(.L_952 - .L_951)
.L_951:
        /*002c*/ 	.word	0x00000000
        /*0030*/ 	.short	0x0002
        /*0032*/ 	.short	0x0010
        /*0034*/ 	.byte	0x00, 0xf5, 0x21, 0x00


	//----- nvinfo : EIATTR_KPARAM_INFO
	.align		4
.L_952:
        /*0038*/ 	.byte	0x04, 0x17
        /*003a*/ 	.short	(.L_954 - .L_953)
.L_953:
        /*003c*/ 	.word	0x00000000
        /*0040*/ 	.short	0x0001
        /*0042*/ 	.short	0x0008
        /*0044*/ 	.byte	0x00, 0xf5, 0x21, 0x00


	//----- nvinfo : EIATTR_KPARAM_INFO
	.align		4
.L_954:
        /*0048*/ 	.byte	0x04, 0x17
        /*004a*/ 	.short	(.L_956 - .L_955)
.L_955:
        /*004c*/ 	.word	0x00000000
        /*0050*/ 	.short	0x0000
        /*0052*/ 	.short	0x0000
        /*0054*/ 	.byte	0x00, 0xf0, 0x21, 0x00


	//----- nvinfo : EIATTR_SPARSE_MMA_MASK
	.align		4
.L_956:
        /*0058*/ 	.byte	0x03, 0x50
        /*005a*/ 	.short	0x0000


	//----- nvinfo : EIATTR_MAXREG_COUNT
	.align		4
        /*005c*/ 	.byte	0x03, 0x1b
        /*005e*/ 	.short	0x00ff


	//----- nvinfo : EIATTR_MERCURY_ISA_VERSION
	.align		4
        /*0060*/ 	.byte	0x03, 0x5f
        /*0062*/ 	.short	0x0101


	//----- nvinfo : EIATTR_VRC_CTA_INIT_COUNT
	.align		4
        /*0064*/ 	.byte	0x02, 0x4a
	.zero		1
	.zero		1


	//----- nvinfo : EIATTR_EXIT_INSTR_OFFSETS
	.align		4
        /*0068*/ 	.byte	0x04, 0x1c
        /*006a*/ 	.short	(.L_958 - .L_957)


	//   ....[0]....
.L_957:
        /*006c*/ 	.word	0x00000090


	//   ....[1]....
        /*0070*/ 	.word	0x00000180


	//----- nvinfo : EIATTR_CBANK_PARAM_SIZE
	.align		4
.L_958:
        /*0074*/ 	.byte	0x03, 0x19
        /*0076*/ 	.short	0x0028


	//----- nvinfo : EIATTR_PARAM_CBANK
	.align		4
        /*0078*/ 	.byte	0x04, 0x0a
        /*007a*/ 	.short	(.L_960 - .L_959)
	.align		4
.L_959:
        /*007c*/ 	.word	index@(.nv.constant0.scale_add_f64)
        /*0080*/ 	.short	0x0380
        /*0082*/ 	.short	0x0028


	//----- nvinfo : EIATTR_SW_WAR
	.align		4
.L_960:
        /*0084*/ 	.byte	0x04, 0x36
        /*0086*/ 	.short	(.L_962 - .L_961)
.L_961:
        /*0088*/ 	.word	0x00000008
.L_962:


//--------------------- .nv.info.inplace_sigmoid_f64 --------------------------
	.section	.nv.info.inplace_sigmoid_f64,"",@"SHT_CUDA_INFO"
	.sectionflags	@""
	.align	4


	//----- nvinfo : EIATTR_CUDA_API_VERSION
	.align		4
        /*0000*/ 	.byte	0x04, 0x37
        /*0002*/ 	.short	(.L_964 - .L_963)
.L_963:
        /*0004*/ 	.word	0x00000082


	//----- nvinfo : EIATTR_KPARAM_INFO
	.align		4
.L_964:
        /*0008*/ 	.byte	0x04, 0x17
        /*000a*/ 	.short	(.L_966 - .L_965)
.L_965:
        /*000c*/ 	.word	0x00000000
        /*0010*/ 	.short	0x0001
        /*0012*/ 	.short	0x0008
        /*0014*/ 	.byte	0x00, 0xf5, 0x21, 0x00


	//----- nvinfo : EIATTR_KPARAM_INFO
	.align		4
.L_966:
        /*0018*/ 	.byte	0x04, 0x17
        /*001a*/ 	.short	(.L_968 - .L_967)
.L_967:
        /*001c*/ 	.word	0x00000000
        /*0020*/ 	.short	0x0000
        /*0022*/ 	.short	0x0000
        /*0024*/ 	.byte	0x00, 0xf0, 0x21, 0x00


	//----- nvinfo : EIATTR_SPARSE_MMA_MASK
	.align		4
.L_968:
        /*0028*/ 	.byte	0x03, 0x50
        /*002a*/ 	.short	0x0000


	//----- nvinfo : EIATTR_MAXREG_COUNT
	.align		4
        /*002c*/ 	.byte	0x03, 0x1b
        /*002e*/ 	.short	0x00ff


	//----- nvinfo : EIATTR_MERCURY_ISA_VERSION
	.align		4
        /*0030*/ 	.byte	0x03, 0x5f
        /*0032*/ 	.short	0x0101


	//----- nvinfo : EIATTR_VRC_CTA_INIT_COUNT
	.align		4
        /*0034*/ 	.byte	0x02, 0x4a
	.zero		1
	.zero		1


	//----- nvinfo : EIATTR_EXIT_INSTR_OFFSETS
	.align		4
        /*0038*/ 	.byte	0x04, 0x1c
        /*003a*/ 	.short	(.L_970 - .L_969)


	//   ....[0]....
.L_969:
        /*003c*/ 	.word	0x00000090


	//   ....[1]....
        /*0040*/ 	.word	0x000002a0


	//----- nvinfo : EIATTR_CRS_STACK_SIZE
	.align		4
.L_970:
        /*0044*/ 	.byte	0x04, 0x1e
        /*0046*/ 	.short	(.L_972 - .L_971)
.L_971:
        /*0048*/ 	.word	0x00000000


	//----- nvinfo : EIATTR_CBANK_PARAM_SIZE
	.align		4
.L_972:
        /*004c*/ 	.byte	0x03, 0x19
        /*004e*/ 	.short	0x0010


	//----- nvinfo : EIATTR_PARAM_CBANK
	.align		4
        /*0050*/ 	.byte	0x04, 0x0a
        /*0052*/ 	.short	(.L_974 - .L_973)
	.align		4
.L_973:
        /*0054*/ 	.word	index@(.nv.constant0.inplace_sigmoid_f64)
        /*0058*/ 	.short	0x0380
        /*005a*/ 	.short	0x0010


	//----- nvinfo : EIATTR_SW_WAR
	.align		4
.L_974:
        /*005c*/ 	.byte	0x04, 0x36
        /*005e*/ 	.short	(.L_976 - .L_975)
.L_975:
        /*0060*/ 	.word	0x00000008
.L_976:


//--------------------- .nv.info.inplace_tanh_f64 --------------------------
	.section	.nv.info.inplace_tanh_f64,"",@"SHT_CUDA_INFO"
	.sectionflags	@""
	.align	4


	//----- nvinfo : EIATTR_CUDA_API_VERSION
	.align		4
        /*0000*/ 	.byte	0x04, 0x37
        /*0002*/ 	.short	(.L_978 - .L_977)
.L_977:
        /*0004*/ 	.word	0x00000082


	//----- nvinfo : EIATTR_KPARAM_INFO
	.align		4
.L_978:
        /*0008*/ 	.byte	0x04, 0x17
        /*000a*/ 	.short	(.L_980 - .L_979)
.L_979:
        /*000c*/ 	.word	0x00000000
        /*0010*/ 	.short	0x0001
        /*0012*/ 	.short	0x0008
        /*0014*/ 	.byte	0x00, 0xf5, 0x21, 0x00


	//----- nvinfo : EIATTR_KPARAM_INFO
	.align		4
.L_980:
        /*0018*/ 	.byte	0x04, 0x17
        /*001a*/ 	.short	(.L_982 - .L_981)
.L_981:
        /*001c*/ 	.word	0x00000000
        /*0020*/ 	.short	0x0000
        /*0022*/ 	.short	0x0000
        /*0024*/ 	.byte	0x00, 0xf0, 0x21, 0x00


	//----- nvinfo : EIATTR_SPARSE_MMA_MASK
	.align		4
.L_982:
        /*0028*/ 	.byte	0x03, 0x50
        /*002a*/ 	.short	0x0000


	//----- nvinfo : EIATTR_MAXREG_COUNT
	.align		4
        /*002c*/ 	.byte	0x03, 0x1b
        /*002e*/ 	.short	0x00ff


	//----- nvinfo : EIATTR_MERCURY_ISA_VERSION
	.align		4
        /*0030*/ 	.byte	0x03, 0x5f
        /*0032*/ 	.short	0x0101


	//----- nvinfo : EIATTR_VRC_CTA_INIT_COUNT
	.align		4
        /*0034*/ 	.byte	0x02, 0x4a
	.zero		1
	.zero		1


	//----- nvinfo : EIATTR_EXIT_INSTR_OFFSETS
	.align		4
        /*0038*/ 	.byte	0x04, 0x1c
        /*003a*/ 	.short	(.L_984 - .L_983)


	//   ....[0]....
.L_983:
        /*003c*/ 	.word	0x00000090


	//   ....[1]....
        /*0040*/ 	.word	0x00000270


	//----- nvinfo : EIATTR_CBANK_PARAM_SIZE
	.align		4
.L_984:
        /*0044*/ 	.byte	0x03, 0x19
        /*0046*/ 	.short	0x0010


	//----- nvinfo : EIATTR_PARAM_CBANK
	.align		4
        /*0048*/ 	.byte	0x04, 0x0a
        /*004a*/ 	.short	(.L_986 - .L_985)
	.align		4
.L_985:
        /*004c*/ 	.word	index@(.nv.constant0.inplace_tanh_f64)
        /*0050*/ 	.short	0x0380
        /*0052*/ 	.short	0x0010


	//----- nvinfo : EIATTR_SW_WAR
	.align		4
.L_986:
        /*0054*/ 	.byte	0x04, 0x36
        /*0056*/ 	.short	(.L_988 - .L_987)
.L_987:
        /*0058*/ 	.word	0x00000008
.L_988:


//--------------------- .nv.info.inplace_silu_f64 --------------------------
	.section	.nv.info.inplace_silu_f64,"",@"SHT_CUDA_INFO"
	.sectionflags	@""
	.align	4


	//----- nvinfo : EIATTR_CUDA_API_VERSION
	.align		4
        /*0000*/ 	.byte	0x04, 0x37
        /*0002*/ 	.short	(.L_990 - .L_989)
.L_989:
        /*0004*/ 	.word	0x00000082


	//----- nvinfo : EIATTR_KPARAM_INFO
	.align		4
.L_990:
        /*0008*/ 	.byte	0x04, 0x17
        /*000a*/ 	.short	(.L_992 - .L_991)
.L_991:
        /*000c*/ 	.word	0x00000000
        /*0010*/ 	.short	0x0001
        /*0012*/ 	.short	0x0008
        /*0014*/ 	.byte	0x00, 0xf5, 0x21, 0x00


	//----- nvinfo : EIATTR_KPARAM_INFO
	.align		4
.L_992:
        /*0018*/ 	.byte	0x04, 0x17
        /*001a*/ 	.short	(.L_994 - .L_993)
.L_993:
        /*001c*/ 	.word	0x00000000
        /*0020*/ 	.short	0x0000
        /*0022*/ 	.short	0x0000
        /*0024*/ 	.byte	0x00, 0xf0, 0x21, 0x00


	//----- nvinfo : EIATTR_SPARSE_MMA_MASK
	.align		4
.L_994:
        /*0028*/ 	.byte	0x03, 0x50
        /*002a*/ 	.short	0x0000


	//----- nvinfo : EIATTR_MAXREG_COUNT
	.align		4
        /*002c*/ 	.byte	0x03, 0x1b
        /*002e*/ 	.short	0x00ff


	//----- nvinfo : EIATTR_MERCURY_ISA_VERSION
	.align		4
        /*0030*/ 	.byte	0x03, 0x5f
        /*0032*/ 	.short	0x0101


	//----- nvinfo : EIATTR_VRC_CTA_INIT_COUNT
	.align		4
        /*0034*/ 	.byte	0x02, 0x4a
	.zero		1
	.zero		1


	//----- nvinfo : EIATTR_EXIT_INSTR_OFFSETS
	.align		4
        /*0038*/ 	.byte	0x04, 0x1c
        /*003a*/ 	.short	(.L_996 - .L_995)


	//   ....[0]....
.L_995:
        /*003c*/ 	.word	0x00000090


	//   ....[1]....
        /*0040*/ 	.word	0x00000290


	//----- nvinfo : EIATTR_CRS_STACK_SIZE
	.align		4
.L_996:
        /*0044*/ 	.byte	0x04, 0x1e
        /*0046*/ 	.short	(.L_998 - .L_997)
.L_997:
        /*0048*/ 	.word	0x00000000


	//----- nvinfo : EIATTR_CBANK_PARAM_SIZE
	.align		4
.L_998:
        /*004c*/ 	.byte	0x03, 0x19
        /*004e*/ 	.short	0x0010


	//----- nvinfo : EIATTR_PARAM_CBANK
	.align		4
        /*0050*/ 	.byte	0x04, 0x0a
        /*0052*/ 	.short	(.L_1000 - .L_999)
	.align		4
.L_999:
        /*0054*/ 	.word	index@(.nv.constant0.inplace_silu_f64)
        /*0058*/ 	.short	0x0380
        /*005a*/ 	.short	0x0010


	//----- nvinfo : EIATTR_SW_WAR
	.align		4
.L_1000:
        /*005c*/ 	.byte	0x04, 0x36
        /*005e*/ 	.short	(.L_1002 - .L_1001)
.L_1001:
        /*0060*/ 	.word	0x00000008
.L_1002:


//--------------------- .nv.info.inplace_relu_f64 --------------------------
	.section	.nv.info.inplace_relu_f64,"",@"SHT_CUDA_INFO"
	.sectionflags	@""
	.align	4


	//----- nvinfo : EIATTR_CUDA_API_VERSION
	.align		4
        /*0000*/ 	.byte	0x04, 0x37
        /*0002*/ 	.short	(.L_1004 - .L_1003)
.L_1003:
        /*0004*/ 	.word	0x00000082


	//----- nvinfo : EIATTR_KPARAM_INFO
	.align		4
.L_1004:
        /*0008*/ 	.byte	0x04, 0x17
        /*000a*/ 	.short	(.L_1006 - .L_1005)
.L_1005:
        /*000c*/ 	.word	0x00000000
        /*0010*/ 	.short	0x0001
        /*0012*/ 	.short	0x0008
        /*0014*/ 	.byte	0x00, 0xf5, 0x21, 0x00


	//----- nvinfo : EIATTR_KPARAM_INFO
	.align		4
.L_1006:
        /*0018*/ 	.byte	0x04, 0x17
        /*001a*/ 	.short	(.L_1008 - .L_1007)
.L_1007:
        /*001c*/ 	.word	0x00000000
        /*0020*/ 	.short	0x0000
        /*0022*/ 	.short	0x0000
        /*0024*/ 	.byte	0x00, 0xf0, 0x21, 0x00


	//----- nvinfo : EIATTR_SPARSE_MMA_MASK
	.align		4
.L_1008:
        /*0028*/ 	.byte	0x03, 0x50
        /*002a*/ 	.short	0x0000


	//----- nvinfo : EIATTR_MAXREG_COUNT
	.align		4
        /*002c*/ 	.byte	0x03, 0x1b
        /*002e*/ 	.short	0x00ff


	//----- nvinfo : EIATTR_MERCURY_ISA_VERSION
	.align		4
        /*0030*/ 	.byte	0x03, 0x5f
        /*0032*/ 	.short	0x0101


	//----- nvinfo : EIATTR_VRC_CTA_INIT_COUNT
	.align		4
        /*0034*/ 	.byte	0x02, 0x4a
	.zero		1
	.zero		1


	//----- nvinfo : EIATTR_EXIT_INSTR_OFFSETS
	.align		4
        /*0038*/ 	.byte	0x04, 0x1c
        /*003a*/ 	.short	(.L_1010 - .L_1009)


	//   ....[0]....
.L_1009:
        /*003c*/ 	.word	0x00000090


	//   ....[1]....
        /*0040*/ 	.word	0x00000130


	//----- nvinfo : EIATTR_CBANK_PARAM_SIZE
	.align		4
.L_1010:
        /*0044*/ 	.byte	0x03, 0x19
        /*0046*/ 	.short	0x0010


	//----- nvinfo : EIATTR_PARAM_CBANK
	.align		4
        /*0048*/ 	.byte	0x04, 0x0a
        /*004a*/ 	.short	(.L_1012 - .L_1011)
	.align		4
.L_1011:
        /*004c*/ 	.word	index@(.nv.constant0.inplace_relu_f64)
        /*0050*/ 	.short	0x0380
        /*0052*/ 	.short	0x0010


	//----- nvinfo : EIATTR_SW_WAR
	.align		4
.L_1012:
        /*0054*/ 	.byte	0x04, 0x36
        /*0056*/ 	.short	(.L_1014 - .L_1013)
.L_1013:
        /*0058*/ 	.word	0x00000008
.L_1014:


//--------------------- .nv.info.inplace_elu_f64  --------------------------
	.section	.nv.info.inplace_elu_f64,"",@"SHT_CUDA_INFO"
	.sectionflags	@""
	.align	4


	//----- nvinfo : EIATTR_CUDA_API_VERSION
	.align		4
        /*0000*/ 	.byte	0x04, 0x37
        /*0002*/ 	.short	(.L_1016 - .L_1015)
.L_1015:
        /*0004*/ 	.word	0x00000082


	//----- nvinfo : EIATTR_KPARAM_INFO
	.align		4
.L_1016:
        /*0008*/ 	.byte	0x04, 0x17
        /*000a*/ 	.short	(.L_1018 - .L_1017)
.L_1017:
        /*000c*/ 	.word	0x00000000
        /*0010*/ 	.short	0x0002
        /*0012*/ 	.short	0x0010
        /*0014*/ 	.byte	0x00, 0xf0, 0x11, 0x00


	//----- nvinfo : EIATTR_KPARAM_INFO
	.align		4
.L_1018:
        /*0018*/ 	.byte	0x04, 0x17
        /*001a*/ 	.short	(.L_1020 - .L_1019)
.L_1019:
        /*001c*/ 	.word	0x00000000
        /*0020*/ 	.short	0x0001
        /*0022*/ 	.short	0x0008
        /*0024*/ 	.byte	0x00, 0xf5, 0x21, 0x00


	//----- nvinfo : EIATTR_KPARAM_INFO
	.align		4
.L_1020:
        /*0028*/ 	.byte	0x04, 0x17
        /*002a*/ 	.short	(.L_1022 - .L_1021)
.L_1021:
        /*002c*/ 	.word	0x00000000
        /*0030*/ 	.short	0x0000
        /*0032*/ 	.short	0x0000
        /*0034*/ 	.byte	0x00, 0xf0, 0x21, 0x00


	//----- nvinfo : EIATTR_SPARSE_MMA_MASK
	.align		4
.L_1022:
        /*0038*/ 	.byte	0x03, 0x50
        /*003a*/ 	.short	0x0000


	//----- nvinfo : EIATTR_MAXREG_COUNT
	.align		4
        /*003c*/ 	.byte	0x03, 0x1b
        /*003e*/ 	.short	0x00ff


	//----- nvinfo : EIATTR_MERCURY_ISA_VERSION
	.align		4
        /*0040*/ 	.byte	0x03, 0x5f
        /*0042*/ 	.short	0x0101


	//----- nvinfo : EIATTR_VRC_CTA_INIT_COUNT
	.align		4
        /*0044*/ 	.byte	0x02, 0x4a
	.zero		1
	.zero		1


	//----- nvinfo : EIATTR_EXIT_INSTR_OFFSETS
	.align		4
        /*0048*/ 	.byte	0x04, 0x1c
        /*004a*/ 	.short	(.L_1024 - .L_1023)


	//   ....[0]....
.L_1023:
        /*004c*/ 	.word	0x00000090


	//   ....[1]....
        /*0050*/ 	.word	0x00000220


	//----- nvinfo : EIATTR_CRS_STACK_SIZE
	.align		4
.L_1024:
        /*0054*/ 	.byte	0x04, 0x1e
        /*0056*/ 	.short	(.L_1026 - .L_1025)
.L_1025:
        /*0058*/ 	.word	0x00000000


	//----- nvinfo : EIATTR_CBANK_PARAM_SIZE
	.align		4
.L_1026:
        /*005c*/ 	.byte	0x03, 0x19
        /*005e*/ 	.short	0x0014


	//----- nvinfo : EIATTR_PARAM_CBANK
	.align		4
        /*0060*/ 	.byte	0x04, 0x0a
        /*0062*/ 	.short	(.L_1028 - .L_1027)
	.align		4
.L_1027:
        /*0064*/ 	.word	index@(.nv.constant0.inplace_elu_f64)
        /*0068*/ 	.short	0x0380
        /*006a*/ 	.short	0x0014


	//----- nvinfo : EIATTR_SW_WAR
	.align		4
.L_1028:
        /*006c*/ 	.byte	0x04, 0x36
        /*006e*/ 	.short	(.L_1030 - .L_1029)
.L_1029:
        /*0070*/ 	.word	0x00000008
.L_1030:


//--------------------- .nv.info.inplace_gelu_erf_f64 --------------------------
	.section	.nv.info.inplace_gelu_erf_f64,"",@"SHT_CUDA_INFO"
	.sectionflags	@""
	.align	4


	//----- nvinfo : EIATTR_CUDA_API_VERSION
	.align		4
        /*0000*/ 	.byte	0x04, 0x37
        /*0002*/ 	.short	(.L_1032 - .L_1031)
.L_1031:
        /*0004*/ 	.word	0x00000082


	//----- nvinfo : EIATTR_KPARAM_INFO
	.align		4
.L_1032:
        /*0008*/ 	.byte	0x04, 0x17
        /*000a*/ 	.short	(.L_1034 - .L_1033)
.L_1033:
        /*000c*/ 	.word	0x00000000
        /*0010*/ 	.short	0x0001
        /*0012*/ 	.short	0x0008
        /*0014*/ 	.byte	0x00, 0xf5, 0x21, 0x00


	//----- nvinfo : EIATTR_KPARAM_INFO
	.align		4
.L_1034:
        /*0018*/ 	.byte	0x04, 0x17
        /*001a*/ 	.short	(.L_1036 - .L_1035)
.L_1035:
        /*001c*/ 	.word	0x00000000
        /*0020*/ 	.short	0x0000
        /*0022*/ 	.short	0x0000
        /*0024*/ 	.byte	0x00, 0xf0, 0x21, 0x00


	//----- nvinfo : EIATTR_SPARSE_MMA_MASK
	.align		4
.L_1036:
        /*0028*/ 	.byte	0x03, 0x50
        /*002a*/ 	.short	0x0000


	//----- nvinfo : EIATTR_MAXREG_COUNT
	.align		4
        /*002c*/ 	.byte	0x03, 0x1b
        /*002e*/ 	.short	0x00ff


	//----- nvinfo : EIATTR_MERCURY_ISA_VERSION
	.align		4
        /*0030*/ 	.byte	0x03, 0x5f
        /*0032*/ 	.short	0x0101


	//----- nvinfo : EIATTR_VRC_CTA_INIT_COUNT
	.align		4
        /*0034*/ 	.byte	0x02, 0x4a
	.zero		1
	.zero		1


	//----- nvinfo : EIATTR_EXIT_INSTR_OFFSETS
	.align		4
        /*0038*/ 	.byte	0x04, 0x1c
        /*003a*/ 	.short	(.L_1038 - .L_1037)


	//   ....[0]....
.L_1037:
        /*003c*/ 	.word	0x00000090


	//   ....[1]....
        /*0040*/ 	.word	0x00000320


	//----- nvinfo : EIATTR_CBANK_PARAM_SIZE
	.align		4
.L_1038:
        /*0044*/ 	.byte	0x03, 0x19
        /*0046*/ 	.short	0x0010


	//----- nvinfo : EIATTR_PARAM_CBANK
	.align		4
        /*0048*/ 	.byte	0x04, 0x0a
        /*004a*/ 	.short	(.L_1040 - .L_1039)
	.align		4
.L_1039:
        /*004c*/ 	.word	index@(.nv.constant0.inplace_gelu_erf_f64)
        /*0050*/ 	.short	0x0380
        /*0052*/ 	.short	0x0010


	//----- nvinfo : EIATTR_SW_WAR
	.align		4
.L_1040:
        /*0054*/ 	.byte	0x04, 0x36
        /*0056*/ 	.short	(.L_1042 - .L_1041)
.L_1041:
        /*0058*/ 	.word	0x00000008
.L_1042:


//--------------------- .nv.info.inplace_abs_f64  --------------------------
	.section	.nv.info.inplace_abs_f64,"",@"SHT_CUDA_INFO"
	.sectionflags	@""
	.align	4


	//----- nvinfo : EIATTR_CUDA_API_VERSION
	.align		4
        /*0000*/ 	.byte	0x04, 0x37
        /*0002*/ 	.short	(.L_1044 - .L_1043)
.L_1043:
        /*0004*/ 	.word	0x00000082


	//----- nvinfo : EIATTR_KPARAM_INFO
	.align		4
.L_1044:
        /*0008*/ 	.byte	0x04, 0x17
        /*000a*/ 	.short	(.L_1046 - .L_1045)
.L_1045:
        /*000c*/ 	.word	0x00000000
        /*0010*/ 	.short	0x0001
        /*0012*/ 	.short	0x0008
        /*0014*/ 	.byte	0x00, 0xf5, 0x21, 0x00


	//----- nvinfo : EIATTR_KPARAM_INFO
	.align		4
.L_1046:
        /*0018*/ 	.byte	0x04, 0x17
        /*001a*/ 	.short	(.L_1048 - .L_1047)
.L_1047:
        /*001c*/ 	.word	0x00000000
        /*0020*/ 	.short	0x0000
        /*0022*/ 	.short	0x0000
        /*0024*/ 	.byte	0x00, 0xf0, 0x21, 0x00


	//----- nvinfo : EIATTR_SPARSE_MMA_MASK
	.align		4
.L_1048:
        /*0028*/ 	.byte	0x03, 0x50
        /*002a*/ 	.short	0x0000


	//----- nvinfo : EIATTR_MAXREG_COUNT
	.align		4
        /*002c*/ 	.byte	0x03, 0x1b
        /*002e*/ 	.short	0x00ff


	//----- nvinfo : EIATTR_MERCURY_ISA_VERSION
	.align		4
        /*0030*/ 	.byte	0x03, 0x5f
        /*0032*/ 	.short	0x0101


	//----- nvinfo : EIATTR_VRC_CTA_INIT_COUNT
	.align		4
        /*0034*/ 	.byte	0x02, 0x4a
	.zero		1
	.zero		1


	//----- nvinfo : EIATTR_EXIT_INSTR_OFFSETS
	.align		4
        /*0038*/ 	.byte	0x04, 0x1c
        /*003a*/ 	.short	(.L_1050 - .L_1049)


	//   ....[0]....
.L_1049:
        /*003c*/ 	.word	0x00000090


	//   ....[1]....
        /*0040*/ 	.word	0x00000120


	//----- nvinfo : EIATTR_CBANK_PARAM_SIZE
	.align		4
.L_1050:
        /*0044*/ 	.byte	0x03, 0x19
        /*0046*/ 	.short	0x0010


	//----- nvinfo : EIATTR_PARAM_CBANK
	.align		4
        /*0048*/ 	.byte	0x04, 0x0a
        /*004a*/ 	.short	(.L_1052 - .L_1051)
	.align		4
.L_1051:
        /*004c*/ 	.word	index@(.nv.constant0.inplace_abs_f64)
        /*0050*/ 	.short	0x0380
        /*0052*/ 	.short	0x0010


	//----- nvinfo : EIATTR_SW_WAR
	.align		4
.L_1052:
        /*0054*/ 	.byte	0x04, 0x36
        /*0056*/ 	.short	(.L_1054 - .L_1053)
.L_1053:
        /*0058*/ 	.word	0x00000008
.L_1054:


//--------------------- .nv.info.inplace_rsqrt_f64 --------------------------
	.section	.nv.info.inplace_rsqrt_f64,"",@"SHT_CUDA_INFO"
	.sectionflags	@""
	.align	4


	//----- nvinfo : EIATTR_CUDA_API_VERSION
	.align		4
        /*0000*/ 	.byte	0x04, 0x37
        /*0002*/ 	.short	(.L_1056 - .L_1055)
.L_1055:
        /*0004*/ 	.word	0x00000082


	//----- nvinfo : EIATTR_KPARAM_INFO
	.align		4
.L_1056:
        /*0008*/ 	.byte	0x04, 0x17
        /*000a*/ 	.short	(.L_1058 - .L_1057)
.L_1057:
        /*000c*/ 	.word	0x00000000
        /*0010*/ 	.short	0x0001
        /*0012*/ 	.short	0x0008
        /*0014*/ 	.byte	0x00, 0xf5, 0x21, 0x00


	//----- nvinfo : EIATTR_KPARAM_INFO
	.align		4
.L_1058:
        /*0018*/ 	.byte	0x04, 0x17
        /*001a*/ 	.short	(.L_1060 - .L_1059)
.L_1059:
        /*001c*/ 	.word	0x00000000
        /*0020*/ 	.short	0x0000
        /*0022*/ 	.short	0x0000
        /*0024*/ 	.byte	0x00, 0xf0, 0x21, 0x00


	//----- nvinfo : EIATTR_SPARSE_MMA_MASK
	.align		4
.L_1060:
        /*0028*/ 	.byte	0x03, 0x50
        /*002a*/ 	.short	0x0000


	//----- nvinfo : EIATTR_MAXREG_COUNT
	.align		4
        /*002c*/ 	.byte	0x03, 0x1b
        /*002e*/ 	.short	0x00ff


	//----- nvinfo : EIATTR_MERCURY_ISA_VERSION
	.align		4
        /*0030*/ 	.byte	0x03, 0x5f
        /*0032*/ 	.short	0x0101


	//----- nvinfo : EIATTR_VRC_CTA_INIT_COUNT
	.align		4
        /*0034*/ 	.byte	0x02, 0x4a
	.zero		1
	.zero		1


	//----- nvinfo : EIATTR_EXIT_INSTR_OFFSETS
	.align		4
        /*0038*/ 	.byte	0x04, 0x1c
        /*003a*/ 	.short	(.L_1062 - .L_1061)


	//   ....[0]....
.L_1061:
        /*003c*/ 	.word	0x00000090


	//   ....[1]....
        /*0040*/ 	.word	0x00000160


	//----- nvinfo : EIATTR_CBANK_PARAM_SIZE
	.align		4
.L_1062:
        /*0044*/ 	.byte	0x03, 0x19
        /*0046*/ 	.short	0x0010


	//----- nvinfo : EIATTR_PARAM_CBANK
	.align		4
        /*0048*/ 	.byte	0x04, 0x0a
        /*004a*/ 	.short	(.L_1064 - .L_1063)
	.align		4
.L_1063:
        /*004c*/ 	.word	index@(.nv.constant0.inplace_rsqrt_f64)
        /*0050*/ 	.short	0x0380
        /*0052*/ 	.short	0x0010


	//----- nvinfo : EIATTR_SW_WAR
	.align		4
.L_1064:
        /*0054*/ 	.byte	0x04, 0x36
        /*0056*/ 	.short	(.L_1066 - .L_1065)
.L_1065:
        /*0058*/ 	.word	0x00000008
.L_1066:


//--------------------- .nv.info.inplace_sqrt_f64 --------------------------
	.section	.nv.info.inplace_sqrt_f64,"",@"SHT_CUDA_INFO"
	.sectionflags	@""
	.align	4


	//----- nvinfo : EIATTR_CUDA_API_VERSION
	.align		4
        /*0000*/ 	.byte	0x04, 0x37
        /*0002*/ 	.short	(.L_1068 - .L_1067)
.L_1067:
        /*0004*/ 	.word	0x00000082


	//----- nvinfo : EIATTR_KPARAM_INFO
	.align		4
.L_1068:
        /*0008*/ 	.byte	0x04, 0x17
        /*000a*/ 	.short	(.L_1070 - .L_1069)
.L_1069:
        /*000c*/ 	.word	0x00000000
        /*0010*/ 	.short	0x0001
        /*0012*/ 	.short	0x0008
        /*0014*/ 	.byte	0x00, 0xf5, 0x21, 0x00


	//----- nvinfo : EIATTR_KPARAM_INFO
	.align		4
.L_1070:
        /*0018*/ 	.byte	0x04, 0x17
        /*001a*/ 	.short	(.L_1072 - .L_1071)
.L_1071:
        /*001c*/ 	.word	0x00000000
        /*0020*/ 	.short	0x0000
        /*0022*/ 	.short	0x0000
        /*0024*/ 	.byte	0x00, 0xf0, 0x21, 0x00


	//----- nvinfo : EIATTR_SPARSE_MMA_MASK
	.align		4
.L_1072:
        /*0028*/ 	.byte	0x03, 0x50
        /*002a*/ 	.short	0x0000


	//----- nvinfo : EIATTR_MAXREG_COUNT
	.align		4
        /*002c*/ 	.byte	0x03, 0x1b
        /*002e*/ 	.short	0x00ff


	//----- nvinfo : EIATTR_MERCURY_ISA_VERSION
	.align		4
        /*0030*/ 	.byte	0x03, 0x5f
        /*0032*/ 	.short	0x0101


	//----- nvinfo : EIATTR_VRC_CTA_INIT_COUNT
	.align		4
        /*0034*/ 	.byte	0x02, 0x4a
	.zero		1
	.zero		1


	//----- nvinfo : EIATTR_EXIT_INSTR_OFFSETS
	.align		4
        /*0038*/ 	.byte	0x04, 0x1c
        /*003a*/ 	.short	(.L_1074 - .L_1073)


	//   ....[0]....
.L_1073:
        /*003c*/ 	.word	0x00000090


	//   ....[1]....
        /*0040*/ 	.word	0x00000200


	//----- nvinfo : EIATTR_CRS_STACK_SIZE
	.align		4
.L_1074:
        /*0044*/ 	.byte	0x04, 0x1e
        /*0046*/ 	.short	(.L_1076 - .L_1075)
.L_1075:
        /*0048*/ 	.word	0x00000000


	//----- nvinfo : EIATTR_CBANK_PARAM_SIZE
	.align		4
.L_1076:
        /*004c*/ 	.byte	0x03, 0x19
        /*004e*/ 	.short	0x0010


	//----- nvinfo : EIATTR_PARAM_CBANK
	.align		4
        /*0050*/ 	.byte	0x04, 0x0a
        /*0052*/ 	.short	(.L_1078 - .L_1077)
	.align		4
.L_1077:
        /*0054*/ 	.word	index@(.nv.constant0.inplace_sqrt_f64)
        /*0058*/ 	.short	0x0380
        /*005a*/ 	.short	0x0010


	//----- nvinfo : EIATTR_SW_WAR
	.align		4
.L_1078:
        /*005c*/ 	.byte	0x04, 0x36
        /*005e*/ 	.short	(.L_1080 - .L_1079)
.L_1079:
        /*0060*/ 	.word	0x00000008
.L_1080:


//--------------------- .nv.info.inplace_sqr_f64  --------------------------
	.section	.nv.info.inplace_sqr_f64,"",@"SHT_CUDA_INFO"
	.sectionflags	@""
	.align	4


	//----- nvinfo : EIATTR_CUDA_API_VERSION
	.align		4
        /*0000*/ 	.byte	0x04, 0x37
        /*0002*/ 	.short	(.L_1082 - .L_1081)
.L_1081:
        /*0004*/ 	.word	0x00000082


	//----- nvinfo : EIATTR_KPARAM_INFO
	.align		4
.L_1082:
        /*0008*/ 	.byte	0x04, 0x17
        /*000a*/ 	.short	(.L_1084 - .L_1083)
.L_1083:
        /*000c*/ 	.word	0x00000000
        /*0010*/ 	.short	0x0001
        /*0012*/ 	.short	0x0008
        /*0014*/ 	.byte	0x00, 0xf5, 0x21, 0x00


	//----- nvinfo : EIATTR_KPARAM_INFO
	.align		4
.L_1084:
        /*0018*/ 	.byte	0x04, 0x17
        /*001a*/ 	.short	(.L_1086 - .L_1085)
.L_1085:
        /*001c*/ 	.word	0x00000000
        /*0020*/ 	.short	0x0000
        /*0022*/ 	.short	0x0000
        /*0024*/ 	.byte	0x00, 0xf0, 0x21, 0x00


	//----- nvinfo : EIATTR_SPARSE_MMA_MASK
	.align		4
.L_1086:
        /*0028*/ 	.byte	0x03, 0x50
        /*002a*/ 	.short	0x0000


	//----- nvinfo : EIATTR_MAXREG_COUNT
	.align		4
        /*002c*/ 	.byte	0x03, 0x1b
        /*002e*/ 	.short	0x00ff


	//----- nvinfo : EIATTR_MERCURY_ISA_VERSION
	.align		4
        /*0030*/ 	.byte	0x03, 0x5f
        /*0032*/ 	.short	0x0101


	//----- nvinfo : EIATTR_VRC_CTA_INIT_COUNT
	.align		4
        /*0034*/ 	.byte	0x02, 0x4a
	.zero		1
	.zero		1


	//----- nvinfo : EIATTR_EXIT_INSTR_OFFSETS
	.align		4
        /*0038*/ 	.byte	0x04, 0x1c
        /*003a*/ 	.short	(.L_1088 - .L_1087)


	//   ....[0]....
.L_1087:
        /*003c*/ 	.word	0x00000090


	//   ....[1]....
        /*0040*/ 	.word	0x00000110


	//----- nvinfo : EIATTR_CBANK_PARAM_SIZE
	.align		4
.L_1088:
        /*0044*/ 	.byte	0x03, 0x19
        /*0046*/ 	.short	0x0010


	//----- nvinfo : EIATTR_PARAM_CBANK
	.align		4
        /*0048*/ 	.byte	0x04, 0x0a
        /*004a*/ 	.short	(.L_1090 - .L_1089)
	.align		4
.L_1089:
        /*004c*/ 	.word	index@(.nv.constant0.inplace_sqr_f64)
        /*0050*/ 	.short	0x0380
        /*0052*/ 	.short	0x0010


	//----- nvinfo : EIATTR_SW_WAR
	.align		4
.L_1090:
        /*0054*/ 	.byte	0x04, 0x36
        /*0056*/ 	.short	(.L_1092 - .L_1091)
.L_1091:
        /*0058*/ 	.word	0x00000008
.L_1092:


//--------------------- .nv.info.inplace_sin_f64  --------------------------
	.section	.nv.info.inplace_sin_f64,"",@"SHT_CUDA_INFO"
	.sectionflags	@""
	.align	4


	//----- nvinfo : EIATTR_CUDA_API_VERSION
	.align		4
        /*0000*/ 	.byte	0x04, 0x37
        /*0002*/ 	.short	(.L_1094 - .L_1093)
.L_1093:
        /*0004*/ 	.word	0x00000082


	//----- nvinfo : EIATTR_KPARAM_INFO
	.align		4
.L_1094:
        /*0008*/ 	.byte	0x04, 0x17
        /*000a*/ 	.short	(.L_1096 - .L_1095)
.L_1095:
        /*000c*/ 	.word	0x00000000
        /*0010*/ 	.short	0x0001
        /*0012*/ 	.short	0x0008
        /*0014*/ 	.byte	0x00, 0xf5, 0x21, 0x00


	//----- nvinfo : EIATTR_KPARAM_INFO
	.align		4
.L_1096:
        /*0018*/ 	.byte	0x04, 0x17
        /*001a*/ 	.short	(.L_1098 - .L_1097)
.L_1097:
        /*001c*/ 	.word	0x00000000
        /*0020*/ 	.short	0x0000
        /*0022*/ 	.short	0x0000
        /*0024*/ 	.byte	0x00, 0xf0, 0x21, 0x00


	//----- nvinfo : EIATTR_SPARSE_MMA_MASK
	.align		4
.L_1098:
        /*0028*/ 	.byte	0x03, 0x50
        /*002a*/ 	.short	0x0000


	//----- nvinfo : EIATTR_MAXREG_COUNT
	.align		4
        /*002c*/ 	.byte	0x03, 0x1b
        /*002e*/ 	.short	0x00ff


	//----- nvinfo : EIATTR_MERCURY_ISA_VERSION
	.align		4
        /*0030*/ 	.byte	0x03, 0x5f
        /*0032*/ 	.short	0x0101


	//----- nvinfo : EIATTR_VRC_CTA_INIT_COUNT
	.align		4
        /*0034*/ 	.byte	0x02, 0x4a
	.zero		1
	.zero		1


	//----- nvinfo : EIATTR_EXIT_INSTR_OFFSETS
	.align		4
        /*0038*/ 	.byte	0x04, 0x1c
        /*003a*/ 	.short	(.L_1100 - .L_1099)


	//   ....[0]....
.L_1099:
        /*003c*/ 	.word	0x00000090


	//   ....[1]....
        /*0040*/ 	.word	0x000008d0


	//----- nvinfo : EIATTR_CRS_STACK_SIZE
	.align		4
.L_1100:
        /*0044*/ 	.byte	0x04, 0x1e
        /*0046*/ 	.short	(.L_1102 - .L_1101)
.L_1101:
        /*0048*/ 	.word	0x00000000


	//----- nvinfo : EIATTR_CBANK_PARAM_SIZE
	.align		4
.L_1102:
        /*004c*/ 	.byte	0x03, 0x19
        /*004e*/ 	.short	0x0010


	//----- nvinfo : EIATTR_PARAM_CBANK
	.align		4
        /*0050*/ 	.byte	0x04, 0x0a
        /*0052*/ 	.short	(.L_1104 - .L_1103)
	.align		4
.L_1103:
        /*0054*/ 	.word	index@(.nv.constant0.inplace_sin_f64)
        /*0058*/ 	.short	0x0380
        /*005a*/ 	.short	0x0010


	//----- nvinfo : EIATTR_SW_WAR
	.align		4
.L_1104:
        /*005c*/ 	.byte	0x04, 0x36
        /*005e*/ 	.short	(.L_1106 - .L_1105)
.L_1105:
        /*0060*/ 	.word	0x00000008
.L_1106:


//--------------------- .nv.info.inplace_cos_f64  --------------------------
	.section	.nv.info.inplace_cos_f64,"",@"SHT_CUDA_INFO"
	.sectionflags	@""
	.align	4


	//----- nvinfo : EIATTR_CUDA_API_VERSION
	.align		4
        /*0000*/ 	.byte	0x04, 0x37
        /*0002*/ 	.short	(.L_1108 - .L_1107)
.L_1107:
        /*0004*/ 	.word	0x00000082


	//----- nvinfo : EIATTR_KPARAM_INFO
	.align		4
.L_1108:
        /*0008*/ 	.byte	0x04, 0x17
        /*000a*/ 	.short	(.L_1110 - .L_1109)
.L_1109:
        /*000c*/ 	.word	0x00000000
        /*0010*/ 	.short	0x0001
        /*0012*/ 	.short	0x0008
        /*0014*/ 	.byte	0x00, 0xf5, 0x21, 0x00


	//----- nvinfo : EIATTR_KPARAM_INFO
	.align		4
.L_1110:
        /*0018*/ 	.byte	0x04, 0x17
        /*001a*/ 	.short	(.L_1112 - .L_1111)
.L_1111:
        /*001c*/ 	.word	0x00000000
        /*0020*/ 	.short	0x0000
        /*0022*/ 	.short	0x0000
        /*0024*/ 	.byte	0x00, 0xf0, 0x21, 0x00


	//----- nvinfo : EIATTR_SPARSE_MMA_MASK
	.align		4
.L_1112:
        /*0028*/ 	.byte	0x03, 0x50
        /*002a*/ 	.short	0x0000


	//----- nvinfo : EIATTR_MAXREG_COUNT
	.align		4
        /*002c*/ 	.byte	0x03, 0x1b
        /*002e*/ 	.short	0x00ff


	//----- nvinfo : EIATTR_MERCURY_ISA_VERSION
	.align		4
        /*0030*/ 	.byte	0x03, 0x5f
        /*0032*/ 	.short	0x0101


	//----- nvinfo : EIATTR_VRC_CTA_INIT_COUNT
	.align		4
        /*0034*/ 	.byte	0x02, 0x4a
	.zero		1
	.zero		1


	//----- nvinfo : EIATTR_EXIT_INSTR_OFFSETS
	.align		4
        /*0038*/ 	.byte	0x04, 0x1c
        /*003a*/ 	.short	(.L_1114 - .L_1113)


	//   ....[0]....
.L_1113:
        /*003c*/ 	.word	0x00000090


	//   ....[1]....
        /*0040*/ 	.word	0x000008e0


	//----- nvinfo : EIATTR_CRS_STACK_SIZE
	.align		4
.L_1114:
        /*0044*/ 	.byte	0x04, 0x1e
        /*0046*/ 	.short	(.L_1116 - .L_1115)
.L_1115:
        /*0048*/ 	.word	0x00000000


	//----- nvinfo : EIATTR_CBANK_PARAM_SIZE
	.align		4
.L_1116:
        /*004c*/ 	.byte	0x03, 0x19
        /*004e*/ 	.short	0x0010


	//----- nvinfo : EIATTR_PARAM_CBANK
	.align		4
        /*0050*/ 	.byte	0x04, 0x0a
        /*0052*/ 	.short	(.L_1118 - .L_1117)
	.align		4
.L_1117:
        /*0054*/ 	.word	index@(.nv.constant0.inplace_cos_f64)
        /*0058*/ 	.short	0x0380
        /*005a*/ 	.short	0x0010


	//----- nvinfo : EIATTR_SW_WAR
	.align		4
.L_1118:
        /*005c*/ 	.byte	0x04, 0x36
        /*005e*/ 	.short	(.L_1120 - .L_1119)
.L_1119:
        /*0060*/ 	.word	0x00000008
.L_1120:


//--------------------- .nv.info.unary_sigmoid_f64 --------------------------
	.section	.nv.info.unary_sigmoid_f64,"",@"SHT_CUDA_INFO"
	.sectionflags	@""
	.align	4


	//----- nvinfo : EIATTR_CUDA_API_VERSION
	.align		4
        /*0000*/ 	.byte	0x04, 0x37
        /*0002*/ 	.short	(.L_1122 - .L_1121)
.L_1121:
        /*0004*/ 	.word	0x00000082


	//----- nvinfo : EIATTR_KPARAM_INFO
	.align		4
.L_1122:
        /*0008*/ 	.byte	0x04, 0x17
        /*000a*/ 	.short	(.L_1124 - .L_1123)
.L_1123:
        /*000c*/ 	.word	0x00000000
        /*0010*/ 	.short	0x0002
        /*0012*/ 	.short	0x0010
        /*0014*/ 	.byte	0x00, 0xf5, 0x21, 0x00


	//----- nvinfo : EIATTR_KPARAM_INFO
	.align		4
.L_1124:
        /*0018*/ 	.byte	0x04, 0x17
        /*001a*/ 	.short	(.L_1126 - .L_1125)
.L_1125:
        /*001c*/ 	.word	0x00000000
        /*0020*/ 	.short	0x0001
        /*0022*/ 	.short	0x0008
        /*0024*/ 	.byte	0x00, 0xf5, 0x21, 0x00


	//----- nvinfo : EIATTR_KPARAM_INFO
	.align		4
.L_1126:
        /*0028*/ 	.byte	0x04, 0x17
        /*002a*/ 	.short	(.L_1128 - .L_1127)
.L_1127:
        /*002c*/ 	.word	0x00000000
        /*0030*/ 	.short	0x0000
        /*0032*/ 	.short	0x0000
        /*0034*/ 	.byte	0x00, 0xf0, 0x21, 0x00


	//----- nvinfo : EIATTR_SPARSE_MMA_MASK
	.align		4
.L_1128:
        /*0038*/ 	.byte	0x03, 0x50
        /*003a*/ 	.short	0x0000


	//----- nvinfo : EIATTR_MAXREG_COUNT
	.align		4
        /*003c*/ 	.byte	0x03, 0x1b
        /*003e*/ 	.short	0x00ff


	//----- nvinfo : EIATTR_MERCURY_ISA_VERSION
	.align		4
        /*0040*/ 	.byte	0x03, 0x5f
        /*0042*/ 	.short	0x0101


	//----- nvinfo : EIATTR_VRC_CTA_INIT_COUNT
	.align		4
        /*0044*/ 	.byte	0x02, 0x4a
	.zero		1
	.zero		1


	//----- nvinfo : EIATTR_EXIT_INSTR_OFFSETS
	.align		4
        /*0048*/ 	.byte	0x04, 0x1c
        /*004a*/ 	.short	(.L_1130 - .L_1129)


	//   ....[0]....
.L_1129:
        /*004c*/ 	.word	0x00000090


	//   ....[1]....
        /*0050*/ 	.word	0x000002f0


	//----- nvinfo : EIATTR_CRS_STACK_SIZE
	.align		4
.L_1130:
        /*0054*/ 	.byte	0x04, 0x1e
        /*0056*/ 	.short	(.L_1132 - .L_1131)
.L_1131:
        /*0058*/ 	.word	0x00000000


	//----- nvinfo : EIATTR_CBANK_PARAM_SIZE
	.align		4
.L_1132:
        /*005c*/ 	.byte	0x03, 0x19
        /*005e*/ 	.short	0x0018


	//----- nvinfo : EIATTR_PARAM_CBANK
	.align		4
        /*0060*/ 	.byte	0x04, 0x0a
        /*0062*/ 	.short	(.L_1134 - .L_1133)
	.align		4
.L_1133:
        /*0064*/ 	.word	index@(.nv.constant0.unary_sigmoid_f64)
        /*0068*/ 	.short	0x0380
        /*006a*/ 	.short	0x0018


	//----- nvinfo : EIATTR_SW_WAR
	.align		4
.L_1134:
        /*006c*/ 	.byte	0x04, 0x36
        /*006e*/ 	.short	(.L_1136 - .L_1135)
.L_1135:
        /*0070*/ 	.word	0x00000008
.L_1136:


//--------------------- .nv.info.unary_tanh_f64   --------------------------
	.section	.nv.info.unary_tanh_f64,"",@"SHT_CUDA_INFO"
	.sectionflags	@""
	.align	4


	//----- nvinfo : EIATTR_CUDA_API_VERSION
	.align		4
        /*0000*/ 	.byte	0x04, 0x37
        /*0002*/ 	.short	(.L_1138 - .L_1137)
.L_1137:
        /*0004*/ 	.word	0x00000082


	//----- nvinfo : EIATTR_KPARAM_INFO
	.align		4
.L_1138:
        /*0008*/ 	.byte	0x04, 0x17
        /*000a*/ 	.short	(.L_1140 - .L_1139)
.L_1139:
        /*000c*/ 	.word	0x00000000
        /*0010*/ 	.short	0x0002
        /*0012*/ 	.short	0x0010
        /*0014*/ 	.byte	0x00, 0xf5, 0x21, 0x00


	//----- nvinfo : EIATTR_KPARAM_INFO
	.align		4
.L_1140:
        /*0018*/ 	.byte	0x04, 0x17
        /*001a*/ 	.short	(.L_1142 - .L_1141)
.L_1141:
        /*001c*/ 	.word	0x00000000
        /*0020*/ 	.short	0x0001
        /*0022*/ 	.short	0x0008
        /*0024*/ 	.byte	0x00, 0xf5, 0x21, 0x00


	//----- nvinfo : EIATTR_KPARAM_INFO
	.align		4
.L_1142:
        /*0028*/ 	.byte	0x04, 0x17
        /*002a*/ 	.short	(.L_1144 - .L_1143)
.L_1143:
        /*002c*/ 	.word	0x00000000
        /*0030*/ 	.short	0x0000
        /*0032*/ 	.short	0x0000
        /*0034*/ 	.byte	0x00, 0xf0, 0x21, 0x00


	//----- nvinfo : EIATTR_SPARSE_MMA_MASK
	.align		4
.L_1144:
        /*0038*/ 	.byte	0x03, 0x50
        /*003a*/ 	.short	0x0000


	//----- nvinfo : EIATTR_MAXREG_COUNT
	.align		4
        /*003c*/ 	.byte	0x03, 0x1b
        /*003e*/ 	.short	0x00ff


	//----- nvinfo : EIATTR_MERCURY_ISA_VERSION
	.align		4
        /*0040*/ 	.byte	0x03, 0x5f
        /*0042*/ 	.short	0x0101


	//----- nvinfo : EIATTR_VRC_CTA_INIT_COUNT
	.align		4
        /*0044*/ 	.byte	0x02, 0x4a
	.zero		1
	.zero		1


	//----- nvinfo : EIATTR_EXIT_INSTR_OFFSETS
	.align		4
        /*0048*/ 	.byte	0x04, 0x1c
        /*004a*/ 	.short	(.L_1146 - .L_1145)


	//   ....[0]....
.L_1145:
        /*004c*/ 	.word	0x00000090


	//   ....[1]....
        /*0050*/ 	.word	0x000002c0


	//----- nvinfo : EIATTR_CBANK_PARAM_SIZE
	.align		4
.L_1146:
        /*0054*/ 	.byte	0x03, 0x19
        /*0056*/ 	.short	0x0018


	//----- nvinfo : EIATTR_PARAM_CBANK
	.align		4
        /*0058*/ 	.byte	0x04, 0x0a
        /*005a*/ 	.short	(.L_1148 - .L_1147)
	.align		4
.L_1147:
        /*005c*/ 	.word	index@(.nv.constant0.unary_tanh_f64)
        /*0060*/ 	.short	0x0380
        /*0062*/ 	.short	0x0018


	//----- nvinfo : EIATTR_SW_WAR
	.align		4
.L_1148:
        /*0064*/ 	.byte	0x04, 0x36
        /*0066*/ 	.short	(.L_1150 - .L_1149)
.L_1149:
        /*0068*/ 	.word	0x00000008
.L_1150:


//--------------------- .nv.info.unary_silu_f64   --------------------------
	.section	.nv.info.unary_silu_f64,"",@"SHT_CUDA_INFO"
	.sectionflags	@""
	.align	4


	//----- nvinfo : EIATTR_CUDA_API_VERSION
	.align		4
        /*0000*/ 	.byte	0x04, 0x37
        /*0002*/ 	.short	(.L_1152 - .L_1151)
.L_1151:
        /*0004*/ 	.word	0x00000082


	//----- nvinfo : EIATTR_KPARAM_INFO
	.align		4
.L_1152:
        /*0008*/ 	.byte	0x04, 0x17
        /*000a*/ 	.short	(.L_1154 - .L_1153)
.L_1153:
        /*000c*/ 	.word	0x00000000
        /*0010*/ 	.short	0x0002
        /*0012*/ 	.short	0x0010
        /*0014*/ 	.byte	0x00, 0xf5, 0x21, 0x00


	//----- nvinfo : EIATTR_KPARAM_INFO
	.align		4
.L_1154:
        /*0018*/ 	.byte	0x04, 0x17
        /*001a*/ 	.short	(.L_1156 - .L_1155)
.L_1155:
        /*001c*/ 	.word	0x00000000
        /*0020*/ 	.short	0x0001
        /*0022*/ 	.short	0x0008
        /*0024*/ 	.byte	0x00, 0xf5, 0x21, 0x00


	//----- nvinfo : EIATTR_KPARAM_INFO
	.align		4
.L_1156:
        /*0028*/ 	.byte	0x04, 0x17
        /*002a*/ 	.short	(.L_1158 - .L_1157)
.L_1157:
        /*002c*/ 	.word	0x00000000
        /*0030*/ 	.short	0x0000
        /*0032*/ 	.short	0x0000
        /*0034*/ 	.byte	0x00, 0xf0, 0x21, 0x00


	//----- nvinfo : EIATTR_SPARSE_MMA_MASK
	.align		4
.L_1158:
        /*0038*/ 	.byte	0x03, 0x50
        /*003a*/ 	.short	0x0000


	//----- nvinfo : EIATTR_MAXREG_COUNT
	.align		4
        /*003c*/ 	.byte	0x03, 0x1b
        /*003e*/ 	.short	0x00ff


	//----- nvinfo : EIATTR_MERCURY_ISA_VERSION
	.align		4
        /*0040*/ 	.byte	0x03, 0x5f
        /*0042*/ 	.short	0x0101


	//----- nvinfo : EIATTR_VRC_CTA_INIT_COUNT
	.align		4
        /*0044*/ 	.byte	0x02, 0x4a
	.zero		1
	.zero		1


	//----- nvinfo : EIATTR_EXIT_INSTR_OFFSETS
	.align		4
        /*0048*/ 	.byte	0x04, 0x1c
        /*004a*/ 	.short	(.L_1160 - .L_1159)


	//   ....[0]....
.L_1159:
        /*004c*/ 	.word	0x00000090


	//   ....[1]....
        /*0050*/ 	.word	0x000002e0


	//----- nvinfo : EIATTR_CRS_STACK_SIZE
	.align		4
.L_1160:
        /*0054*/ 	.byte	0x04, 0x1e
        /*0056*/ 	.short	(.L_1162 - .L_1161)
.L_1161:
        /*0058*/ 	.word	0x00000000


	//----- nvinfo : EIATTR_CBANK_PARAM_SIZE
	.align		4
.L_1162:
        /*005c*/ 	.byte	0x03, 0x19
        /*005e*/ 	.short	0x0018


	//----- nvinfo : EIATTR_PARAM_CBANK
	.align		4
        /*0060*/ 	.byte	0x04, 0x0a
        /*0062*/ 	.short	(.L_1164 - .L_1163)
	.align		4
.L_1163:
        /*0064*/ 	.word	index@(.nv.constant0.unary_silu_f64)
        /*0068*/ 	.short	0x0380
        /*006a*/ 	.short	0x0018


	//----- nvinfo : EIATTR_SW_WAR
	.align		4
.L_1164:
        /*006c*/ 	.byte	0x04, 0x36
        /*006e*/ 	.short	(.L_1166 - .L_1165)
.L_1165:
        /*0070*/ 	.word	0x00000008
.L_1166:


//--------------------- .nv.info.unary_relu_f64   --------------------------
	.section	.nv.info.unary_relu_f64,"",@"SHT_CUDA_INFO"
	.sectionflags	@""
	.align	4


	//----- nvinfo : EIATTR_CUDA_API_VERSION
	.align		4
        /*0000*/ 	.byte	0x04, 0x37
        /*0002*/ 	.short	(.L_1168 - .L_1167)
.L_1167:
        /*0004*/ 	.word	0x00000082


	//----- nvinfo : EIATTR_KPARAM_INFO
	.align		4
.L_1168:
        /*0008*/ 	.byte	0x04, 0x17
        /*000a*/ 	.short	(.L_1170 - .L_1169)
.L_1169:
        /*000c*/ 	.word	0x00000000
        /*0010*/ 	.short	0x0002
        /*0012*/ 	.short	0x0010
        /*0014*/ 	.byte	0x00, 0xf5, 0x21, 0x00


	//----- nvinfo : EIATTR_KPARAM_INFO
	.align		4
.L_1170:
        /*0018*/ 	.byte	0x04, 0x17
        /*001a*/ 	.short	(.L_1172 - .L_1171)
.L_1171:
        /*001c*/ 	.word	0x00000000
        /*0020*/ 	.short	0x0001
        /*0022*/ 	.short	0x0008
        /*0024*/ 	.byte	0x00, 0xf5, 0x21, 0x00


	//----- nvinfo : EIATTR_KPARAM_INFO
	.align		4
.L_1172:
        /*0028*/ 	.byte	0x04, 0x17
        /*002a*/ 	.short	(.L_1174 - .L_1173)
.L_1173:
        /*002c*/ 	.word	0x00000000
        /*0030*/ 	.short	0x0000
        /*0032*/ 	.short	0x0000
        /*0034*/ 	.byte	0x00, 0xf0, 0x21, 0x00


	//----- nvinfo : EIATTR_SPARSE_MMA_MASK
	.align		4
.L_1174:
        /*0038*/ 	.byte	0x03, 0x50
        /*003a*/ 	.short	0x0000


	//----- nvinfo : EIATTR_MAXREG_COUNT
	.align		4
        /*003c*/ 	.byte	0x03, 0x1b
        /*003e*/ 	.short	0x00ff


	//----- nvinfo : EIATTR_MERCURY_ISA_VERSION
	.align		4
        /*0040*/ 	.byte	0x03, 0x5f
        /*0042*/ 	.short	0x0101


	//----- nvinfo : EIATTR_VRC_CTA_INIT_COUNT
	.align		4
        /*0044*/ 	.byte	0x02, 0x4a
	.zero		1
	.zero		1


	//----- nvinfo : EIATTR_EXIT_INSTR_OFFSETS
	.align		4
        /*0048*/ 	.byte	0x04, 0x1c
        /*004a*/ 	.short	(.L_1176 - .L_1175)


	//   ....[0]....
.L_1175:
        /*004c*/ 	.word	0x00000090


	//   ....[1]....
        /*0050*/ 	.word	0x00000180


	//----- nvinfo : EIATTR_CBANK_PARAM_SIZE
	.align		4
.L_1176:
        /*0054*/ 	.byte	0x03, 0x19
        /*0056*/ 	.short	0x0018


	//----- nvinfo : EIATTR_PARAM_CBANK
	.align		4
        /*0058*/ 	.byte	0x04, 0x0a
        /*005a*/ 	.short	(.L_1178 - .L_1177)
	.align		4
.L_1177:
        /*005c*/ 	.word	index@(.nv.constant0.unary_relu_f64)
        /*0060*/ 	.short	0x0380
        /*0062*/ 	.short	0x0018


	//----- nvinfo : EIATTR_SW_WAR
	.align		4
.L_1178:
        /*0064*/ 	.byte	0x04, 0x36
        /*0066*/ 	.short	(.L_1180 - .L_1179)
.L_1179:
        /*0068*/ 	.word	0x00000008
.L_1180:


//--------------------- .nv.info.unary_elu_f64    --------------------------
	.section	.nv.info.unary_elu_f64,"",@"SHT_CUDA_INFO"
	.sectionflags	@""
	.align	4


	//----- nvinfo : EIATTR_CUDA_API_VERSION
	.align		4
        /*0000*/ 	.byte	0x04, 0x37
        /*0002*/ 	.short	(.L_1182 - .L_1181)
.L_1181:
        /*0004*/ 	.word	0x00000082


	//----- nvinfo : EIATTR_KPARAM_INFO
	.align		4
.L_1182:
        /*0008*/ 	.byte	0x04, 0x17
        /*000a*/ 	.short	(.L_1184 - .L_1183)
.L_1183:
        /*000c*/ 	.word	0x00000000
        /*0010*/ 	.short	0x0003
        /*0012*/ 	.short	0x0018
        /*0014*/ 	.byte	0x00, 0xf0, 0x11, 0x00


	//----- nvinfo : EIATTR_KPARAM_INFO
	.align		4
.L_1184:
        /*0018*/ 	.byte	0x04, 0x17
        /*001a*/ 	.short	(.L_1186 - .L_1185)
.L_1185:
        /*001c*/ 	.word	0x00000000
        /*0020*/ 	.short	0x0002
        /*0022*/ 	.short	0x0010
        /*0024*/ 	.byte	0x00, 0xf5, 0x21, 0x00


	//----- nvinfo : EIATTR_KPARAM_INFO
	.align		4
.L_1186:
        /*0028*/ 	.byte	0x04, 0x17
        /*002a*/ 	.short	(.L_1188 - .L_1187)
.L_1187:
        /*002c*/ 	.word	0x00000000
        /*0030*/ 	.short	0x0001
        /*0032*/ 	.short	0x0008
        /*0034*/ 	.byte	0x00, 0xf5, 0x21, 0x00


	//----- nvinfo : EIATTR_KPARAM_INFO
	.align		4
.L_1188:
        /*0038*/ 	.byte	0x04, 0x17
        /*003a*/ 	.short	(.L_1190 - .L_1189)
.L_1189:
        /*003c*/ 	.word	0x00000000
        /*0040*/ 	.short	0x0000
        /*0042*/ 	.short	0x0000
        /*0044*/ 	.byte	0x00, 0xf0, 0x21, 0x00


	//----- nvinfo : EIATTR_SPARSE_MMA_MASK
	.align		4
.L_1190:
        /*0048*/ 	.byte	0x03, 0x50
        /*004a*/ 	.short	0x0000


	//----- nvinfo : EIATTR_MAXREG_COUNT
	.align		4
        /*004c*/ 	.byte	0x03, 0x1b
        /*004e*/ 	.short	0x00ff


	//----- nvinfo : EIATTR_MERCURY_ISA_VERSION
	.align		4
        /*0050*/ 	.byte	0x03, 0x5f
        /*0052*/ 	.short	0x0101


	//----- nvinfo : EIATTR_VRC_CTA_INIT_COUNT
	.align		4
        /*0054*/ 	.byte	0x02, 0x4a
	.zero		1
	.zero		1


	//----- nvinfo : EIATTR_EXIT_INSTR_OFFSETS
	.align		4
        /*0058*/ 	.byte	0x04, 0x1c
        /*005a*/ 	.short	(.L_1192 - .L_1191)


	//   ....[0]....
.L_1191:
        /*005c*/ 	.word	0x00000090


	//   ....[1]....
        /*0060*/ 	.word	0x00000270


	//----- nvinfo : EIATTR_CRS_STACK_SIZE
	.align		4
.L_1192:
        /*0064*/ 	.byte	0x04, 0x1e
        /*0066*/ 	.short	(.L_1194 - .L_1193)
.L_1193:
        /*0068*/ 	.word	0x00000000


	//----- nvinfo : EIATTR_CBANK_PARAM_SIZE
	.align		4
.L_1194:
        /*006c*/ 	.byte	0x03, 0x19
        /*006e*/ 	.short	0x001c


	//----- nvinfo : EIATTR_PARAM_CBANK
	.align		4
        /*0070*/ 	.byte	0x04, 0x0a
        /*0072*/ 	.short	(.L_1196 - .L_1195)
	.align		4
.L_1195:
        /*0074*/ 	.word	index@(.nv.constant0.unary_elu_f64)
        /*0078*/ 	.short	0x0380
        /*007a*/ 	.short	0x001c


	//----- nvinfo : EIATTR_SW_WAR
	.align		4
.L_1196:
        /*007c*/ 	.byte	0x04, 0x36
        /*007e*/ 	.short	(.L_1198 - .L_1197)
.L_1197:
        /*0080*/ 	.word	0x00000008
.L_1198:


//--------------------- .nv.info.unary_gelu_erf_f64 --------------------------
	.section	.nv.info.unary_gelu_erf_f64,"",@"SHT_CUDA_INFO"
	.sectionflags	@""
	.align	4


	//----- nvinfo : EIATTR_CUDA_API_VERSION
	.align		4
        /*0000*/ 	.byte	0x04, 0x37
        /*0002*/ 	.short	(.L_1200 - .L_1199)
.L_1199:
        /*0004*/ 	.word	0x00000082


	//----- nvinfo : EIATTR_KPARAM_INFO
	.align		4
.L_1200:
        /*0008*/ 	.byte	0x04, 0x17
        /*000a*/ 	.short	(.L_1202 - .L_1201)
.L_1201:
        /*000c*/ 	.word	0x00000000
        /*0010*/ 	.short	0x0002
        /*0012*/ 	.short	0x0010
        /*0014*/ 	.byte	0x00, 0xf5, 0x21, 0x00


	//----- nvinfo : EIATTR_KPARAM_INFO
	.align		4
.L_1202:
        /*0018*/ 	.byte	0x04, 0x17
        /*001a*/ 	.short	(.L_1204 - .L_1203)
.L_1203:
        /*001c*/ 	.word	0x00000000
        /*0020*/ 	.short	0x0001
        /*0022*/ 	.short	0x0008
        /*0024*/ 	.byte	0x00, 0xf5, 0x21, 0x00


	//----- nvinfo : EIATTR_KPARAM_INFO
	.align		4
.L_1204:
        /*0028*/ 	.byte	0x04, 0x17
        /*002a*/ 	.short	(.L_1206 - .L_1205)
.L_1205:
        /*002c*/ 	.word	0x00000000
        /*0030*/ 	.short	0x0000
        /*0032*/ 	.short	0x0000
        /*0034*/ 	.byte	0x00, 0xf0, 0x21, 0x00


	//----- nvinfo : EIATTR_SPARSE_MMA_MASK
	.align		4
.L_1206:
        /*0038*/ 	.byte	0x03, 0x50
        /*003a*/ 	.short	0x0000


	//----- nvinfo : EIATTR_MAXREG_COUNT
	.align		4
        /*003c*/ 	.byte	0x03, 0x1b
        /*003e*/ 	.short	0x00ff


	//----- nvinfo : EIATTR_MERCURY_ISA_VERSION
	.align		4
        /*0040*/ 	.byte	0x03, 0x5f
        /*0042*/ 	.short	0x0101


	//----- nvinfo : EIATTR_VRC_CTA_INIT_COUNT
	.align		4
        /*0044*/ 	.byte	0x02, 0x4a
	.zero		1
	.zero		1


	//----- nvinfo : EIATTR_EXIT_INSTR_OFFSETS
	.align		4
        /*0048*/ 	.byte	0x04, 0x1c
        /*004a*/ 	.short	(.L_1208 - .L_1207)


	//   ....[0]....
.L_1207:
        /*004c*/ 	.word	0x00000090


	//   ....[1]....
        /*0050*/ 	.word	0x00000370


	//----- nvinfo : EIATTR_CBANK_PARAM_SIZE
	.align		4
.L_1208:
        /*0054*/ 	.byte	0x03, 0x19
        /*0056*/ 	.short	0x0018


	//----- nvinfo : EIATTR_PARAM_CBANK
	.align		4
        /*0058*/ 	.byte	0x04, 0x0a
        /*005a*/ 	.short	(.L_1210 - .L_1209)
	.align		4
.L_1209:
        /*005c*/ 	.word	index@(.nv.constant0.unary_gelu_erf_f64)
        /*0060*/ 	.short	0x0380
        /*0062*/ 	.short	0x0018


	//----- nvinfo : EIATTR_SW_WAR
	.align		4
.L_1210:
        /*0064*/ 	.byte	0x04, 0x36
        /*0066*/ 	.short	(.L_1212 - .L_1211)
.L_1211:
        /*0068*/ 	.word	0x00000008
.L_1212:


//--------------------- .nv.info.unary_abs_f64    --------------------------
	.section	.nv.info.unary_abs_f64,"",@"SHT_CUDA_INFO"
	.sectionflags	@""
	.align	4


	//----- nvinfo : EIATTR_CUDA_API_VERSION
	.align		4
        /*0000*/ 	.byte	0x04, 0x37
        /*0002*/ 	.short	(.L_1214 - .L_1213)
.L_1213:
        /*0004*/ 	.word	0x00000082


	//----- nvinfo : EIATTR_KPARAM_INFO
	.align		4
.L_1214:
        /*0008*/ 	.byte	0x04, 0x17
        /*000a*/ 	.short	(.L_1216 - .L_1215)
.L_1215:
        /*000c*/ 	.word	0x00000000
        /*0010*/ 	.short	0x0002
        /*0012*/ 	.short	0x0010
        /*0014*/ 	.byte	0x00, 0xf5, 0x21, 0x00


	//----- nvinfo : EIATTR_KPARAM_INFO
	.align		4
.L_1216:
        /*0018*/ 	.byte	0x04, 0x17
        /*001a*/ 	.short	(.L_1218 - .L_1217)
.L_1217:
        /*001c*/ 	.word	0x00000000
        /*0020*/ 	.short	0x0001
        /*0022*/ 	.short	0x0008
        /*0024*/ 	.byte	0x00, 0xf5, 0x21, 0x00


	//----- nvinfo : EIATTR_KPARAM_INFO
	.align		4
.L_1218:
        /*0028*/ 	.byte	0x04, 0x17
        /*002a*/ 	.short	(.L_1220 - .L_1219)
.L_1219:
        /*002c*/ 	.word	0x00000000
        /*0030*/ 	.short	0x0000
        /*0032*/ 	.short	0x0000
        /*0034*/ 	.byte	0x00, 0xf0, 0x21, 0x00


	//----- nvinfo : EIATTR_SPARSE_MMA_MASK
	.align		4
.L_1220:
        /*0038*/ 	.byte	0x03, 0x50
        /*003a*/ 	.short	0x0000


	//----- nvinfo : EIATTR_MAXREG_COUNT
	.align		4
        /*003c*/ 	.byte	0x03, 0x1b
        /*003e*/ 	.short	0x00ff


	//----- nvinfo : EIATTR_MERCURY_ISA_VERSION
	.align		4
        /*0040*/ 	.byte	0x03, 0x5f
        /*0042*/ 	.short	0x0101


	//----- nvinfo : EIATTR_VRC_CTA_INIT_COUNT
	.align		4
        /*0044*/ 	.byte	0x02, 0x4a
	.zero		1
	.zero		1


	//----- nvinfo : EIATTR_EXIT_INSTR_OFFSETS
	.align		4
        /*0048*/ 	.byte	0x04, 0x1c
        /*004a*/ 	.short	(.L_1222 - .L_1221)


	//   ....[0]....
.L_1221:
        /*004c*/ 	.word	0x00000090


	//   ....[1]....
        /*0050*/ 	.word	0x00000170


	//----- nvinfo : EIATTR_CBANK_PARAM_SIZE
	.align		4
.L_1222:
        /*0054*/ 	.byte	0x03, 0x19
        /*0056*/ 	.short	0x0018


	//----- nvinfo : EIATTR_PARAM_CBANK
	.align		4
        /*0058*/ 	.byte	0x04, 0x0a
        /*005a*/ 	.short	(.L_1224 - .L_1223)
	.align		4
.L_1223:
        /*005c*/ 	.word	index@(.nv.constant0.unary_abs_f64)
        /*0060*/ 	.short	0x0380
        /*0062*/ 	.short	0x0018


	//----- nvinfo : EIATTR_SW_WAR
	.align		4
.L_1224:
        /*0064*/ 	.byte	0x04, 0x36
        /*0066*/ 	.short	(.L_1226 - .L_1225)
.L_1225:
        /*0068*/ 	.word	0x00000008
.L_1226:


//--------------------- .nv.info.unary_rsqrt_f64  --------------------------
	.section	.nv.info.unary_rsqrt_f64,"",@"SHT_CUDA_INFO"
	.sectionflags	@""
	.align	4


	//----- nvinfo : EIATTR_CUDA_API_VERSION
	.align		4
        /*0000*/ 	.byte	0x04, 0x37
        /*0002*/ 	.short	(.L_1228 - .L_1227)
.L_1227:
        /*0004*/ 	.word	0x00000082


	//----- nvinfo : EIATTR_KPARAM_INFO
	.align		4
.L_1228:
        /*0008*/ 	.byte	0x04, 0x17
        /*000a*/ 	.short	(.L_1230 - .L_1229)
.L_1229:
        /*000c*/ 	.word	0x00000000
        /*0010*/ 	.short	0x0002
        /*0012*/ 	.short	0x0010
        /*0014*/ 	.byte	0x00, 0xf5, 0x21, 0x00


	//----- nvinfo : EIATTR_KPARAM_INFO
	.align		4
.L_1230:
        /*0018*/ 	.byte	0x04, 0x17
        /*001a*/ 	.short	(.L_1232 - .L_1231)
.L_1231:
        /*001c*/ 	.word	0x00000000
        /*0020*/ 	.short	0x0001
        /*0022*/ 	.short	0x0008
        /*0024*/ 	.byte	0x00, 0xf5, 0x21, 0x00


	//----- nvinfo : EIATTR_KPARAM_INFO
	.align		4
.L_1232:
        /*0028*/ 	.byte	0x04, 0x17
        /*002a*/ 	.short	(.L_1234 - .L_1233)
.L_1233:
        /*002c*/ 	.word	0x00000000
        /*0030*/ 	.short	0x0000
        /*0032*/ 	.short	0x0000
        /*0034*/ 	.byte	0x00, 0xf0, 0x21, 0x00


	//----- nvinfo : EIATTR_SPARSE_MMA_MASK
	.align		4
.L_1234:
        /*0038*/ 	.byte	0x03, 0x50
        /*003a*/ 	.short	0x0000


	//----- nvinfo : EIATTR_MAXREG_COUNT
	.align		4
        /*003c*/ 	.byte	0x03, 0x1b
        /*003e*/ 	.short	0x00ff


	//----- nvinfo : EIATTR_MERCURY_ISA_VERSION
	.align		4
        /*0040*/ 	.byte	0x03, 0x5f
        /*0042*/ 	.short	0x0101


	//----- nvinfo : EIATTR_VRC_CTA_INIT_COUNT
	.align		4
        /*0044*/ 	.byte	0x02, 0x4a
	.zero		1
	.zero		1


	//----- nvinfo : EIATTR_EXIT_INSTR_OFFSETS
	.align		4
        /*0048*/ 	.byte	0x04, 0x1c
        /*004a*/ 	.short	(.L_1236 - .L_1235)


	//   ....[0]....
.L_1235:
        /*004c*/ 	.word	0x00000090


	//   ....[1]....
        /*0050*/ 	.word	0x000001b0


	//----- nvinfo : EIATTR_CBANK_PARAM_SIZE
	.align		4
.L_1236:
        /*0054*/ 	.byte	0x03, 0x19
        /*0056*/ 	.short	0x0018


	//----- nvinfo : EIATTR_PARAM_CBANK
	.align		4
        /*0058*/ 	.byte	0x04, 0x0a
        /*005a*/ 	.short	(.L_1238 - .L_1237)
	.align		4
.L_1237:
        /*005c*/ 	.word	index@(.nv.constant0.unary_rsqrt_f64)
        /*0060*/ 	.short	0x0380
        /*0062*/ 	.short	0x0018


	//----- nvinfo : EIATTR_SW_WAR
	.align		4
.L_1238:
        /*0064*/ 	.byte	0x04, 0x36
        /*0066*/ 	.short	(.L_1240 - .L_1239)
.L_1239:
        /*0068*/ 	.word	0x00000008
.L_1240:


//--------------------- .nv.info.unary_sqrt_f64   --------------------------
	.section	.nv.info.unary_sqrt_f64,"",@"SHT_CUDA_INFO"
	.sectionflags	@""
	.align	4


	//----- nvinfo : EIATTR_CUDA_API_VERSION
	.align		4
        /*0000*/ 	.byte	0x04, 0x37
        /*0002*/ 	.short	(.L_1242 - .L_1241)
.L_1241:
        /*0004*/ 	.word	0x00000082


	//----- nvinfo : EIATTR_KPARAM_INFO
	.align		4
.L_1242:
        /*0008*/ 	.byte	0x04, 0x17
        /*000a*/ 	.short	(.L_1244 - .L_1243)
.L_1243:
        /*000c*/ 	.word	0x00000000
        /*0010*/ 	.short	0x0002
        /*0012*/ 	.short	0x0010
        /*0014*/ 	.byte	0x00, 0xf5, 0x21, 0x00


	//----- nvinfo : EIATTR_KPARAM_INFO
	.align		4
.L_1244:
        /*0018*/ 	.byte	0x04, 0x17
        /*001a*/ 	.short	(.L_1246 - .L_1245)
.L_1245:
        /*001c*/ 	.word	0x00000000
        /*0020*/ 	.short	0x0001
        /*0022*/ 	.short	0x0008
        /*0024*/ 	.byte	0x00, 0xf5, 0x21, 0x00


	//----- nvinfo : EIATTR_KPARAM_INFO
	.align		4
.L_1246:
        /*0028*/ 	.byte	0x04, 0x17
        /*002a*/ 	.short	(.L_1248 - .L_1247)
.L_1247:
        /*002c*/ 	.word	0x00000000
        /*0030*/ 	.short	0x0000
        /*0032*/ 	.short	0x0000
        /*0034*/ 	.byte	0x00, 0xf0, 0x21, 0x00


	//----- nvinfo : EIATTR_SPARSE_MMA_MASK
	.align		4
.L_1248:
        /*0038*/ 	.byte	0x03, 0x50
        /*003a*/ 	.short	0x0000


	//----- nvinfo : EIATTR_MAXREG_COUNT
	.align		4
        /*003c*/ 	.byte	0x03, 0x1b
        /*003e*/ 	.short	0x00ff


	//----- nvinfo : EIATTR_MERCURY_ISA_VERSION
	.align		4
        /*0040*/ 	.byte	0x03, 0x5f
        /*0042*/ 	.short	0x0101


	//----- nvinfo : EIATTR_VRC_CTA_INIT_COUNT
	.align		4
        /*0044*/ 	.byte	0x02, 0x4a
	.zero		1
	.zero		1


	//----- nvinfo : EIATTR_EXIT_INSTR_OFFSETS
	.align		4
        /*0048*/ 	.byte	0x04, 0x1c
        /*004a*/ 	.short	(.L_1250 - .L_1249)


	//   ....[0]....
.L_1249:
        /*004c*/ 	.word	0x00000090


	//   ....[1]....
        /*0050*/ 	.word	0x00000250


	//----- nvinfo : EIATTR_CRS_STACK_SIZE
	.align		4
.L_1250:
        /*0054*/ 	.byte	0x04, 0x1e
        /*0056*/ 	.short	(.L_1252 - .L_1251)
.L_1251:
        /*0058*/ 	.word	0x00000000


	//----- nvinfo : EIATTR_CBANK_PARAM_SIZE
	.align		4
.L_1252:
        /*005c*/ 	.byte	0x03, 0x19
        /*005e*/ 	.short	0x0018


	//----- nvinfo : EIATTR_PARAM_CBANK
	.align		4
        /*0060*/ 	.byte	0x04, 0x0a
        /*0062*/ 	.short	(.L_1254 - .L_1253)
	.align		4
.L_1253:
        /*0064*/ 	.word	index@(.nv.constant0.unary_sqrt_f64)
        /*0068*/ 	.short	0x0380
        /*006a*/ 	.short	0x0018


	//----- nvinfo : EIATTR_SW_WAR
	.align		4
.L_1254:
        /*006c*/ 	.byte	0x04, 0x36
        /*006e*/ 	.short	(.L_1256 - .L_1255)
.L_1255:
        /*0070*/ 	.word	0x00000008
.L_1256:


//--------------------- .nv.info.unary_sqr_f64    --------------------------
	.section	.nv.info.unary_sqr_f64,"",@"SHT_CUDA_INFO"
	.sectionflags	@""
	.align	4


	//----- nvinfo : EIATTR_CUDA_API_VERSION
	.align		4
        /*0000*/ 	.byte	0x04, 0x37
        /*0002*/ 	.short	(.L_1258 - .L_1257)
.L_1257:
        /*0004*/ 	.word	0x00000082


	//----- nvinfo : EIATTR_KPARAM_INFO
	.align		4
.L_1258:
        /*0008*/ 	.byte	0x04, 0x17
        /*000a*/ 	.short	(.L_1260 - .L_1259)
.L_1259:
        /*000c*/ 	.word	0x00000000
        /*0010*/ 	.short	0x0002
        /*0012*/ 	.short	0x0010
        /*0014*/ 	.byte	0x00, 0xf5, 0x21, 0x00


	//----- nvinfo : EIATTR_KPARAM_INFO
	.align		4
.L_1260:
        /*0018*/ 	.byte	0x04, 0x17
        /*001a*/ 	.short	(.L_1262 - .L_1261)
.L_1261:
        /*001c*/ 	.word	0x00000000
        /*0020*/ 	.short	0x0001
        /*0022*/ 	.short	0x0008
        /*0024*/ 	.byte	0x00, 0xf5, 0x21, 0x00


	//----- nvinfo : EIATTR_KPARAM_INFO
	.align		4
.L_1262:
        /*0028*/ 	.byte	0x04, 0x17
        /*002a*/ 	.short	(.L_1264 - .L_1263)
.L_1263:
        /*002c*/ 	.word	0x00000000
        /*0030*/ 	.short	0x0000
        /*0032*/ 	.short	0x0000
        /*0034*/ 	.byte	0x00, 0xf0, 0x21, 0x00


	//----- nvinfo : EIATTR_SPARSE_MMA_MASK
	.align		4
.L_1264:
        /*0038*/ 	.byte	0x03, 0x50
        /*003a*/ 	.short	0x0000


	//----- nvinfo : EIATTR_MAXREG_COUNT
	.align		4
        /*003c*/ 	.byte	0x03, 0x1b
        /*003e*/ 	.short	0x00ff


	//----- nvinfo : EIATTR_MERCURY_ISA_VERSION
	.align		4
        /*0040*/ 	.byte	0x03, 0x5f
        /*0042*/ 	.short	0x0101


	//----- nvinfo : EIATTR_VRC_CTA_INIT_COUNT
	.align		4
        /*0044*/ 	.byte	0x02, 0x4a
	.zero		1
	.zero		1


	//----- nvinfo : EIATTR_EXIT_INSTR_OFFSETS
	.align		4
        /*0048*/ 	.byte	0x04, 0x1c
        /*004a*/ 	.short	(.L_1266 - .L_1265)


	//   ....[0]....
.L_1265:
        /*004c*/ 	.word	0x00000090


	//   ....[1]....
        /*0050*/ 	.word	0x00000160


	//----- nvinfo : EIATTR_CBANK_PARAM_SIZE
	.align		4
.L_1266:
        /*0054*/ 	.byte	0x03, 0x19
        /*0056*/ 	.short	0x0018


	//----- nvinfo : EIATTR_PARAM_CBANK
	.align		4
        /*0058*/ 	.byte	0x04, 0x0a
        /*005a*/ 	.short	(.L_1268 - .L_1267)
	.align		4
.L_1267:
        /*005c*/ 	.word	index@(.nv.constant0.unary_sqr_f64)
        /*0060*/ 	.short	0x0380
        /*0062*/ 	.short	0x0018


	//----- nvinfo : EIATTR_SW_WAR
	.align		4
.L_1268:
        /*0064*/ 	.byte	0x04, 0x36
        /*0066*/ 	.short	(.L_1270 - .L_1269)
.L_1269:
        /*0068*/ 	.word	0x00000008
.L_1270:


//--------------------- .nv.info.unary_sin_f64    --------------------------
	.section	.nv.info.unary_sin_f64,"",@"SHT_CUDA_INFO"
	.sectionflags	@""
	.align	4


	//----- nvinfo : EIATTR_CUDA_API_VERSION
	.align		4
        /*0000*/ 	.byte	0x04, 0x37
        /*0002*/ 	.short	(.L_1272 - .L_1271)
.L_1271:
        /*0004*/ 	.word	0x00000082


	//----- nvinfo : EIATTR_KPARAM_INFO
	.align		4
.L_1272:
        /*0008*/ 	.byte	0x04, 0x17
        /*000a*/ 	.short	(.L_1274 - .L_1273)
.L_1273:
        /*000c*/ 	.word	0x00000000
        /*0010*/ 	.short	0x0002
        /*0012*/ 	.short	0x0010
        /*0014*/ 	.byte	0x00, 0xf5, 0x21, 0x00


	//----- nvinfo : EIATTR_KPARAM_INFO
	.align		4
.L_1274:
        /*0018*/ 	.byte	0x04, 0x17
        /*001a*/ 	.short	(.L_1276 - .L_1275)
.L_1275:
        /*001c*/ 	.word	0x00000000
        /*0020*/ 	.short	0x0001
        /*0022*/ 	.short	0x0008
        /*0024*/ 	.byte	0x00, 0xf5, 0x21, 0x00


	//----- nvinfo : EIATTR_KPARAM_INFO
	.align		4
.L_1276:
        /*0028*/ 	.byte	0x04, 0x17
        /*002a*/ 	.short	(.L_1278 - .L_1277)
.L_1277:
        /*002c*/ 	.word	0x00000000
        /*0030*/ 	.short	0x0000
        /*0032*/ 	.short	0x0000
        /*0034*/ 	.byte	0x00, 0xf0, 0x21, 0x00


	//----- nvinfo : EIATTR_SPARSE_MMA_MASK
	.align		4
.L_1278:
        /*0038*/ 	.byte	0x03, 0x50
        /*003a*/ 	.short	0x0000


	//----- nvinfo : EIATTR_MAXREG_COUNT
	.align		4
        /*003c*/ 	.byte	0x03, 0x1b
        /*003e*/ 	.short	0x00ff


	//----- nvinfo : EIATTR_MERCURY_ISA_VERSION
	.align		4
        /*0040*/ 	.byte	0x03, 0x5f
        /*0042*/ 	.short	0x0101


	//----- nvinfo : EIATTR_VRC_CTA_INIT_COUNT
	.align		4
        /*0044*/ 	.byte	0x02, 0x4a
	.zero		1
	.zero		1


	//----- nvinfo : EIATTR_EXIT_INSTR_OFFSETS
	.align		4
        /*0048*/ 	.byte	0x04, 0x1c
        /*004a*/ 	.short	(.L_1280 - .L_1279)


	//   ....[0]....
.L_1279:
        /*004c*/ 	.word	0x00000090


	//   ....[1]....
        /*0050*/ 	.word	0x00000920


	//----- nvinfo : EIATTR_CRS_STACK_SIZE
	.align		4
.L_1280:
        /*0054*/ 	.byte	0x04, 0x1e
        /*0056*/ 	.short	(.L_1282 - .L_1281)
.L_1281:
        /*0058*/ 	.word	0x00000000


	//----- nvinfo : EIATTR_CBANK_PARAM_SIZE
	.align		4
.L_1282:
        /*005c*/ 	.byte	0x03, 0x19
        /*005e*/ 	.short	0x0018


	//----- nvinfo : EIATTR_PARAM_CBANK
	.align		4
        /*0060*/ 	.byte	0x04, 0x0a
        /*0062*/ 	.short	(.L_1284 - .L_1283)
	.align		4
.L_1283:
        /*0064*/ 	.word	index@(.nv.constant0.unary_sin_f64)
        /*0068*/ 	.short	0x0380
        /*006a*/ 	.short	0x0018


	//----- nvinfo : EIATTR_SW_WAR
	.align		4
.L_1284:
        /*006c*/ 	.byte	0x04, 0x36
        /*006e*/ 	.short	(.L_1286 - .L_1285)
.L_1285:
        /*0070*/ 	.word	0x00000008
.L_1286:


//--------------------- .nv.info.unary_cos_f64    --------------------------
	.section	.nv.info.unary_cos_f64,"",@"SHT_CUDA_INFO"
	.sectionflags	@""
	.align	4


	//----- nvinfo : EIATTR_CUDA_API_VERSION
	.align		4
        /*0000*/ 	.byte	0x04, 0x37
        /*0002*/ 	.short	(.L_1288 - .L_1287)
.L_1287:
        /*0004*/ 	.word	0x00000082


	//----- nvinfo : EIATTR_KPARAM_INFO
	.align		4
.L_1288:
        /*0008*/ 	.byte	0x04, 0x17
        /*000a*/ 	.short	(.L_1290 - .L_1289)
.L_1289:
        /*000c*/ 	.word	0x00000000
        /*0010*/ 	.short	0x0002
        /*0012*/ 	.short	0x0010
        /*0014*/ 	.byte	0x00, 0xf5, 0x21, 0x00


	//----- nvinfo : EIATTR_KPARAM_INFO
	.align		4
.L_1290:
        /*0018*/ 	.byte	0x04, 0x17
        /*001a*/ 	.short	(.L_1292 - .L_1291)
.L_1291:
        /*001c*/ 	.word	0x00000000
        /*0020*/ 	.short	0x0001
        /*0022*/ 	.short	0x0008
        /*0024*/ 	.byte	0x00, 0xf5, 0x21, 0x00


	//----- nvinfo : EIATTR_KPARAM_INFO
	.align		4
.L_1292:
        /*0028*/ 	.byte	0x04, 0x17
        /*002a*/ 	.short	(.L_1294 - .L_1293)
.L_1293:
        /*002c*/ 	.word	0x00000000
        /*0030*/ 	.short	0x0000
        /*0032*/ 	.short	0x0000
        /*0034*/ 	.byte	0x00, 0xf0, 0x21, 0x00


	//----- nvinfo : EIATTR_SPARSE_MMA_MASK
	.align		4
.L_1294:
        /*0038*/ 	.byte	0x03, 0x50
        /*003a*/ 	.short	0x0000


	//----- nvinfo : EIATTR_MAXREG_COUNT
	.align		4
        /*003c*/ 	.byte	0x03, 0x1b
        /*003e*/ 	.short	0x00ff


	//----- nvinfo : EIATTR_MERCURY_ISA_VERSION
	.align		4
        /*0040*/ 	.byte	0x03, 0x5f
        /*0042*/ 	.short	0x0101


	//----- nvinfo : EIATTR_VRC_CTA_INIT_COUNT
	.align		4
        /*0044*/ 	.byte	0x02, 0x4a
	.zero		1
	.zero		1


	//----- nvinfo : EIATTR_EXIT_INSTR_OFFSETS
	.align		4
        /*0048*/ 	.byte	0x04, 0x1c
        /*004a*/ 	.short	(.L_1296 - .L_1295)


	//   ....[0]....
.L_1295:
        /*004c*/ 	.word	0x00000090


	//   ....[1]....
        /*0050*/ 	.word	0x00000930


	//----- nvinfo : EIATTR_CRS_STACK_SIZE
	.align		4
.L_1296:
        /*0054*/ 	.byte	0x04, 0x1e
        /*0056*/ 	.short	(.L_1298 - .L_1297)
.L_1297:
        /*0058*/ 	.word	0x00000000


	//----- nvinfo : EIATTR_CBANK_PARAM_SIZE
	.align		4
.L_1298:
        /*005c*/ 	.byte	0x03, 0x19
        /*005e*/ 	.short	0x0018


	//----- nvinfo : EIATTR_PARAM_CBANK
	.align		4
        /*0060*/ 	.byte	0x04, 0x0a
        /*0062*/ 	.short	(.L_1300 - .L_1299)
	.align		4
.L_1299:
        /*0064*/ 	.word	index@(.nv.constant0.unary_cos_f64)
        /*0068*/ 	.short	0x0380
        /*006a*/ 	.short	0x0018


	//----- nvinfo : EIATTR_SW_WAR
	.align		4
.L_1300:
        /*006c*/ 	.byte	0x04, 0x36
        /*006e*/ 	.short	(.L_1302 - .L_1301)
.L_1301:
        /*0070*/ 	.word	0x00000008
.L_1302:


//--------------------- .nv.info.assign_minimum_f64 --------------------------
	.section	.nv.info.assign_minimum_f64,"",@"SHT_CUDA_INFO"
	.sectionflags	@""
	.align	4


	//----- nvinfo : EIATTR_CUDA_API_VERSION
	.align		4
        /*0000*/ 	.byte	0x04, 0x37
        /*0002*/ 	.short	(.L_1304 - .L_1303)
.L_1303:
        /*0004*/ 	.word	0x00000082


	//----- nvinfo : EIATTR_KPARAM_INFO
	.align		4
.L_1304:
        /*0008*/ 	.byte	0x04, 0x17
        /*000a*/ 	.short	(.L_1306 - .L_1305)
.L_1305:
        /*000c*/ 	.word	0x00000000
        /*0010*/ 	.short	0x0002
        /*0012*/ 	.short	0x0010
        /*0014*/ 	.byte	0x00, 0xf5, 0x21, 0x00


	//----- nvinfo : EIATTR_KPARAM_INFO
	.align		4
.L_1306:
        /*0018*/ 	.byte	0x04, 0x17
        /*001a*/ 	.short	(.L_1308 - .L_1307)
.L_1307:
        /*001c*/ 	.word	0x00000000
        /*0020*/ 	.short	0x0001
        /*0022*/ 	.short	0x0008
        /*0024*/ 	.byte	0x00, 0xf5, 0x21, 0x00


	//----- nvinfo : EIATTR_KPARAM_INFO
	.align		4
.L_1308:
        /*0028*/ 	.byte	0x04, 0x17
        /*002a*/ 	.short	(.L_1310 - .L_1309)
.L_1309:
        /*002c*/ 	.word	0x00000000
        /*0030*/ 	.short	0x0000
        /*0032*/ 	.short	0x0000
        /*0034*/ 	.byte	0x00, 0xf0, 0x21, 0x00


	//----- nvinfo : EIATTR_SPARSE_MMA_MASK
	.align		4
.L_1310:
        /*0038*/ 	.byte	0x03, 0x50
        /*003a*/ 	.short	0x0000


	//----- nvinfo : EIATTR_MAXREG_COUNT
	.align		4
        /*003c*/ 	.byte	0x03, 0x1b
        /*003e*/ 	.short	0x00ff


	//----- nvinfo : EIATTR_MERCURY_ISA_VERSION
	.align		4
        /*0040*/ 	.byte	0x03, 0x5f
        /*0042*/ 	.short	0x0101


	//----- nvinfo : EIATTR_VRC_CTA_INIT_COUNT
	.align		4
        /*0044*/ 	.byte	0x02, 0x4a
	.zero		1
	.zero		1


	//----- nvinfo : EIATTR_EXIT_INSTR_OFFSETS
	.align		4
        /*0048*/ 	.byte	0x04, 0x1c
        /*004a*/ 	.short	(.L_1312 - .L_1311)


	//   ....[0]....
.L_1311:
        /*004c*/ 	.word	0x00000090


	//   ....[1]....
        /*0050*/ 	.word	0x00000190


	//----- nvinfo : EIATTR_CBANK_PARAM_SIZE
	.align		4
.L_1312:
        /*0054*/ 	.byte	0x03, 0x19
        /*0056*/ 	.short	0x0018


	//----- nvinfo : EIATTR_PARAM_CBANK
	.align		4
        /*0058*/ 	.byte	0x04, 0x0a
        /*005a*/ 	.short	(.L_1314 - .L_1313)
	.align		4
.L_1313:
        /*005c*/ 	.word	index@(.nv.constant0.assign_minimum_f64)
        /*0060*/ 	.short	0x0380
        /*0062*/ 	.short	0x0018


	//----- nvinfo : EIATTR_SW_WAR
	.align		4
.L_1314:
        /*0064*/ 	.byte	0x04, 0x36
        /*0066*/ 	.short	(.L_1316 - .L_1315)
.L_1315:
        /*0068*/ 	.word	0x00000008
.L_1316:


//--------------------- .nv.info.assign_maximum_f64 --------------------------
	.section	.nv.info.assign_maximum_f64,"",@"SHT_CUDA_INFO"
	.sectionflags	@""
	.align	4


	//----- nvinfo : EIATTR_CUDA_API_VERSION
	.align		4
        /*0000*/ 	.byte	0x04, 0x37
        /*0002*/ 	.short	(.L_1318 - .L_1317)
.L_1317:
        /*0004*/ 	.word	0x00000082


	//----- nvinfo : EIATTR_KPARAM_INFO
	.align		4
.L_1318:
        /*0008*/ 	.byte	0x04, 0x17
        /*000a*/ 	.short	(.L_1320 - .L_1319)
.L_1319:
        /*000c*/ 	.word	0x00000000
        /*0010*/ 	.short	0x0002
        /*0012*/ 	.short	0x0010
        /*0014*/ 	.byte	0x00, 0xf5, 0x21, 0x00


	//----- nvinfo : EIATTR_KPARAM_INFO
	.align		4
.L_1320:
        /*0018*/ 	.byte	0x04, 0x17
        /*001a*/ 	.short	(.L_1322 - .L_1321)
.L_1321:
        /*001c*/ 	.word	0x00000000
        /*0020*/ 	.short	0x0001
        /*0022*/ 	.short	0x0008
        /*0024*/ 	.byte	0x00, 0xf5, 0x21, 0x00


	//----- nvinfo : EIATTR_KPARAM_INFO
	.align		4
.L_1322:
        /*0028*/ 	.byte	0x04, 0x17
        /*002a*/ 	.short	(.L_1324 - .L_1323)
.L_1323:
        /*002c*/ 	.word	0x00000000
        /*0030*/ 	.short	0x0000
        /*0032*/ 	.short	0x0000
        /*0034*/ 	.byte	0x00, 0xf0, 0x21, 0x00


	//----- nvinfo : EIATTR_SPARSE_MMA_MASK
	.align		4
.L_1324:
        /*0038*/ 	.byte	0x03, 0x50
        /*003a*/ 	.short	0x0000


	//----- nvinfo : EIATTR_MAXREG_COUNT
	.align		4
        /*003c*/ 	.byte	0x03, 0x1b
        /*003e*/ 	.short	0x00ff


	//----- nvinfo : EIATTR_MERCURY_ISA_VERSION
	.align		4
        /*0040*/ 	.byte	0x03, 0x5f
        /*0042*/ 	.short	0x0101


	//----- nvinfo : EIATTR_VRC_CTA_INIT_COUNT
	.align		4
        /*0044*/ 	.byte	0x02, 0x4a
	.zero		1
	.zero		1


	//----- nvinfo : EIATTR_EXIT_INSTR_OFFSETS
	.align		4
        /*0048*/ 	.byte	0x04, 0x1c
        /*004a*/ 	.short	(.L_1326 - .L_1325)


	//   ....[0]....
.L_1325:
        /*004c*/ 	.word	0x00000090


	//   ....[1]....
        /*0050*/ 	.word	0x00000190


	//----- nvinfo : EIATTR_CBANK_PARAM_SIZE
	.align		4
.L_1326:
        /*0054*/ 	.byte	0x03, 0x19
        /*0056*/ 	.short	0x0018


	//----- nvinfo : EIATTR_PARAM_CBANK
	.align		4
        /*0058*/ 	.byte	0x04, 0x0a
        /*005a*/ 	.short	(.L_1328 - .L_1327)
	.align		4
.L_1327:
        /*005c*/ 	.word	index@(.nv.constant0.assign_maximum_f64)
        /*0060*/ 	.short	0x0380
        /*0062*/ 	.short	0x0018


	//----- nvinfo : EIATTR_SW_WAR
	.align		4
.L_1328:
        /*0064*/ 	.byte	0x04, 0x36
        /*0066*/ 	.short	(.L_1330 - .L_1329)
.L_1329:
        /*0068*/ 	.word	0x00000008
.L_1330:


//--------------------- .nv.info.assign_div_f64   --------------------------
	.section	.nv.info.assign_div_f64,"",@"SHT_CUDA_INFO"
	.sectionflags	@""
	.align	4


	//----- nvinfo : EIATTR_CUDA_API_VERSION
	.align		4
        /*0000*/ 	.byte	0x04, 0x37
        /*0002*/ 	.short	(.L_1332 - .L_1331)
.L_1331:
        /*0004*/ 	.word	0x00000082


	//----- nvinfo : EIATTR_KPARAM_INFO
	.align		4
.L_1332:
        /*0008*/ 	.byte	0x04, 0x17
        /*000a*/ 	.short	(.L_1334 - .L_1333)
.L_1333:
        /*000c*/ 	.word	0x00000000
        /*0010*/ 	.short	0x0002
        /*0012*/ 	.short	0x0010
        /*0014*/ 	.byte	0x00, 0xf5, 0x21, 0x00


	//----- nvinfo : EIATTR_KPARAM_INFO
	.align		4
.L_1334:
        /*0018*/ 	.byte	0x04, 0x17
        /*001a*/ 	.short	(.L_1336 - .L_1335)
.L_1335:
        /*001c*/ 	.word	0x00000000
        /*0020*/ 	.short	0x0001
        /*0022*/ 	.short	0x0008
        /*0024*/ 	.byte	0x00, 0xf5, 0x21, 0x00


	//----- nvinfo : EIATTR_KPARAM_INFO
	.align		4
.L_1336:
        /*0028*/ 	.byte	0x04, 0x17
        /*002a*/ 	.short	(.L_1338 - .L_1337)
.L_1337:
        /*002c*/ 	.word	0x00000000
        /*0030*/ 	.short	0x0000
        /*0032*/ 	.short	0x0000
        /*0034*/ 	.byte	0x00, 0xf0, 0x21, 0x00


	//----- nvinfo : EIATTR_SPARSE_MMA_MASK
	.align		4
.L_1338:
        /*0038*/ 	.byte	0x03, 0x50
        /*003a*/ 	.short	0x0000


	//----- nvinfo : EIATTR_MAXREG_COUNT
	.align		4
        /*003c*/ 	.byte	0x03, 0x1b
        /*003e*/ 	.short	0x00ff


	//----- nvinfo : EIATTR_MERCURY_ISA_VERSION
	.align		4
        /*0040*/ 	.byte	0x03, 0x5f
        /*0042*/ 	.short	0x0101


	//----- nvinfo : EIATTR_VRC_CTA_INIT_COUNT
	.align		4
        /*0044*/ 	.byte	0x02, 0x4a
	.zero		1
	.zero		1


	//----- nvinfo : EIATTR_EXIT_INSTR_OFFSETS
	.align		4
        /*0048*/ 	.byte	0x04, 0x1c
        /*004a*/ 	.short	(.L_1340 - .L_1339)


	//   ....[0]....
.L_1339:
        /*004c*/ 	.word	0x00000090


	//   ....[1]....
        /*0050*/ 	.word	0x000002a0


	//----- nvinfo : EIATTR_CRS_STACK_SIZE
	.align		4
.L_1340:
        /*0054*/ 	.byte	0x04, 0x1e
        /*0056*/ 	.short	(.L_1342 - .L_1341)
.L_1341:
        /*0058*/ 	.word	0x00000000


	//----- nvinfo : EIATTR_CBANK_PARAM_SIZE
	.align		4
.L_1342:
        /*005c*/ 	.byte	0x03, 0x19
        /*005e*/ 	.short	0x0018


	//----- nvinfo : EIATTR_PARAM_CBANK
	.align		4
        /*0060*/ 	.byte	0x04, 0x0a
        /*0062*/ 	.short	(.L_1344 - .L_1343)
	.align		4
.L_1343:
        /*0064*/ 	.word	index@(.nv.constant0.assign_div_f64)
        /*0068*/ 	.short	0x0380
        /*006a*/ 	.short	0x0018


	//----- nvinfo : EIATTR_SW_WAR
	.align		4
.L_1344:
        /*006c*/ 	.byte	0x04, 0x36
        /*006e*/ 	.short	(.L_1346 - .L_1345)
.L_1345:
        /*0070*/ 	.word	0x00000008
.L_1346:


//--------------------- .nv.info.assign_mul_f64   --------------------------
	.section	.nv.info.assign_mul_f64,"",@"SHT_CUDA_INFO"
	.sectionflags	@""
	.align	4


	//----- nvinfo : EIATTR_CUDA_API_VERSION
	.align		4
        /*0000*/ 	.byte	0x04, 0x37
        /*0002*/ 	.short	(.L_1348 - .L_1347)
.L_1347:
        /*0004*/ 	.word	0x00000082


	//----- nvinfo : EIATTR_KPARAM_INFO
	.align		4
.L_1348:
        /*0008*/ 	.byte	0x04, 0x17
        /*000a*/ 	.short	(.L_1350 - .L_1349)
.L_1349:
        /*000c*/ 	.word	0x00000000
        /*0010*/ 	.short	0x0002
        /*0012*/ 	.short	0x0010
        /*0014*/ 	.byte	0x00, 0xf5, 0x21, 0x00


	//----- nvinfo : EIATTR_KPARAM_INFO
	.align		4
.L_1350:
        /*0018*/ 	.byte	0x04, 0x17
        /*001a*/ 	.short	(.L_1352 - .L_1351)
.L_1351:
        /*001c*/ 	.word	0x00000000
        /*0020*/ 	.short	0x0001
        /*0022*/ 	.short	0x0008
        /*0024*/ 	.byte	0x00, 0xf5, 0x21, 0x00


	//----- nvinfo : EIATTR_KPARAM_INFO
	.align		4
.L_1352:
        /*0028*/ 	.byte	0x04, 0x17
        /*002a*/ 	.short	(.L_1354 - .L_1353)
.L_1353:
        /*002c*/ 	.word	0x00000000
        /*0030*/ 	.short	0x0000
        /*0032*/ 	.short	0x0000
        /*0034*/ 	.byte	0x00, 0xf0, 0x21, 0x00


	//----- nvinfo : EIATTR_SPARSE_MMA_MASK
	.align		4
.L_1354:
        /*0038*/ 	.byte	0x03, 0x50
        /*003a*/ 	.short	0x0000


	//----- nvinfo : EIATTR_MAXREG_COUNT
	.align		4
        /*003c*/ 	.byte	0x03, 0x1b
        /*003e*/ 	.short	0x00ff


	//----- nvinfo : EIATTR_MERCURY_ISA_VERSION
	.align		4
        /*0040*/ 	.byte	0x03, 0x5f
        /*0042*/ 	.short	0x0101


	//----- nvinfo : EIATTR_VRC_CTA_INIT_COUNT
	.align		4
        /*0044*/ 	.byte	0x02, 0x4a
	.zero		1
	.zero		1


	//----- nvinfo : EIATTR_EXIT_INSTR_OFFSETS
	.align		4
        /*0048*/ 	.byte	0x04, 0x1c
        /*004a*/ 	.short	(.L_1356 - .L_1355)


	//   ....[0]....
.L_1355:
        /*004c*/ 	.word	0x00000090


	//   ....[1]....
        /*0050*/ 	.word	0x00000170


	//----- nvinfo : EIATTR_CBANK_PARAM_SIZE
	.align		4
.L_1356:
        /*0054*/ 	.byte	0x03, 0x19
        /*0056*/ 	.short	0x0018


	//----- nvinfo : EIATTR_PARAM_CBANK
	.align		4
        /*0058*/ 	.byte	0x04, 0x0a
        /*005a*/ 	.short	(.L_1358 - .L_1357)
	.align		4
.L_1357:
        /*005c*/ 	.word	index@(.nv.constant0.assign_mul_f64)
        /*0060*/ 	.short	0x0380
        /*0062*/ 	.short	0x0018


	//----- nvinfo : EIATTR_SW_WAR
	.align		4
.L_1358:
        /*0064*/ 	.byte	0x04, 0x36
        /*0066*/ 	.short	(.L_1360 - .L_1359)
.L_1359:
        /*0068*/ 	.word	0x00000008
.L_1360:


//--------------------- .nv.info.assign_sub_f64   --------------------------
	.section	.nv.info.assign_sub_f64,"",@"SHT_CUDA_INFO"
	.sectionflags	@""
	.align	4


	//----- nvinfo : EIATTR_CUDA_API_VERSION
	.align		4
        /*0000*/ 	.byte	0x04, 0x37
        /*0002*/ 	.short	(.L_1362 - .L_1361)
.L_1361:
        /*0004*/ 	.word	0x00000082


	//----- nvinfo : EIATTR_KPARAM_INFO
	.align		4
.L_1362:
        /*0008*/ 	.byte	0x04, 0x17
        /*000a*/ 	.short	(.L_1364 - .L_1363)
.L_1363:
        /*000c*/ 	.word	0x00000000
        /*0010*/ 	.short	0x0002
        /*0012*/ 	.short	0x0010
        /*0014*/ 	.byte	0x00, 0xf5, 0x21, 0x00


	//----- nvinfo : EIATTR_KPARAM_INFO
	.align		4
.L_1364:
        /*0018*/ 	.byte	0x04, 0x17
        /*001a*/ 	.short	(.L_1366 - .L_1365)
.L_1365:
        /*001c*/ 	.word	0x00000000
        /*0020*/ 	.short	0x0001
        /*0022*/ 	.short	0x0008
        /*0024*/ 	.byte	0x00, 0xf5, 0x21, 0x00


	//----- nvinfo : EIATTR_KPARAM_INFO
	.align		4
.L_1366:
        /*0028*/ 	.byte	0x04, 0x17
        /*002a*/ 	.short	(.L_1368 - .L_1367)
.L_1367:
        /*002c*/ 	.word	0x00000000
        /*0030*/ 	.short	0x0000
        /*0032*/ 	.short	0x0000
        /*0034*/ 	.byte	0x00, 0xf0, 0x21, 0x00


	//----- nvinfo : EIATTR_SPARSE_MMA_MASK
	.align		4
.L_1368:
        /*0038*/ 	.byte	0x03, 0x50
        /*003a*/ 	.short	0x0000


	//----- nvinfo : EIATTR_MAXREG_COUNT
	.align		4
        /*003c*/ 	.byte	0x03, 0x1b
        /*003e*/ 	.short	0x00ff


	//----- nvinfo : EIATTR_MERCURY_ISA_VERSION
	.align		4
        /*0040*/ 	.byte	0x03, 0x5f
        /*0042*/ 	.short	0x0101


	//----- nvinfo : EIATTR_VRC_CTA_INIT_COUNT
	.align		4
        /*0044*/ 	.byte	0x02, 0x4a
	.zero		1
	.zero		1


	//----- nvinfo : EIATTR_EXIT_INSTR_OFFSETS
	.align		4
        /*0048*/ 	.byte	0x04, 0x1c
        /*004a*/ 	.short	(.L_1370 - .L_1369)


	//   ....[0]....
.L_1369:
        /*004c*/ 	.word	0x00000090


	//   ....[1]....
        /*0050*/ 	.word	0x00000170


	//----- nvinfo : EIATTR_CBANK_PARAM_SIZE
	.align		4
.L_1370:
        /*0054*/ 	.byte	0x03, 0x19
        /*0056*/ 	.short	0x0018


	//----- nvinfo : EIATTR_PARAM_CBANK
	.align		4
        /*0058*/ 	.byte	0x04, 0x0a
        /*005a*/ 	.short	(.L_1372 - .L_1371)
	.align		4
.L_1371:
        /*005c*/ 	.word	index@(.nv.constant0.assign_sub_f64)
        /*0060*/ 	.short	0x0380
        /*0062*/ 	.short	0x0018


	//----- nvinfo : EIATTR_SW_WAR
	.align		4
.L_1372:
        /*0064*/ 	.byte	0x04, 0x36
        /*0066*/ 	.short	(.L_1374 - .L_1373)
.L_1373:
        /*0068*/ 	.word	0x00000008
.L_1374:


//--------------------- .nv.info.assign_add_f64   --------------------------
	.section	.nv.info.assign_add_f64,"",@"SHT_CUDA_INFO"
	.sectionflags	@""
	.align	4


	//----- nvinfo : EIATTR_CUDA_API_VERSION
	.align		4
        /*0000*/ 	.byte	0x04, 0x37
        /*0002*/ 	.short	(.L_1376 - .L_1375)
.L_1375:
        /*0004*/ 	.word	0x00000082


	//----- nvinfo : EIATTR_KPARAM_INFO
	.align		4
.L_1376:
        /*0008*/ 	.byte	0x04, 0x17
        /*000a*/ 	.short	(.L_1378 - .L_1377)
.L_1377:
        /*000c*/ 	.word	0x00000000
        /*0010*/ 	.short	0x0002
        /*0012*/ 	.short	0x0010
        /*0014*/ 	.byte	0x00, 0xf5, 0x21, 0x00


	//----- nvinfo : EIATTR_KPARAM_INFO
	.align		4
.L_1378:
        /*0018*/ 	.byte	0x04, 0x17
        /*001a*/ 	.short	(.L_1380 - .L_1379)
.L_1379:
        /*001c*/ 	.word	0x00000000
        /*0020*/ 	.short	0x0001
        /*0022*/ 	.short	0x0008
        /*0024*/ 	.byte	0x00, 0xf5, 0x21, 0x00


	//----- nvinfo : EIATTR_KPARAM_INFO
	.align		4
.L_1380:
        /*0028*/ 	.byte	0x04, 0x17
        /*002a*/ 	.short	(.L_1382 - .L_1381)
.L_1381:
        /*002c*/ 	.word	0x00000000
        /*0030*/ 	.short	0x0000
        /*0032*/ 	.short	0x0000
        /*0034*/ 	.byte	0x00, 0xf0, 0x21, 0x00


	//----- nvinfo : EIATTR_SPARSE_MMA_MASK
	.align		4
.L_1382:
        /*0038*/ 	.byte	0x03, 0x50
        /*003a*/ 	.short	0x0000


	//----- nvinfo : EIATTR_MAXREG_COUNT
	.align		4
        /*003c*/ 	.byte	0x03, 0x1b
        /*003e*/ 	.short	0x00ff


	//----- nvinfo : EIATTR_MERCURY_ISA_VERSION
	.align		4
        /*0040*/ 	.byte	0x03, 0x5f
        /*0042*/ 	.short	0x0101


	//----- nvinfo : EIATTR_VRC_CTA_INIT_COUNT
	.align		4
        /*0044*/ 	.byte	0x02, 0x4a
	.zero		1
	.zero		1


	//----- nvinfo : EIATTR_EXIT_INSTR_OFFSETS
	.align		4
        /*0048*/ 	.byte	0x04, 0x1c
        /*004a*/ 	.short	(.L_1384 - .L_1383)


	//   ....[0]....
.L_1383:
        /*004c*/ 	.word	0x00000090


	//   ....[1]....
        /*0050*/ 	.word	0x00000170


	//----- nvinfo : EIATTR_CBANK_PARAM_SIZE
	.align		4
.L_1384:
        /*0054*/ 	.byte	0x03, 0x19
        /*0056*/ 	.short	0x0018


	//----- nvinfo : EIATTR_PARAM_CBANK
	.align		4
        /*0058*/ 	.byte	0x04, 0x0a
        /*005a*/ 	.short	(.L_1386 - .L_1385)
	.align		4
.L_1385:
        /*005c*/ 	.word	index@(.nv.constant0.assign_add_f64)
        /*0060*/ 	.short	0x0380
        /*0062*/ 	.short	0x0018


	//----- nvinfo : EIATTR_SW_WAR
	.align		4
.L_1386:
        /*0064*/ 	.byte	0x04, 0x36
        /*0066*/ 	.short	(.L_1388 - .L_1387)
.L_1387:
        /*0068*/ 	.word	0x00000008
.L_1388:


//--------------------- .nv.info.binary_minimum_f64 --------------------------
	.section	.nv.info.binary_minimum_f64,"",@"SHT_CUDA_INFO"
	.sectionflags	@""
	.align	4


	//----- nvinfo : EIATTR_CUDA_API_VERSION
	.align		4
        /*0000*/ 	.byte	0x04, 0x37
        /*0002*/ 	.short	(.L_1390 - .L_1389)
.L_1389:
        /*0004*/ 	.word	0x00000082


	//----- nvinfo : EIATTR_KPARAM_INFO
	.align		4
.L_1390:
        /*0008*/ 	.byte	0x04, 0x17
        /*000a*/ 	.short	(.L_1392 - .L_1391)
.L_1391:
        /*000c*/ 	.word	0x00000000
        /*0010*/ 	.short	0x0003
        /*0012*/ 	.short	0x0018
        /*0014*/ 	.byte	0x00, 0xf5, 0x21, 0x00


	//----- nvinfo : EIATTR_KPARAM_INFO
	.align		4
.L_1392:
        /*0018*/ 	.byte	0x04, 0x17
        /*001a*/ 	.short	(.L_1394 - .L_1393)
.L_1393:
        /*001c*/ 	.word	0x00000000
        /*0020*/ 	.short	0x0002
        /*0022*/ 	.short	0x0010
        /*0024*/ 	.byte	0x00, 0xf5, 0x21, 0x00


	//----- nvinfo : EIATTR_KPARAM_INFO
	.align		4
.L_1394:
        /*0028*/ 	.byte	0x04, 0x17
        /*002a*/ 	.short	(.L_1396 - .L_1395)
.L_1395:
        /*002c*/ 	.word	0x00000000
        /*0030*/ 	.short	0x0001
        /*0032*/ 	.short	0x0008
        /*0034*/ 	.byte	0x00, 0xf5, 0x21, 0x00


	//----- nvinfo : EIATTR_KPARAM_INFO
	.align		4
.L_1396:
        /*0038*/ 	.byte	0x04, 0x17
        /*003a*/ 	.short	(.L_1398 - .L_1397)
.L_1397:
        /*003c*/ 	.word	0x00000000
        /*0040*/ 	.short	0x0000
        /*0042*/ 	.short	0x0000
        /*0044*/ 	.byte	0x00, 0xf0, 0x21, 0x00


	//----- nvinfo : EIATTR_SPARSE_MMA_MASK
	.align		4
.L_1398:
        /*0048*/ 	.byte	0x03, 0x50
        /*004a*/ 	.short	0x0000


	//----- nvinfo : EIATTR_MAXREG_COUNT
	.align		4
        /*004c*/ 	.byte	0x03, 0x1b
        /*004e*/ 	.short	0x00ff


	//----- nvinfo : EIATTR_MERCURY_ISA_VERSION
	.align		4
        /*0050*/ 	.byte	0x03, 0x5f
        /*0052*/ 	.short	0x0101


	//----- nvinfo : EIATTR_VRC_CTA_INIT_COUNT
	.align		4
        /*0054*/ 	.byte	0x02, 0x4a
	.zero		1
	.zero		1


	//----- nvinfo : EIATTR_EXIT_INSTR_OFFSETS
	.align		4
        /*0058*/ 	.byte	0x04, 0x1c
        /*005a*/ 	.short	(.L_1400 - .L_1399)


	//   ....[0]....
.L_1399:
        /*005c*/ 	.word	0x00000090


	//   ....[1]....
        /*0060*/ 	.word	0x000001b0


	//----- nvinfo : EIATTR_CBANK_PARAM_SIZE
	.align		4
.L_1400:
        /*0064*/ 	.byte	0x03, 0x19
        /*0066*/ 	.short	0x0020


	//----- nvinfo : EIATTR_PARAM_CBANK
	.align		4
        /*0068*/ 	.byte	0x04, 0x0a
        /*006a*/ 	.short	(.L_1402 - .L_1401)
	.align		4
.L_1401:
        /*006c*/ 	.word	index@(.nv.constant0.binary_minimum_f64)
        /*0070*/ 	.short	0x0380
        /*0072*/ 	.short	0x0020


	//----- nvinfo : EIATTR_SW_WAR
	.align		4
.L_1402:
        /*0074*/ 	.byte	0x04, 0x36
        /*0076*/ 	.short	(.L_1404 - .L_1403)
.L_1403:
        /*0078*/ 	.word	0x00000008
.L_1404:


//--------------------- .nv.info.binary_maximum_f64 --------------------------
	.section	.nv.info.binary_maximum_f64,"",@"SHT_CUDA_INFO"
	.sectionflags	@""
	.align	4


	//----- nvinfo : EIATTR_CUDA_API_VERSION
	.align		4
        /*0000*/ 	.byte	0x04, 0x37
        /*0002*/ 	.short	(.L_1406 - .L_1405)
.L_1405:
        /*0004*/ 	.word	0x00000082


	//----- nvinfo : EIATTR_KPARAM_INFO
	.align		4
.L_1406:
        /*0008*/ 	.byte	0x04, 0x17
        /*000a*/ 	.short	(.L_1408 - .L_1407)
.L_1407:
        /*000c*/ 	.word	0x00000000
        /*0010*/ 	.short	0x0003
        /*0012*/ 	.short	0x0018
        /*0014*/ 	.byte	0x00, 0xf5, 0x21, 0x00


	//----- nvinfo : EIATTR_KPARAM_INFO
	.align		4
.L_1408:
        /*0018*/ 	.byte	0x04, 0x17
        /*001a*/ 	.short	(.L_1410 - .L_1409)
.L_1409:
        /*001c*/ 	.word	0x00000000
        /*0020*/ 	.short	0x0002
        /*0022*/ 	.short	0x0010
        /*0024*/ 	.byte	0x00, 0xf5, 0x21, 0x00


	//----- nvinfo : EIATTR_KPARAM_INFO
	.align		4
.L_1410:
        /*0028*/ 	.byte	0x04, 0x17
        /*002a*/ 	.short	(.L_1412 - .L_1411)
.L_1411:
        /*002c*/ 	.word	0x00000000
        /*0030*/ 	.short	0x0001
        /*0032*/ 	.short	0x0008
        /*0034*/ 	.byte	0x00, 0xf5, 0x21, 0x00


	//----- nvinfo : EIATTR_KPARAM_INFO
	.align		4
.L_1412:
        /*0038*/ 	.byte	0x04, 0x17
        /*003a*/ 	.short	(.L_1414 - .L_1413)
.L_1413:
        /*003c*/ 	.word	0x00000000
        /*0040*/ 	.short	0x0000
        /*0042*/ 	.short	0x0000
        /*0044*/ 	.byte	0x00, 0xf0, 0x21, 0x00


	//----- nvinfo : EIATTR_SPARSE_MMA_MASK
	.align		4
.L_1414:
        /*0048*/ 	.byte	0x03, 0x50
        /*004a*/ 	.short	0x0000


	//----- nvinfo : EIATTR_MAXREG_COUNT
	.align		4
        /*004c*/ 	.byte	0x03, 0x1b
        /*004e*/ 	.short	0x00ff


	//----- nvinfo : EIATTR_MERCURY_ISA_VERSION
	.align		4
        /*0050*/ 	.byte	0x03, 0x5f
        /*0052*/ 	.short	0x0101


	//----- nvinfo : EIATTR_VRC_CTA_INIT_COUNT
	.align		4
        /*0054*/ 	.byte	0x02, 0x4a
	.zero		1
	.zero		1


	//----- nvinfo : EIATTR_EXIT_INSTR_OFFSETS
	.align		4
        /*0058*/ 	.byte	0x04, 0x1c
        /*005a*/ 	.short	(.L_1416 - .L_1415)


	//   ....[0]....
.L_1415:
        /*005c*/ 	.word	0x00000090


	//   ....[1]....
        /*0060*/ 	.word	0x000001b0


	//----- nvinfo : EIATTR_CBANK_PARAM_SIZE
	.align		4
.L_1416:
        /*0064*/ 	.byte	0x03, 0x19
        /*0066*/ 	.short	0x0020


	//----- nvinfo : EIATTR_PARAM_CBANK
	.align		4
        /*0068*/ 	.byte	0x04, 0x0a
        /*006a*/ 	.short	(.L_1418 - .L_1417)
	.align		4
.L_1417:
        /*006c*/ 	.word	index@(.nv.constant0.binary_maximum_f64)
        /*0070*/ 	.short	0x0380
        /*0072*/ 	.short	0x0020


	//----- nvinfo : EIATTR_SW_WAR
	.align		4
.L_1418:
        /*0074*/ 	.byte	0x04, 0x36
        /*0076*/ 	.short	(.L_1420 - .L_1419)
.L_1419:
        /*0078*/ 	.word	0x00000008
.L_1420:


//--------------------- .nv.info.binary_div_f64   --------------------------
	.section	.nv.info.binary_div_f64,"",@"SHT_CUDA_INFO"
	.sectionflags	@""
	.align	4


	//----- nvinfo : EIATTR_CUDA_API_VERSION
	.align		4
        /*0000*/ 	.byte	0x04, 0x37
        /*0002*/ 	.short	(.L_1422 - .L_1421)
.L_1421:
        /*0004*/ 	.word	0x00000082


	//----- nvinfo : EIATTR_KPARAM_INFO
	.align		4
.L_1422:
        /*0008*/ 	.byte	0x04, 0x17
        /*000a*/ 	.short	(.L_1424 - .L_1423)
.L_1423:
        /*000c*/ 	.word	0x00000000
        /*0010*/ 	.short	0x0003
        /*0012*/ 	.short	0x0018
        /*0014*/ 	.byte	0x00, 0xf5, 0x21, 0x00


	//----- nvinfo : EIATTR_KPARAM_INFO
	.align		4
.L_1424:
        /*0018*/ 	.byte	0x04, 0x17
        /*001a*/ 	.short	(.L_1426 - .L_1425)
.L_1425:
        /*001c*/ 	.word	0x00000000
        /*0020*/ 	.short	0x0002
        /*0022*/ 	.short	0x0010
        /*0024*/ 	.byte	0x00, 0xf5, 0x21, 0x00


	//----- nvinfo : EIATTR_KPARAM_INFO
	.align		4
.L_1426:
        /*0028*/ 	.byte	0x04, 0x17
        /*002a*/ 	.short	(.L_1428 - .L_1427)
.L_1427:
        /*002c*/ 	.word	0x00000000
        /*0030*/ 	.short	0x0001
        /*0032*/ 	.short	0x0008
        /*0034*/ 	.byte	0x00, 0xf5, 0x21, 0x00


	//----- nvinfo : EIATTR_KPARAM_INFO
	.align		4
.L_1428:
        /*0038*/ 	.byte	0x04, 0x17
        /*003a*/ 	.short	(.L_1430 - .L_1429)
.L_1429:
        /*003c*/ 	.word	0x00000000
        /*0040*/ 	.short	0x0000
        /*0042*/ 	.short	0x0000
        /*0044*/ 	.byte	0x00, 0xf0, 0x21, 0x00


	//----- nvinfo : EIATTR_SPARSE_MMA_MASK
	.align		4
.L_1430:
        /*0048*/ 	.byte	0x03, 0x50
        /*004a*/ 	.short	0x0000


	//----- nvinfo : EIATTR_MAXREG_COUNT
	.align		4
        /*004c*/ 	.byte	0x03, 0x1b
        /*004e*/ 	.short	0x00ff


	//----- nvinfo : EIATTR_MERCURY_ISA_VERSION
	.align		4
        /*0050*/ 	.byte	0x03, 0x5f
        /*0052*/ 	.short	0x0101


	//----- nvinfo : EIATTR_VRC_CTA_INIT_COUNT
	.align		4
        /*0054*/ 	.byte	0x02, 0x4a
	.zero		1
	.zero		1


	//----- nvinfo : EIATTR_EXIT_INSTR_OFFSETS
	.align		4
        /*0058*/ 	.byte	0x04, 0x1c
        /*005a*/ 	.short	(.L_1432 - .L_1431)


	//   ....[0]....
.L_1431:
        /*005c*/ 	.word	0x00000090


	//   ....[1]....
        /*0060*/ 	.word	0x000002b0


	//----- nvinfo : EIATTR_CRS_STACK_SIZE
	.align		4
.L_1432:
        /*0064*/ 	.byte	0x04, 0x1e
        /*0066*/ 	.short	(.L_1434 - .L_1433)
.L_1433:
        /*0068*/ 	.word	0x00000000


	//----- nvinfo : EIATTR_CBANK_PARAM_SIZE
	.align		4
.L_1434:
        /*006c*/ 	.byte	0x03, 0x19
        /*006e*/ 	.short	0x0020


	//----- nvinfo : EIATTR_PARAM_CBANK
	.align		4
        /*0070*/ 	.byte	0x04, 0x0a
        /*0072*/ 	.short	(.L_1436 - .L_1435)
	.align		4
.L_1435:
        /*0074*/ 	.word	index@(.nv.constant0.binary_div_f64)
        /*0078*/ 	.short	0x0380
        /*007a*/ 	.short	0x0020


	//----- nvinfo : EIATTR_SW_WAR
	.align		4
.L_1436:
        /*007c*/ 	.byte	0x04, 0x36
        /*007e*/ 	.short	(.L_1438 - .L_1437)
.L_1437:
        /*0080*/ 	.word	0x00000008
.L_1438:


//--------------------- .nv.info.binary_mul_f64   --------------------------
	.section	.nv.info.binary_mul_f64,"",@"SHT_CUDA_INFO"
	.sectionflags	@""
	.align	4


	//----- nvinfo : EIATTR_CUDA_API_VERSION
	.align		4
        /*0000*/ 	.byte	0x04, 0x37
        /*0002*/ 	.short	(.L_1440 - .L_1439)
.L_1439:
        /*0004*/ 	.word	0x00000082


	//----- nvinfo : EIATTR_KPARAM_INFO
	.align		4
.L_1440:
        /*0008*/ 	.byte	0x04, 0x17
        /*000a*/ 	.short	(.L_1442 - .L_1441)
.L_1441:
        /*000c*/ 	.word	0x00000000
        /*0010*/ 	.short	0x0003
        /*0012*/ 	.short	0x0018
        /*0014*/ 	.byte	0x00, 0xf5, 0x21, 0x00


	//----- nvinfo : EIATTR_KPARAM_INFO
	.align		4
.L_1442:
        /*0018*/ 	.byte	0x04, 0x17
        /*001a*/ 	.short	(.L_1444 - .L_1443)
.L_1443:
        /*001c*/ 	.word	0x00000000
        /*0020*/ 	.short	0x0002
        /*0022*/ 	.short	0x0010
        /*0024*/ 	.byte	0x00, 0xf5, 0x21, 0x00


	//----- nvinfo : EIATTR_KPARAM_INFO
	.align		4
.L_1444:
        /*0028*/ 	.byte	0x04, 0x17
        /*002a*/ 	.short	(.L_1446 - .L_1445)
.L_1445:
        /*002c*/ 	.word	0x00000000
        /*0030*/ 	.short	0x0001
        /*0032*/ 	.short	0x0008
        /*0034*/ 	.byte	0x00, 0xf5, 0x21, 0x00


	//----- nvinfo : EIATTR_KPARAM_INFO
	.align		4
.L_1446:
        /*0038*/ 	.byte	0x04, 0x17
        /*003a*/ 	.short	(.L_1448 - .L_1447)
.L_1447:
        /*003c*/ 	.word	0x00000000
        /*0040*/ 	.short	0x0000
        /*0042*/ 	.short	0x0000
        /*0044*/ 	.byte	0x00, 0xf0, 0x21, 0x00


	//----- nvinfo : EIATTR_SPARSE_MMA_MASK
	.align		4
.L_1448:
        /*0048*/ 	.byte	0x03, 0x50
        /*004a*/ 	.short	0x0000


	//----- nvinfo : EIATTR_MAXREG_COUNT
	.align		4
        /*004c*/ 	.byte	0x03, 0x1b
        /*004e*/ 	.short	0x00ff


	//----- nvinfo : EIATTR_MERCURY_ISA_VERSION
	.align		4
        /*0050*/ 	.byte	0x03, 0x5f
        /*0052*/ 	.short	0x0101


	//----- nvinfo : EIATTR_VRC_CTA_INIT_COUNT
	.align		4
        /*0054*/ 	.byte	0x02, 0x4a
	.zero		1
	.zero		1


	//----- nvinfo : EIATTR_EXIT_INSTR_OFFSETS
	.align		4
        /*0058*/ 	.byte	0x04, 0x1c
        /*005a*/ 	.short	(.L_1450 - .L_1449)


	//   ....[0]....
.L_1449:
        /*005c*/ 	.word	0x00000090


	//   ....[1]....
        /*0060*/ 	.word	0x00000190


	//----- nvinfo : EIATTR_CBANK_PARAM_SIZE
	.align		4
.L_1450:
        /*0064*/ 	.byte	0x03, 0x19
        /*0066*/ 	.short	0x0020


	//----- nvinfo : EIATTR_PARAM_CBANK
	.align		4
        /*0068*/ 	.byte	0x04, 0x0a
        /*006a*/ 	.short	(.L_1452 - .L_1451)
	.align		4
.L_1451:
        /*006c*/ 	.word	index@(.nv.constant0.binary_mul_f64)
        /*0070*/ 	.short	0x0380
        /*0072*/ 	.short	0x0020


	//----- nvinfo : EIATTR_SW_WAR
	.align		4
.L_1452:
        /*0074*/ 	.byte	0x04, 0x36
        /*0076*/ 	.short	(.L_1454 - .L_1453)
.L_1453:
        /*0078*/ 	.word	0x00000008
.L_1454:


//--------------------- .nv.info.binary_sub_f64   --------------------------
	.section	.nv.info.binary_sub_f64,"",@"SHT_CUDA_INFO"
	.sectionflags	@""
	.align	4


	//----- nvinfo : EIATTR_CUDA_API_VERSION
	.align		4
        /*0000*/ 	.byte	0x04, 0x37
        /*0002*/ 	.short	(.L_1456 - .L_1455)
.L_1455:
        /*0004*/ 	.word	0x00000082


	//----- nvinfo : EIATTR_KPARAM_INFO
	.align		4
.L_1456:
        /*0008*/ 	.byte	0x04, 0x17
        /*000a*/ 	.short	(.L_1458 - .L_1457)
.L_1457:
        /*000c*/ 	.word	0x00000000
        /*0010*/ 	.short	0x0003
        /*0012*/ 	.short	0x0018
        /*0014*/ 	.byte	0x00, 0xf5, 0x21, 0x00


	//----- nvinfo : EIATTR_KPARAM_INFO
	.align		4
.L_1458:
        /*0018*/ 	.byte	0x04, 0x17
        /*001a*/ 	.short	(.L_1460 - .L_1459)
.L_1459:
        /*001c*/ 	.word	0x00000000
        /*0020*/ 	.short	0x0002
        /*0022*/ 	.short	0x0010
        /*0024*/ 	.byte	0x00, 0xf5, 0x21, 0x00


	//----- nvinfo : EIATTR_KPARAM_INFO
	.align		4
.L_1460:
        /*0028*/ 	.byte	0x04, 0x17
        /*002a*/ 	.short	(.L_1462 - .L_1461)
.L_1461:
        /*002c*/ 	.word	0x00000000
        /*0030*/ 	.short	0x0001
        /*0032*/ 	.short	0x0008
        /*0034*/ 	.byte	0x00, 0xf5, 0x21, 0x00


	//----- nvinfo : EIATTR_KPARAM_INFO
	.align		4
.L_1462:
        /*0038*/ 	.byte	0x04, 0x17
        /*003a*/ 	.short	(.L_1464 - .L_1463)
.L_1463:
        /*003c*/ 	.word	0x00000000
        /*0040*/ 	.short	0x0000
        /*0042*/ 	.short	0x0000
        /*0044*/ 	.byte	0x00, 0xf0, 0x21, 0x00


	//----- nvinfo : EIATTR_SPARSE_MMA_MASK
	.align		4
.L_1464:
        /*0048*/ 	.byte	0x03, 0x50
        /*004a*/ 	.short	0x0000


	//----- nvinfo : EIATTR_MAXREG_COUNT
	.align		4
        /*004c*/ 	.byte	0x03, 0x1b
        /*004e*/ 	.short	0x00ff


	//----- nvinfo : EIATTR_MERCURY_ISA_VERSION
	.align		4
        /*0050*/ 	.byte	0x03, 0x5f
        /*0052*/ 	.short	0x0101


	//----- nvinfo : EIATTR_VRC_CTA_INIT_COUNT
	.align		4
        /*0054*/ 	.byte	0x02, 0x4a
	.zero		1
	.zero		1


	//----- nvinfo : EIATTR_EXIT_INSTR_OFFSETS
	.align		4
        /*0058*/ 	.byte	0x04, 0x1c
        /*005a*/ 	.short	(.L_1466 - .L_1465)


	//   ....[0]....
.L_1465:
        /*005c*/ 	.word	0x00000090


	//   ....[1]....
        /*0060*/ 	.word	0x00000190


	//----- nvinfo : EIATTR_CBANK_PARAM_SIZE
	.align		4
.L_1466:
        /*0064*/ 	.byte	0x03, 0x19
        /*0066*/ 	.short	0x0020


	//----- nvinfo : EIATTR_PARAM_CBANK
	.align		4
        /*0068*/ 	.byte	0x04, 0x0a
        /*006a*/ 	.short	(.L_1468 - .L_1467)
	.align		4
.L_1467:
        /*006c*/ 	.word	index@(.nv.constant0.binary_sub_f64)
        /*0070*/ 	.short	0x0380
        /*0072*/ 	.short	0x0020


	//----- nvinfo : EIATTR_SW_WAR
	.align		4
.L_1468:
        /*0074*/ 	.byte	0x04, 0x36
        /*0076*/ 	.short	(.L_1470 - .L_1469)
.L_1469:
        /*0078*/ 	.word	0x00000008
.L_1470:


//--------------------- .nv.info.binary_add_f64   --------------------------
	.section	.nv.info.binary_add_f64,"",@"SHT_CUDA_INFO"
	.sectionflags	@""
	.align	4


	//----- nvinfo : EIATTR_CUDA_API_VERSION
	.align		4
        /*0000*/ 	.byte	0x04, 0x37
        /*0002*/ 	.short	(.L_1472 - .L_1471)
.L_1471:
        /*0004*/ 	.word	0x00000082


	//----- nvinfo : EIATTR_KPARAM_INFO
	.align		4
.L_1472:
        /*0008*/ 	.byte	0x04, 0x17
        /*000a*/ 	.short	(.L_1474 - .L_1473)
.L_1473:
        /*000c*/ 	.word	0x00000000
        /*0010*/ 	.short	0x0003
        /*0012*/ 	.short	0x0018
        /*0014*/ 	.byte	0x00, 0xf5, 0x21, 0x00


	//----- nvinfo : EIATTR_KPARAM_INFO
	.align		4
.L_1474:
        /*0018*/ 	.byte	0x04, 0x17
        /*001a*/ 	.short	(.L_1476 - .L_1475)
.L_1475:
        /*001c*/ 	.word	0x00000000
        /*0020*/ 	.short	0x0002
        /*0022*/ 	.short	0x0010
        /*0024*/ 	.byte	0x00, 0xf5, 0x21, 0x00


	//----- nvinfo : EIATTR_KPARAM_INFO
	.align		4
.L_1476:
        /*0028*/ 	.byte	0x04, 0x17
        /*002a*/ 	.short	(.L_1478 - .L_1477)
.L_1477:
        /*002c*/ 	.word	0x00000000
        /*0030*/ 	.short	0x0001
        /*0032*/ 	.short	0x0008
        /*0034*/ 	.byte	0x00, 0xf5, 0x21, 0x00


	//----- nvinfo : EIATTR_KPARAM_INFO
	.align		4
.L_1478:
        /*0038*/ 	.byte	0x04, 0x17
        /*003a*/ 	.short	(.L_1480 - .L_1479)
.L_1479:
        /*003c*/ 	.word	0x00000000
        /*0040*/ 	.short	0x0000
        /*0042*/ 	.short	0x0000
        /*0044*/ 	.byte	0x00, 0xf0, 0x21, 0x00


	//----- nvinfo : EIATTR_SPARSE_MMA_MASK
	.align		4
.L_1480:
        /*0048*/ 	.byte	0x03, 0x50
        /*004a*/ 	.short	0x0000


	//----- nvinfo : EIATTR_MAXREG_COUNT
	.align		4
        /*004c*/ 	.byte	0x03, 0x1b
        /*004e*/ 	.short	0x00ff


	//----- nvinfo : EIATTR_MERCURY_ISA_VERSION
	.align		4
        /*0050*/ 	.byte	0x03, 0x5f
        /*0052*/ 	.short	0x0101


	//----- nvinfo : EIATTR_VRC_CTA_INIT_COUNT
	.align		4
        /*0054*/ 	.byte	0x02, 0x4a
	.zero		1
	.zero		1


	//----- nvinfo : EIATTR_EXIT_INSTR_OFFSETS
	.align		4
        /*0058*/ 	.byte	0x04, 0x1c
        /*005a*/ 	.short	(.L_1482 - .L_1481)


	//   ....[0]....
.L_1481:
        /*005c*/ 	.word	0x00000090


	//   ....[1]....
        /*0060*/ 	.word	0x00000190


	//----- nvinfo : EIATTR_CBANK_PARAM_SIZE
	.align		4
.L_1482:
        /*0064*/ 	.byte	0x03, 0x19
        /*0066*/ 	.short	0x0020


	//----- nvinfo : EIATTR_PARAM_CBANK
	.align		4
        /*0068*/ 	.byte	0x04, 0x0a
        /*006a*/ 	.short	(.L_1484 - .L_1483)
	.align		4
.L_1483:
        /*006c*/ 	.word	index@(.nv.constant0.binary_add_f64)
        /*0070*/ 	.short	0x0380
        /*0072*/ 	.short	0x0020


	//----- nvinfo : EIATTR_SW_WAR
	.align		4
.L_1484:
        /*0074*/ 	.byte	0x04, 0x36
        /*0076*/ 	.short	(.L_1486 - .L_1485)
.L_1485:
        /*0078*/ 	.word	0x00000008
.L_1486:


//--------------------- .nv.info.scale_add_f32    --------------------------
	.section	.nv.info.scale_add_f32,"",@"SHT_CUDA_INFO"
	.sectionflags	@""
	.align	4


	//----- nvinfo : EIATTR_CUDA_API_VERSION
	.align		4
        /*0000*/ 	.byte	0x04, 0x37
        /*0002*/ 	.short	(.L_1488 - .L_1487)
.L_1487:
        /*0004*/ 	.word	0x00000082


	//----- nvinfo : EIATTR_KPARAM_INFO
	.align		4
.L_1488:
        /*0008*/ 	.byte	0x04, 0x17
        /*000a*/ 	.short	(.L_1490 - .L_1489)
.L_1489:
        /*000c*/ 	.word	0x00000000
        /*0010*/ 	.short	0x0004
        /*0012*/ 	.short	0x001c
        /*0014*/ 	.byte	0x00, 0xf0, 0x11, 0x00


	//----- nvinfo : EIATTR_KPARAM_INFO
	.align		4
.L_1490:
        /*0018*/ 	.byte	0x04, 0x17
        /*001a*/ 	.short	(.L_1492 - .L_1491)
.L_1491:
        /*001c*/ 	.word	0x00000000
        /*0020*/ 	.short	0x0003
        /*0022*/ 	.short	0x0018
        /*0024*/ 	.byte	0x00, 0xf0, 0x11, 0x00


	//----- nvinfo : EIATTR_KPARAM_INFO
	.align		4
.L_1492:
        /*0028*/ 	.byte	0x04, 0x17
        /*002a*/ 	.short	(.L_1494 - .L_1493)
.L_1493:
        /*002c*/ 	.word	0x00000000
        /*0030*/ 	.short	0x0002
        /*0032*/ 	.short	0x0010
        /*0034*/ 	.byte	0x00, 0xf5, 0x21, 0x00


	//----- nvinfo : EIATTR_KPARAM_INFO
	.align		4
.L_1494:
        /*0038*/ 	.byte	0x04, 0x17
        /*003a*/ 	.short	(.L_1496 - .L_1495)
.L_1495:
        /*003c*/ 	.word	0x00000000
        /*0040*/ 	.short	0x0001
        /*0042*/ 	.short	0x0008
        /*0044*/ 	.byte	0x00, 0xf5, 0x21, 0x00


	//----- nvinfo : EIATTR_KPARAM_INFO
	.align		4
.L_1496:
        /*0048*/ 	.byte	0x04, 0x17
        /*004a*/ 	.short	(.L_1498 - .L_1497)
.L_1497:
        /*004c*/ 	.word	0x00000000
        /*0050*/ 	.short	0x0000
        /*0052*/ 	.short	0x0000
        /*0054*/ 	.byte	0x00, 0xf0, 0x21, 0x00


	//----- nvinfo : EIATTR_SPARSE_MMA_MASK
	.align		4
.L_1498:
        /*0058*/ 	.byte	0x03, 0x50
        /*005a*/ 	.short	0x0000


	//----- nvinfo : EIATTR_MAXREG_COUNT
	.align		4
        /*005c*/ 	.byte	0x03, 0x1b
        /*005e*/ 	.short	0x00ff


	//----- nvinfo : EIATTR_MERCURY_ISA_VERSION
	.align		4
        /*0060*/ 	.byte	0x03, 0x5f
        /*0062*/ 	.short	0x0101


	//----- nvinfo : EIATTR_VRC_CTA_INIT_COUNT
	.align		4
        /*0064*/ 	.byte	0x02, 0x4a
	.zero		1
	.zero		1


	//----- nvinfo : EIATTR_EXIT_INSTR_OFFSETS
	.align		4
        /*0068*/ 	.byte	0x04, 0x1c
        /*006a*/ 	.short	(.L_1500 - .L_1499)


	//   ....[0]....
.L_1499:
        /*006c*/ 	.word	0x00000090


	//   ....[1]....
        /*0070*/ 	.word	0x00000170


	//----- nvinfo : EIATTR_CBANK_PARAM_SIZE
	.align		4
.L_1500:
        /*0074*/ 	.byte	0x03, 0x19
        /*0076*/ 	.short	0x0020


	//----- nvinfo : EIATTR_PARAM_CBANK
	.align		4
        /*0078*/ 	.byte	0x04, 0x0a
        /*007a*/ 	.short	(.L_1502 - .L_1501)
	.align		4
.L_1501:
        /*007c*/ 	.word	index@(.nv.constant0.scale_add_f32)
        /*0080*/ 	.short	0x0380
        /*0082*/ 	.short	0x0020


	//----- nvinfo : EIATTR_SW_WAR
	.align		4
.L_1502:
        /*0084*/ 	.byte	0x04, 0x36
        /*0086*/ 	.short	(.L_1504 - .L_1503)
.L_1503:
        /*0088*/ 	.word	0x00000008
.L_1504:


//--------------------- .nv.info.inplace_sigmoid_f32 --------------------------
	.section	.nv.info.inplace_sigmoid_f32,"",@"SHT_CUDA_INFO"
	.sectionflags	@""
	.align	4


	//----- nvinfo : EIATTR_CUDA_API_VERSION
	.align		4
        /*0000*/ 	.byte	0x04, 0x37
        /*0002*/ 	.short	(.L_1506 - .L_1505)
.L_1505:
        /*0004*/ 	.word	0x00000082


	//----- nvinfo : EIATTR_KPARAM_INFO
	.align		4
.L_1506:
        /*0008*/ 	.byte	0x04, 0x17
        /*000a*/ 	.short	(.L_1508 - .L_1507)
.L_1507:
        /*000c*/ 	.word	0x00000000
        /*0010*/ 	.short	0x0001
        /*0012*/ 	.short	0x0008
        /*0014*/ 	.byte	0x00, 0xf5, 0x21, 0x00


	//----- nvinfo : EIATTR_KPARAM_INFO
	.align		4
.L_1508:
        /*0018*/ 	.byte	0x04, 0x17
        /*001a*/ 	.short	(.L_1510 - .L_1509)
.L_1509:
        /*001c*/ 	.word	0x00000000
        /*0020*/ 	.short	0x0000
        /*0022*/ 	.short	0x0000
        /*0024*/ 	.byte	0x00, 0xf0, 0x21, 0x00


	//----- nvinfo : EIATTR_SPARSE_MMA_MASK
	.align		4
.L_1510:
        /*0028*/ 	.byte	0x03, 0x50
        /*002a*/ 	.short	0x0000


	//----- nvinfo : EIATTR_MAXREG_COUNT
	.align		4
        /*002c*/ 	.byte	0x03, 0x1b
        /*002e*/ 	.short	0x00ff


	//----- nvinfo : EIATTR_MERCURY_ISA_VERSION
	.align		4
        /*0030*/ 	.byte	0x03, 0x5f
        /*0032*/ 	.short	0x0101


	//----- nvinfo : EIATTR_VRC_CTA_INIT_COUNT
	.align		4
        /*0034*/ 	.byte	0x02, 0x4a
	.zero		1
	.zero		1


	//----- nvinfo : EIATTR_EXIT_INSTR_OFFSETS
	.align		4
        /*0038*/ 	.byte	0x04, 0x1c
        /*003a*/ 	.short	(.L_1512 - .L_1511)


	//   ....[0]....
.L_1511:
        /*003c*/ 	.word	0x00000090


	//   ....[1]....
        /*0040*/ 	.word	0x00000270


	//----- nvinfo : EIATTR_CRS_STACK_SIZE
	.align		4
.L_1512:
        /*0044*/ 	.byte	0x04, 0x1e
        /*0046*/ 	.short	(.L_1514 - .L_1513)
.L_1513:
        /*0048*/ 	.word	0x00000000


	//----- nvinfo : EIATTR_CBANK_PARAM_SIZE
	.align		4
.L_1514:
        /*004c*/ 	.byte	0x03, 0x19
        /*004e*/ 	.short	0x0010


	//----- nvinfo : EIATTR_PARAM_CBANK
	.align		4
        /*0050*/ 	.byte	0x04, 0x0a
        /*0052*/ 	.short	(.L_1516 - .L_1515)
	.align		4
.L_1515:
        /*0054*/ 	.word	index@(.nv.constant0.inplace_sigmoid_f32)
        /*0058*/ 	.short	0x0380
        /*005a*/ 	.short	0x0010


	//----- nvinfo : EIATTR_SW_WAR
	.align		4
.L_1516:
        /*005c*/ 	.byte	0x04, 0x36
        /*005e*/ 	.short	(.L_1518 - .L_1517)
.L_1517:
        /*0060*/ 	.word	0x00000008
.L_1518:


//--------------------- .nv.info.inplace_tanh_f32 --------------------------
	.section	.nv.info.inplace_tanh_f32,"",@"SHT_CUDA_INFO"
	.sectionflags	@""
	.align	4


	//----- nvinfo : EIATTR_CUDA_API_VERSION
	.align		4
        /*0000*/ 	.byte	0x04, 0x37
        /*0002*/ 	.short	(.L_1520 - .L_1519)
.L_1519:
        /*0004*/ 	.word	0x00000082


	//----- nvinfo : EIATTR_KPARAM_INFO
	.align		4
.L_1520:
        /*0008*/ 	.byte	0x04, 0x17
        /*000a*/ 	.short	(.L_1522 - .L_1521)
.L_1521:
        /*000c*/ 	.word	0x00000000
        /*0010*/ 	.short	0x0001
        /*0012*/ 	.short	0x0008
        /*0014*/ 	.byte	0x00, 0xf5, 0x21, 0x00


	//----- nvinfo : EIATTR_KPARAM_INFO
	.align		4
.L_1522:
        /*0018*/ 	.byte	0x04, 0x17
        /*001a*/ 	.short	(.L_1524 - .L_1523)
.L_1523:
        /*001c*/ 	.word	0x00000000
        /*0020*/ 	.short	0x0000
        /*0022*/ 	.short	0x0000
        /*0024*/ 	.byte	0x00, 0xf0, 0x21, 0x00


	//----- nvinfo : EIATTR_SPARSE_MMA_MASK
	.align		4
.L_1524:
        /*0028*/ 	.byte	0x03, 0x50
        /*002a*/ 	.short	0x0000


	//----- nvinfo : EIATTR_MAXREG_COUNT
	.align		4
        /*002c*/ 	.byte	0x03, 0x1b
        /*002e*/ 	.short	0x00ff


	//----- nvinfo : EIATTR_MERCURY_ISA_VERSION
	.align		4
        /*0030*/ 	.byte	0x03, 0x5f
        /*0032*/ 	.short	0x0101


	//----- nvinfo : EIATTR_VRC_CTA_INIT_COUNT
	.align		4
        /*0034*/ 	.byte	0x02, 0x4a
	.zero		1
	.zero		1


	//----- nvinfo : EIATTR_EXIT_INSTR_OFFSETS
	.align		4
        /*0038*/ 	.byte	0x04, 0x1c
        /*003a*/ 	.short	(.L_1526 - .L_1525)


	//   ....[0]....
.L_1525:
        /*003c*/ 	.word	0x00000090


	//   ....[1]....
        /*0040*/ 	.word	0x00000210


	//----- nvinfo : EIATTR_CBANK_PARAM_SIZE
	.align		4
.L_1526:
        /*0044*/ 	.byte	0x03, 0x19
        /*0046*/ 	.short	0x0010


	//----- nvinfo : EIATTR_PARAM_CBANK
	.align		4
        /*0048*/ 	.byte	0x04, 0x0a
        /*004a*/ 	.short	(.L_1528 - .L_1527)
	.align		4
.L_1527:
        /*004c*/ 	.word	index@(.nv.constant0.inplace_tanh_f32)
        /*0050*/ 	.short	0x0380
        /*0052*/ 	.short	0x0010


	//----- nvinfo : EIATTR_SW_WAR
	.align		4
.L_1528:
        /*0054*/ 	.byte	0x04, 0x36
        /*0056*/ 	.short	(.L_1530 - .L_1529)
.L_1529:
        /*0058*/ 	.word	0x00000008
.L_1530:


//--------------------- .nv.info.inplace_silu_f32 --------------------------
	.section	.nv.info.inplace_silu_f32,"",@"SHT_CUDA_INFO"
	.sectionflags	@""
	.align	4


	//----- nvinfo : EIATTR_CUDA_API_VERSION
	.align		4
        /*0000*/ 	.byte	0x04, 0x37
        /*0002*/ 	.short	(.L_1532 - .L_1531)
.L_1531:
        /*0004*/ 	.word	0x00000082


	//----- nvinfo : EIATTR_KPARAM_INFO
	.align		4
.L_1532:
        /*0008*/ 	.byte	0x04, 0x17
        /*000a*/ 	.short	(.L_1534 - .L_1533)
.L_1533:
        /*000c*/ 	.word	0x00000000
        /*0010*/ 	.short	0x0001
        /*0012*/ 	.short	0x0008
        /*0014*/ 	.byte	0x00, 0xf5, 0x21, 0x00


	//----- nvinfo : EIATTR_KPARAM_INFO
	.align		4
.L_1534:
        /*0018*/ 	.byte	0x04, 0x17
        /*001a*/ 	.short	(.L_1536 - .L_1535)
.L_1535:
        /*001c*/ 	.word	0x00000000
        /*0020*/ 	.short	0x0000
        /*0022*/ 	.short	0x0000
        /*0024*/ 	.byte	0x00, 0xf0, 0x21, 0x00


	//----- nvinfo : EIATTR_SPARSE_MMA_MASK
	.align		4
.L_1536:
        /*0028*/ 	.byte	0x03, 0x50
        /*002a*/ 	.short	0x0000


	//----- nvinfo : EIATTR_MAXREG_COUNT
	.align		4
        /*002c*/ 	.byte	0x03, 0x1b
        /*002e*/ 	.short	0x00ff


	//----- nvinfo : EIATTR_MERCURY_ISA_VERSION
	.align		4
        /*0030*/ 	.byte	0x03, 0x5f
        /*0032*/ 	.short	0x0101


	//----- nvinfo : EIATTR_VRC_CTA_INIT_COUNT
	.align		4
        /*0034*/ 	.byte	0x02, 0x4a
	.zero		1
	.zero		1


	//----- nvinfo : EIATTR_EXIT_INSTR_OFFSETS
	.align		4
        /*0038*/ 	.byte	0x04, 0x1c
        /*003a*/ 	.short	(.L_1538 - .L_1537)


	//   ....[0]....
.L_1537:
        /*003c*/ 	.word	0x00000090


	//   ....[1]....
        /*0040*/ 	.word	0x00000270


	//----- nvinfo : EIATTR_CRS_STACK_SIZE
	.align		4
.L_1538:
        /*0044*/ 	.byte	0x04, 0x1e
        /*0046*/ 	.short	(.L_1540 - .L_1539)
.L_1539:
        /*0048*/ 	.word	0x00000000


	//----- nvinfo : EIATTR_CBANK_PARAM_SIZE
	.align		4
.L_1540:
        /*004c*/ 	.byte	0x03, 0x19
        /*004e*/ 	.short	0x0010


	//----- nvinfo : EIATTR_PARAM_CBANK
	.align		4
        /*0050*/ 	.byte	0x04, 0x0a
        /*0052*/ 	.short	(.L_1542 - .L_1541)
	.align		4
.L_1541:
        /*0054*/ 	.word	index@(.nv.constant0.inplace_silu_f32)
        /*0058*/ 	.short	0x0380
        /*005a*/ 	.short	0x0010


	//----- nvinfo : EIATTR_SW_WAR
	.align		4
.L_1542:
        /*005c*/ 	.byte	0x04, 0x36
        /*005e*/ 	.short	(.L_1544 - .L_1543)
.L_1543:
        /*0060*/ 	.word	0x00000008
.L_1544:


//--------------------- .nv.info.inplace_relu_f32 --------------------------
	.section	.nv.info.inplace_relu_f32,"",@"SHT_CUDA_INFO"
	.sectionflags	@""
	.align	4


	//----- nvinfo : EIATTR_CUDA_API_VERSION
	.align		4
        /*0000*/ 	.byte	0x04, 0x37
        /*0002*/ 	.short	(.L_1546 - .L_1545)
.L_1545:
        /*0004*/ 	.word	0x00000082


	//----- nvinfo : EIATTR_KPARAM_INFO
	.align		4
.L_1546:
        /*0008*/ 	.byte	0x04, 0x17
        /*000a*/ 	.short	(.L_1548 - .L_1547)
.L_1547:
        /*000c*/ 	.word	0x00000000
        /*0010*/ 	.short	0x0001
        /*0012*/ 	.short	0x0008
        /*0014*/ 	.byte	0x00, 0xf5, 0x21, 0x00


	//----- nvinfo : EIATTR_KPARAM_INFO
	.align		4
.L_1548:
        /*0018*/ 	.byte	0x04, 0x17
        /*001a*/ 	.short	(.L_1550 - .L_1549)
.L_1549:
        /*001c*/ 	.word	0x00000000
        /*0020*/ 	.short	0x0000
        /*0022*/ 	.short	0x0000
        /*0024*/ 	.byte	0x00, 0xf0, 0x21, 0x00


	//----- nvinfo : EIATTR_SPARSE_MMA_MASK
	.align		4
.L_1550:
        /*0028*/ 	.byte	0x03, 0x50
        /*002a*/ 	.short	0x0000


	//----- nvinfo : EIATTR_MAXREG_COUNT
	.align		4
        /*002c*/ 	.byte	0x03, 0x1b
        /*002e*/ 	.short	0x00ff


	//----- nvinfo : EIATTR_MERCURY_ISA_VERSION
	.align		4
        /*0030*/ 	.byte	0x03, 0x5f
        /*0032*/ 	.short	0x0101


	//----- nvinfo : EIATTR_VRC_CTA_INIT_COUNT
	.align		4
        /*0034*/ 	.byte	0x02, 0x4a
	.zero		1
	.zero		1


	//----- nvinfo : EIATTR_EXIT_INSTR_OFFSETS
	.align		4
        /*0038*/ 	.byte	0x04, 0x1c
        /*003a*/ 	.short	(.L_1552 - .L_1551)


	//   ....[0]....
.L_1551:
        /*003c*/ 	.word	0x00000090


	//   ....[1]....
        /*0040*/ 	.word	0x00000110


	//----- nvinfo : EIATTR_CBANK_PARAM_SIZE
	.align		4
.L_1552:
        /*0044*/ 	.byte	0x03, 0x19
        /*0046*/ 	.short	0x0010


	//----- nvinfo : EIATTR_PARAM_CBANK
	.align		4
        /*0048*/ 	.byte	0x04, 0x0a
        /*004a*/ 	.short	(.L_1554 - .L_1553)
	.align		4
.L_1553:
        /*004c*/ 	.word	index@(.nv.constant0.inplace_relu_f32)
        /*0050*/ 	.short	0x0380
        /*0052*/ 	.short	0x0010


	//----- nvinfo : EIATTR_SW_WAR
	.align		4
.L_1554:
        /*0054*/ 	.byte	0x04, 0x36
        /*0056*/ 	.short	(.L_1556 - .L_1555)
.L_1555:
        /*0058*/ 	.word	0x00000008
.L_1556:


//--------------------- .nv.info.inplace_elu_f32  --------------------------
	.section	.nv.info.inplace_elu_f32,"",@"SHT_CUDA_INFO"
	.sectionflags	@""
	.align	4


	//----- nvinfo : EIATTR_CUDA_API_VERSION
	.align		4
        /*0000*/ 	.byte	0x04, 0x37
        /*0002*/ 	.short	(.L_1558 - .L_1557)
.L_1557:
        /*0004*/ 	.word	0x00000082


	//----- nvinfo : EIATTR_KPARAM_INFO
	.align		4
.L_1558:
        /*0008*/ 	.byte	0x04, 0x17
        /*000a*/ 	.short	(.L_1560 - .L_1559)
.L_1559:
        /*000c*/ 	.word	0x00000000
        /*0010*/ 	.short	0x0002
        /*0012*/ 	.short	0x0010
        /*0014*/ 	.byte	0x00, 0xf0, 0x11, 0x00


	//----- nvinfo : EIATTR_KPARAM_INFO
	.align		4
.L_1560:
        /*0018*/ 	.byte	0x04, 0x17
        /*001a*/ 	.short	(.L_1562 - .L_1561)
.L_1561:
        /*001c*/ 	.word	0x00000000
        /*0020*/ 	.short	0x0001
        /*0022*/ 	.short	0x0008
        /*0024*/ 	.byte	0x00, 0xf5, 0x21, 0x00


	//----- nvinfo : EIATTR_KPARAM_INFO
	.align		4
.L_1562:
        /*0028*/ 	.byte	0x04, 0x17
        /*002a*/ 	.short	(.L_1564 - .L_1563)
.L_1563:
        /*002c*/ 	.word	0x00000000
        /*0030*/ 	.short	0x0000
        /*0032*/ 	.short	0x0000
        /*0034*/ 	.byte	0x00, 0xf0, 0x21, 0x00


	//----- nvinfo : EIATTR_SPARSE_MMA_MASK
	.align		4
.L_1564:
        /*0038*/ 	.byte	0x03, 0x50
        /*003a*/ 	.short	0x0000


	//----- nvinfo : EIATTR_MAXREG_COUNT
	.align		4
        /*003c*/ 	.byte	0x03, 0x1b
        /*003e*/ 	.short	0x00ff


	//----- nvinfo : EIATTR_MERCURY_ISA_VERSION
	.align		4
        /*0040*/ 	.byte	0x03, 0x5f
        /*0042*/ 	.short	0x0101


	//----- nvinfo : EIATTR_VRC_CTA_INIT_COUNT
	.align		4
        /*0044*/ 	.byte	0x02, 0x4a
	.zero		1
	.zero		1


	//----- nvinfo : EIATTR_EXIT_INSTR_OFFSETS
	.align		4
        /*0048*/ 	.byte	0x04, 0x1c
        /*004a*/ 	.short	(.L_1566 - .L_1565)


	//   ....[0]....
.L_1565:
        /*004c*/ 	.word	0x00000090


	//   ....[1]....
        /*0050*/ 	.word	0x00000200


	//----- nvinfo : EIATTR_CRS_STACK_SIZE
	.align		4
.L_1566:
        /*0054*/ 	.byte	0x04, 0x1e
        /*0056*/ 	.short	(.L_1568 - .L_1567)
.L_1567:
        /*0058*/ 	.word	0x00000000


	//----- nvinfo : EIATTR_CBANK_PARAM_SIZE
	.align		4
.L_1568:
        /*005c*/ 	.byte	0x03, 0x19
        /*005e*/ 	.short	0x0014


	//----- nvinfo : EIATTR_PARAM_CBANK
	.align		4
        /*0060*/ 	.byte	0x04, 0x0a
        /*0062*/ 	.short	(.L_1570 - .L_1569)
	.align		4
.L_1569:
        /*0064*/ 	.word	index@(.nv.constant0.inplace_elu_f32)
        /*0068*/ 	.short	0x0380
        /*006a*/ 	.short	0x0014


	//----- nvinfo : EIATTR_SW_WAR
	.align		4
.L_1570:
        /*006c*/ 	.byte	0x04, 0x36
        /*006e*/ 	.short	(.L_1572 - .L_1571)
.L_1571:
        /*0070*/ 	.word	0x00000008
.L_1572:


//--------------------- .nv.info.inplace_gelu_erf_f32 --------------------------
	.section	.nv.info.inplace_gelu_erf_f32,"",@"SHT_CUDA_INFO"
	.sectionflags	@""
	.align	4


	//----- nvinfo : EIATTR_CUDA_API_VERSION
	.align		4
        /*0000*/ 	.byte	0x04, 0x37
        /*0002*/ 	.short	(.L_1574 - .L_1573)
.L_1573:
        /*0004*/ 	.word	0x00000082


	//----- nvinfo : EIATTR_KPARAM_INFO
	.align		4
.L_1574:
        /*0008*/ 	.byte	0x04, 0x17
        /*000a*/ 	.short	(.L_1576 - .L_1575)
.L_1575:
        /*000c*/ 	.word	0x00000000
        /*0010*/ 	.short	0x0001
        /*0012*/ 	.short	0x0008
        /*0014*/ 	.byte	0x00, 0xf5, 0x21, 0x00


	//----- nvinfo : EIATTR_KPARAM_INFO
	.align		4
.L_1576:
        /*0018*/ 	.byte	0x04, 0x17
        /*001a*/ 	.short	(.L_1578 - .L_1577)
.L_1577:
        /*001c*/ 	.word	0x00000000
        /*0020*/ 	.short	0x0000
        /*0022*/ 	.short	0x0000
        /*0024*/ 	.byte	0x00, 0xf0, 0x21, 0x00


	//----- nvinfo : EIATTR_SPARSE_MMA_MASK
	.align		4
.L_1578:
        /*0028*/ 	.byte	0x03, 0x50
        /*002a*/ 	.short	0x0000


	//----- nvinfo : EIATTR_MAXREG_COUNT
	.align		4
        /*002c*/ 	.byte	0x03, 0x1b
        /*002e*/ 	.short	0x00ff


	//----- nvinfo : EIATTR_MERCURY_ISA_VERSION
	.align		4
        /*0030*/ 	.byte	0x03, 0x5f
        /*0032*/ 	.short	0x0101


	//----- nvinfo : EIATTR_VRC_CTA_INIT_COUNT
	.align		4
        /*0034*/ 	.byte	0x02, 0x4a
	.zero		1
	.zero		1


	//----- nvinfo : EIATTR_EXIT_INSTR_OFFSETS
	.align		4
        /*0038*/ 	.byte	0x04, 0x1c
        /*003a*/ 	.short	(.L_1580 - .L_1579)


	//   ....[0]....
.L_1579:
        /*003c*/ 	.word	0x00000090


	//   ....[1]....
        /*0040*/ 	.word	0x00000300


	//----- nvinfo : EIATTR_CBANK_PARAM_SIZE
	.align		4
.L_1580:
        /*0044*/ 	.byte	0x03, 0x19
        /*0046*/ 	.short	0x0010


	//----- nvinfo : EIATTR_PARAM_CBANK
	.align		4
        /*0048*/ 	.byte	0x04, 0x0a
        /*004a*/ 	.short	(.L_1582 - .L_1581)
	.align		4
.L_1581:
        /*004c*/ 	.word	index@(.nv.constant0.inplace_gelu_erf_f32)
        /*0050*/ 	.short	0x0380
        /*0052*/ 	.short	0x0010


	//----- nvinfo : EIATTR_SW_WAR
	.align		4
.L_1582:
        /*0054*/ 	.byte	0x04, 0x36
        /*0056*/ 	.short	(.L_1584 - .L_1583)
.L_1583:
        /*0058*/ 	.word	0x00000008
.L_1584:


//--------------------- .nv.info.inplace_abs_f32  --------------------------
	.section	.nv.info.inplace_abs_f32,"",@"SHT_CUDA_INFO"
	.sectionflags	@""
	.align	4


	//----- nvinfo : EIATTR_CUDA_API_VERSION
	.align		4
        /*0000*/ 	.byte	0x04, 0x37
        /*0002*/ 	.short	(.L_1586 - .L_1585)
.L_1585:
        /*0004*/ 	.word	0x00000082


	//----- nvinfo : EIATTR_KPARAM_INFO
	.align		4
.L_1586:
        /*0008*/ 	.byte	0x04, 0x17
        /*000a*/ 	.short	(.L_1588 - .L_1587)
.L_1587:
        /*000c*/ 	.word	0x00000000
        /*0010*/ 	.short	0x0001
        /*0012*/ 	.short	0x0008
        /*0014*/ 	.byte	0x00, 0xf5, 0x21, 0x00


	//----- nvinfo : EIATTR_KPARAM_INFO
	.align		4
.L_1588:
        /*0018*/ 	.byte	0x04, 0x17
        /*001a*/ 	.short	(.L_1590 - .L_1589)
.L_1589:
        /*001c*/ 	.word	0x00000000
        /*0020*/ 	.short	0x0000
        /*0022*/ 	.short	0x0000
        /*0024*/ 	.byte	0x00, 0xf0, 0x21, 0x00


	//----- nvinfo : EIATTR_SPARSE_MMA_MASK
	.align		4
.L_1590:
        /*0028*/ 	.byte	0x03, 0x50
        /*002a*/ 	.short	0x0000


	//----- nvinfo : EIATTR_MAXREG_COUNT
	.align		4
        /*002c*/ 	.byte	0x03, 0x1b
        /*002e*/ 	.short	0x00ff


	//----- nvinfo : EIATTR_MERCURY_ISA_VERSION
	.align		4
        /*0030*/ 	.byte	0x03, 0x5f
        /*0032*/ 	.short	0x0101


	//----- nvinfo : EIATTR_VRC_CTA_INIT_COUNT
	.align		4
        /*0034*/ 	.byte	0x02, 0x4a
	.zero		1
	.zero		1


	//----- nvinfo : EIATTR_EXIT_INSTR_OFFSETS
	.align		4
        /*0038*/ 	.byte	0x04, 0x1c
        /*003a*/ 	.short	(.L_1592 - .L_1591)


	//   ....[0]....
.L_1591:
        /*003c*/ 	.word	0x00000090


	//   ....[1]....
        /*0040*/ 	.word	0x00000110


	//----- nvinfo : EIATTR_CBANK_PARAM_SIZE
	.align		4
.L_1592:
        /*0044*/ 	.byte	0x03, 0x19
        /*0046*/ 	.short	0x0010


	//----- nvinfo : EIATTR_PARAM_CBANK
	.align		4
        /*0048*/ 	.byte	0x04, 0x0a
        /*004a*/ 	.short	(.L_1594 - .L_1593)
	.align		4
.L_1593:
        /*004c*/ 	.word	index@(.nv.constant0.inplace_abs_f32)
        /*0050*/ 	.short	0x0380
        /*0052*/ 	.short	0x0010


	//----- nvinfo : EIATTR_SW_WAR
	.align		4
.L_1594:
        /*0054*/ 	.byte	0x04, 0x36
        /*0056*/ 	.short	(.L_1596 - .L_1595)
.L_1595:
        /*0058*/ 	.word	0x00000008
.L_1596:


//--------------------- .nv.info.inplace_rsqrt_f32 --------------------------
	.section	.nv.info.inplace_rsqrt_f32,"",@"SHT_CUDA_INFO"
	.sectionflags	@""
	.align	4


	//----- nvinfo : EIATTR_CUDA_API_VERSION
	.align		4
        /*0000*/ 	.byte	0x04, 0x37
        /*0002*/ 	.short	(.L_1598 - .L_1597)
.L_1597:
        /*0004*/ 	.word	0x00000082


	//----- nvinfo : EIATTR_KPARAM_INFO
	.align		4
.L_1598:
        /*0008*/ 	.byte	0x04, 0x17
        /*000a*/ 	.short	(.L_1600 - .L_1599)
.L_1599:
        /*000c*/ 	.word	0x00000000
        /*0010*/ 	.short	0x0001
        /*0012*/ 	.short	0x0008
        /*0014*/ 	.byte	0x00, 0xf5, 0x21, 0x00


	//----- nvinfo : EIATTR_KPARAM_INFO
	.align		4
.L_1600:
        /*0018*/ 	.byte	0x04, 0x17
        /*001a*/ 	.short	(.L_1602 - .L_1601)
.L_1601:
        /*001c*/ 	.word	0x00000000
        /*0020*/ 	.short	0x0000
        /*0022*/ 	.short	0x0000
        /*0024*/ 	.byte	0x00, 0xf0, 0x21, 0x00


	//----- nvinfo : EIATTR_SPARSE_MMA_MASK
	.align		4
.L_1602:
        /*0028*/ 	.byte	0x03, 0x50
        /*002a*/ 	.short	0x0000


	//----- nvinfo : EIATTR_MAXREG_COUNT
	.align		4
        /*002c*/ 	.byte	0x03, 0x1b
        /*002e*/ 	.short	0x00ff


	//----- nvinfo : EIATTR_MERCURY_ISA_VERSION
	.align		4
        /*0030*/ 	.byte	0x03, 0x5f
        /*0032*/ 	.short	0x0101


	//----- nvinfo : EIATTR_VRC_CTA_INIT_COUNT
	.align		4
        /*0034*/ 	.byte	0x02, 0x4a
	.zero		1
	.zero		1


	//----- nvinfo : EIATTR_EXIT_INSTR_OFFSETS
	.align		4
        /*0038*/ 	.byte	0x04, 0x1c
        /*003a*/ 	.short	(.L_1604 - .L_1603)


	//   ....[0]....
.L_1603:
        /*003c*/ 	.word	0x00000090


	//   ....[1]....
        /*0040*/ 	.word	0x00000140


	//----- nvinfo : EIATTR_CBANK_PARAM_SIZE
	.align		4
.L_1604:
        /*0044*/ 	.byte	0x03, 0x19
        /*0046*/ 	.short	0x0010


	//----- nvinfo : EIATTR_PARAM_CBANK
	.align		4
        /*0048*/ 	.byte	0x04, 0x0a
        /*004a*/ 	.short	(.L_1606 - .L_1605)
	.align		4
.L_1605:
        /*004c*/ 	.word	index@(.nv.constant0.inplace_rsqrt_f32)
        /*0050*/ 	.short	0x0380
        /*0052*/ 	.short	0x0010


	//----- nvinfo : EIATTR_SW_WAR
	.align		4
.L_1606:
        /*0054*/ 	.byte	0x04, 0x36
        /*0056*/ 	.short	(.L_1608 - .L_1607)
.L_1607:
        /*0058*/ 	.word	0x00000008
.L_1608:


//--------------------- .nv.info.inplace_sqrt_f32 --------------------------
	.section	.nv.info.inplace_sqrt_f32,"",@"SHT_CUDA_INFO"
	.sectionflags	@""
	.align	4


	//----- nvinfo : EIATTR_CUDA_API_VERSION
	.align		4
        /*0000*/ 	.byte	0x04, 0x37
        /*0002*/ 	.short	(.L_1610 - .L_1609)
.L_1609:
        /*0004*/ 	.word	0x00000082


	//----- nvinfo : EIATTR_KPARAM_INFO
	.align		4
.L_1610:
        /*0008*/ 	.byte	0x04, 0x17
        /*000a*/ 	.short	(.L_1612 - .L_1611)
.L_1611:
        /*000c*/ 	.word	0x00000000
        /*0010*/ 	.short	0x0001
        /*0012*/ 	.short	0x0008
        /*0014*/ 	.byte	0x00, 0xf5, 0x21, 0x00


	//----- nvinfo : EIATTR_KPARAM_INFO
	.align		4
.L_1612:
        /*0018*/ 	.byte	0x04, 0x17
        /*001a*/ 	.short	(.L_1614 - .L_1613)
.L_1613:
        /*001c*/ 	.word	0x00000000
        /*0020*/ 	.short	0x0000
        /*0022*/ 	.short	0x0000
        /*0024*/ 	.byte	0x00, 0xf0, 0x21, 0x00


	//----- nvinfo : EIATTR_SPARSE_MMA_MASK
	.align		4
.L_1614:
        /*0028*/ 	.byte	0x03, 0x50
        /*002a*/ 	.short	0x0000


	//----- nvinfo : EIATTR_MAXREG_COUNT
	.align		4
        /*002c*/ 	.byte	0x03, 0x1b
        /*002e*/ 	.short	0x00ff


	//----- nvinfo : EIATTR_MERCURY_ISA_VERSION
	.align		4
        /*0030*/ 	.byte	0x03, 0x5f
        /*0032*/ 	.short	0x0101


	//----- nvinfo : EIATTR_VRC_CTA_INIT_COUNT
	.align		4
        /*0034*/ 	.byte	0x02, 0x4a
	.zero		1
	.zero		1


	//----- nvinfo : EIATTR_EXIT_INSTR_OFFSETS
	.align		4
        /*0038*/ 	.byte	0x04, 0x1c
        /*003a*/ 	.short	(.L_1616 - .L_1615)


	//   ....[0]....
.L_1615:
        /*003c*/ 	.word	0x00000090


	//   ....[1]....
        /*0040*/ 	.word	0x000001e0


	//----- nvinfo : EIATTR_CRS_STACK_SIZE
	.align		4
.L_1616:
        /*0044*/ 	.byte	0x04, 0x1e
        /*0046*/ 	.short	(.L_1618 - .L_1617)
.L_1617:
        /*0048*/ 	.word	0x00000000


	//----- nvinfo : EIATTR_CBANK_PARAM_SIZE
	.align		4
.L_1618:
        /*004c*/ 	.byte	0x03, 0x19
        /*004e*/ 	.short	0x0010


	//----- nvinfo : EIATTR_PARAM_CBANK
	.align		4
        /*0050*/ 	.byte	0x04, 0x0a
        /*0052*/ 	.short	(.L_1620 - .L_1619)
	.align		4
.L_1619:
        /*0054*/ 	.word	index@(.nv.constant0.inplace_sqrt_f32)
        /*0058*/ 	.short	0x0380
        /*005a*/ 	.short	0x0010


	//----- nvinfo : EIATTR_SW_WAR
	.align		4
.L_1620:
        /*005c*/ 	.byte	0x04, 0x36
        /*005e*/ 	.short	(.L_1622 - .L_1621)
.L_1621:
        /*0060*/ 	.word	0x00000008
.L_1622:


//--------------------- .nv.info.inplace_sqr_f32  --------------------------
	.section	.nv.info.inplace_sqr_f32,"",@"SHT_CUDA_INFO"
	.sectionflags	@""
	.align	4


	//----- nvinfo : EIATTR_CUDA_API_VERSION
	.align		4
        /*0000*/ 	.byte	0x04, 0x37
        /*0002*/ 	.short	(.L_1624 - .L_1623)
.L_1623:
        /*0004*/ 	.word	0x00000082


	//----- nvinfo : EIATTR_KPARAM_INFO
	.align		4
.L_1624:
        /*0008*/ 	.byte	0x04, 0x17
        /*000a*/ 	.short	(.L_1626 - .L_1625)
.L_1625:
        /*000c*/ 	.word	0x00000000
        /*0010*/ 	.short	0x0001
        /*0012*/ 	.short	0x0008
        /*0014*/ 	.byte	0x00, 0xf5, 0x21, 0x00


	//----- nvinfo : EIATTR_KPARAM_INFO
	.align		4
.L_1626:
        /*0018*/ 	.byte	0x04, 0x17
        /*001a*/ 	.short	(.L_1628 - .L_1627)
.L_1627:
        /*001c*/ 	.word	0x00000000
        /*0020*/ 	.short	0x0000
        /*0022*/ 	.short	0x0000
        /*0024*/ 	.byte	0x00, 0xf0, 0x21, 0x00


	//----- nvinfo : EIATTR_SPARSE_MMA_MASK
	.align		4
.L_1628:
        /*0028*/ 	.byte	0x03, 0x50
        /*002a*/ 	.short	0x0000


	//----- nvinfo : EIATTR_MAXREG_COUNT
	.align		4
        /*002c*/ 	.byte	0x03, 0x1b
        /*002e*/ 	.short	0x00ff


	//----- nvinfo : EIATTR_MERCURY_ISA_VERSION
	.align		4
        /*0030*/ 	.byte	0x03, 0x5f
        /*0032*/ 	.short	0x0101


	//----- nvinfo : EIATTR_VRC_CTA_INIT_COUNT
	.align		4
        /*0034*/ 	.byte	0x02, 0x4a
	.zero		1
	.zero		1


	//----- nvinfo : EIATTR_EXIT_INSTR_OFFSETS
	.align		4
        /*0038*/ 	.byte	0x04, 0x1c
        /*003a*/ 	.short	(.L_1630 - .L_1629)


	//   ....[0]....
.L_1629:
        /*003c*/ 	.word	0x00000090


	//   ....[1]....
        /*0040*/ 	.word	0x00000110


	//----- nvinfo : EIATTR_CBANK_PARAM_SIZE
	.align		4
.L_1630:
        /*0044*/ 	.byte	0x03, 0x19
        /*0046*/ 	.short	0x0010


	//----- nvinfo : EIATTR_PARAM_CBANK
	.align		4
        /*0048*/ 	.byte	0x04, 0x0a
        /*004a*/ 	.short	(.L_1632 - .L_1631)
	.align		4
.L_1631:
        /*004c*/ 	.word	index@(.nv.constant0.inplace_sqr_f32)
        /*0050*/ 	.short	0x0380
        /*0052*/ 	.short	0x0010


	//----- nvinfo : EIATTR_SW_WAR
	.align		4
.L_1632:
        /*0054*/ 	.byte	0x04, 0x36
        /*0056*/ 	.short	(.L_1634 - .L_1633)
.L_1633:
        /*0058*/ 	.word	0x00000008
.L_1634:


//--------------------- .nv.info.inplace_sin_f32  --------------------------
	.section	.nv.info.inplace_sin_f32,"",@"SHT_CUDA_INFO"
	.sectionflags	@""
	.align	4


	//----- nvinfo : EIATTR_CUDA_API_VERSION
	.align		4
        /*0000*/ 	.byte	0x04, 0x37
        /*0002*/ 	.short	(.L_1636 - .L_1635)
.L_1635:
        /*0004*/ 	.word	0x00000082


	//----- nvinfo : EIATTR_KPARAM_INFO
	.align		4
.L_1636:
        /*0008*/ 	.byte	0x04, 0x17
        /*000a*/ 	.short	(.L_1638 - .L_1637)
.L_1637:
        /*000c*/ 	.word	0x00000000
        /*0010*/ 	.short	0x0001
        /*0012*/ 	.short	0x0008
        /*0014*/ 	.byte	0x00, 0xf5, 0x21, 0x00


	//----- nvinfo : EIATTR_KPARAM_INFO
	.align		4
.L_1638:
        /*0018*/ 	.byte	0x04, 0x17
        /*001a*/ 	.short	(.L_1640 - .L_1639)
.L_1639:
        /*001c*/ 	.word	0x00000000
        /*0020*/ 	.short	0x0000
        /*0022*/ 	.short	0x0000
        /*0024*/ 	.byte	0x00, 0xf0, 0x21, 0x00


	//----- nvinfo : EIATTR_SPARSE_MMA_MASK
	.align		4
.L_1640:
        /*0028*/ 	.byte	0x03, 0x50
        /*002a*/ 	.short	0x0000


	//----- nvinfo : EIATTR_MAXREG_COUNT
	.align		4
        /*002c*/ 	.byte	0x03, 0x1b
        /*002e*/ 	.short	0x00ff


	//----- nvinfo : EIATTR_MERCURY_ISA_VERSION
	.align		4
        /*0030*/ 	.byte	0x03, 0x5f
        /*0032*/ 	.short	0x0101


	//----- nvinfo : EIATTR_VRC_CTA_INIT_COUNT
	.align		4
        /*0034*/ 	.byte	0x02, 0x4a
	.zero		1
	.zero		1


	//----- nvinfo : EIATTR_EXIT_INSTR_OFFSETS
	.align		4
        /*0038*/ 	.byte	0x04, 0x1c
        /*003a*/ 	.short	(.L_1642 - .L_1641)


	//   ....[0]....
.L_1641:
        /*003c*/ 	.word	0x00000090


	//   ....[1]....
        /*0040*/ 	.word	0x000008b0


	//----- nvinfo : EIATTR_CRS_STACK_SIZE
	.align		4
.L_1642:
        /*0044*/ 	.byte	0x04, 0x1e
        /*0046*/ 	.short	(.L_1644 - .L_1643)
.L_1643:
        /*0048*/ 	.word	0x00000000


	//----- nvinfo : EIATTR_CBANK_PARAM_SIZE
	.align		4
.L_1644:
        /*004c*/ 	.byte	0x03, 0x19
        /*004e*/ 	.short	0x0010


	//----- nvinfo : EIATTR_PARAM_CBANK
	.align		4
        /*0050*/ 	.byte	0x04, 0x0a
        /*0052*/ 	.short	(.L_1646 - .L_1645)
	.align		4
.L_1645:
        /*0054*/ 	.word	index@(.nv.constant0.inplace_sin_f32)
        /*0058*/ 	.short	0x0380
        /*005a*/ 	.short	0x0010


	//----- nvinfo : EIATTR_SW_WAR
	.align		4
.L_1646:
        /*005c*/ 	.byte	0x04, 0x36
        /*005e*/ 	.short	(.L_1648 - .L_1647)
.L_1647:
        /*0060*/ 	.word	0x00000008
.L_1648:


//--------------------- .nv.info.inplace_cos_f32  --------------------------
	.section	.nv.info.inplace_cos_f32,"",@"SHT_CUDA_INFO"
	.sectionflags	@""
	.align	4


	//----- nvinfo : EIATTR_CUDA_API_VERSION
	.align		4
        /*0000*/ 	.byte	0x04, 0x37
        /*0002*/ 	.short	(.L_1650 - .L_1649)
.L_1649:
        /*0004*/ 	.word	0x00000082


	//----- nvinfo : EIATTR_KPARAM_INFO
	.align		4
.L_1650:
        /*0008*/ 	.byte	0x04, 0x17
        /*000a*/ 	.short	(.L_1652 - .L_1651)
.L_1651:
        /*000c*/ 	.word	0x00000000
        /*0010*/ 	.short	0x0001
        /*0012*/ 	.short	0x0008
        /*0014*/ 	.byte	0x00, 0xf5, 0x21, 0x00


	//----- nvinfo : EIATTR_KPARAM_INFO
	.align		4
.L_1652:
        /*0018*/ 	.byte	0x04, 0x17
        /*001a*/ 	.short	(.L_1654 - .L_1653)
.L_1653:
        /*001c*/ 	.word	0x00000000
        /*0020*/ 	.short	0x0000
        /*0022*/ 	.short	0x0000
        /*0024*/ 	.byte	0x00, 0xf0, 0x21, 0x00


	//----- nvinfo : EIATTR_SPARSE_MMA_MASK
	.align		4
.L_1654:
        /*0028*/ 	.byte	0x03, 0x50
        /*002a*/ 	.short	0x0000


	//----- nvinfo : EIATTR_MAXREG_COUNT
	.align		4
        /*002c*/ 	.byte	0x03, 0x1b
        /*002e*/ 	.short	0x00ff


	//----- nvinfo : EIATTR_MERCURY_ISA_VERSION
	.align		4
        /*0030*/ 	.byte	0x03, 0x5f
        /*0032*/ 	.short	0x0101


	//----- nvinfo : EIATTR_VRC_CTA_INIT_COUNT
	.align		4
        /*0034*/ 	.byte	0x02, 0x4a
	.zero		1
	.zero		1


	//----- nvinfo : EIATTR_EXIT_INSTR_OFFSETS
	.align		4
        /*0038*/ 	.byte	0x04, 0x1c
        /*003a*/ 	.short	(.L_1656 - .L_1655)


	//   ....[0]....
.L_1655:
        /*003c*/ 	.word	0x00000090


	//   ....[1]....
        /*0040*/ 	.word	0x000008c0


	//----- nvinfo : EIATTR_CRS_STACK_SIZE
	.align		4
.L_1656:
        /*0044*/ 	.byte	0x04, 0x1e
        /*0046*/ 	.short	(.L_1658 - .L_1657)
.L_1657:
        /*0048*/ 	.word	0x00000000


	//----- nvinfo : EIATTR_CBANK_PARAM_SIZE
	.align		4
.L_1658:
        /*004c*/ 	.byte	0x03, 0x19
        /*004e*/ 	.short	0x0010


	//----- nvinfo : EIATTR_PARAM_CBANK
	.align		4
        /*0050*/ 	.byte	0x04, 0x0a
        /*0052*/ 	.short	(.L_1660 - .L_1659)
	.align		4
.L_1659:
        /*0054*/ 	.word	index@(.nv.constant0.inplace_cos_f32)
        /*0058*/ 	.short	0x0380
        /*005a*/ 	.short	0x0010


	//----- nvinfo : EIATTR_SW_WAR
	.align		4
.L_1660:
        /*005c*/ 	.byte	0x04, 0x36
        /*005e*/ 	.short	(.L_1662 - .L_1661)
.L_1661:
        /*0060*/ 	.word	0x00000008
.L_1662:


//--------------------- .nv.info.unary_sigmoid_f32 --------------------------
	.section	.nv.info.unary_sigmoid_f32,"",@"SHT_CUDA_INFO"
	.sectionflags	@""
	.align	4


	//----- nvinfo : EIATTR_CUDA_API_VERSION
	.align		4
        /*0000*/ 	.byte	0x04, 0x37
        /*0002*/ 	.short	(.L_1664 - .L_1663)
.L_1663:
        /*0004*/ 	.word	0x00000082


	//----- nvinfo : EIATTR_KPARAM_INFO
	.align		4
.L_1664:
        /*0008*/ 	.byte	0x04, 0x17
        /*000a*/ 	.short	(.L_1666 - .L_1665)
.L_1665:
        /*000c*/ 	.word	0x00000000
        /*0010*/ 	.short	0x0002
        /*0012*/ 	.short	0x0010
        /*0014*/ 	.byte	0x00, 0xf5, 0x21, 0x00


	//----- nvinfo : EIATTR_KPARAM_INFO
	.align		4
.L_1666:
        /*0018*/ 	.byte	0x04, 0x17
        /*001a*/ 	.short	(.L_1668 - .L_1667)
.L_1667:
        /*001c*/ 	.word	0x00000000
        /*0020*/ 	.short	0x0001
        /*0022*/ 	.short	0x0008
        /*0024*/ 	.byte	0x00, 0xf5, 0x21, 0x00


	//----- nvinfo : EIATTR_KPARAM_INFO
	.align		4
.L_1668:
        /*0028*/ 	.byte	0x04, 0x17
        /*002a*/ 	.short	(.L_1670 - .L_1669)
.L_1669:
        /*002c*/ 	.word	0x00000000
        /*0030*/ 	.short	0x0000
        /*0032*/ 	.short	0x0000
        /*0034*/ 	.byte	0x00, 0xf0, 0x21, 0x00


	//----- nvinfo : EIATTR_SPARSE_MMA_MASK
	.align		4
.L_1670:
        /*0038*/ 	.byte	0x03, 0x50
        /*003a*/ 	.short	0x0000


	//----- nvinfo : EIATTR_MAXREG_COUNT
	.align		4
        /*003c*/ 	.byte	0x03, 0x1b
        /*003e*/ 	.short	0x00ff


	//----- nvinfo : EIATTR_MERCURY_ISA_VERSION
	.align		4
        /*0040*/ 	.byte	0x03, 0x5f
        /*0042*/ 	.short	0x0101


	//----- nvinfo : EIATTR_VRC_CTA_INIT_COUNT
	.align		4
        /*0044*/ 	.byte	0x02, 0x4a
	.zero		1
	.zero		1


	//----- nvinfo : EIATTR_EXIT_INSTR_OFFSETS
	.align		4
        /*0048*/ 	.byte	0x04, 0x1c
        /*004a*/ 	.short	(.L_1672 - .L_1671)


	//   ....[0]....
.L_1671:
        /*004c*/ 	.word	0x00000090


	//   ....[1]....
        /*0050*/ 	.word	0x000002d0


	//----- nvinfo : EIATTR_CRS_STACK_SIZE
	.align		4
.L_1672:
        /*0054*/ 	.byte	0x04, 0x1e
        /*0056*/ 	.short	(.L_1674 - .L_1673)
.L_1673:
        /*0058*/ 	.word	0x00000000


	//----- nvinfo : EIATTR_CBANK_PARAM_SIZE
	.align		4
.L_1674:
        /*005c*/ 	.byte	0x03, 0x19
        /*005e*/ 	.short	0x0018


	//----- nvinfo : EIATTR_PARAM_CBANK
	.align		4
        /*0060*/ 	.byte	0x04, 0x0a
        /*0062*/ 	.short	(.L_1676 - .L_1675)
	.align		4
.L_1675:
        /*0064*/ 	.word	index@(.nv.constant0.unary_sigmoid_f32)
        /*0068*/ 	.short	0x0380
        /*006a*/ 	.short	0x0018


	//----- nvinfo : EIATTR_SW_WAR
	.align		4
.L_1676:
        /*006c*/ 	.byte	0x04, 0x36
        /*006e*/ 	.short	(.L_1678 - .L_1677)
.L_1677:
        /*0070*/ 	.word	0x00000008
.L_1678:


//--------------------- .nv.info.unary_tanh_f32   --------------------------
	.section	.nv.info.unary_tanh_f32,"",@"SHT_CUDA_INFO"
	.sectionflags	@""
	.align	4


	//----- nvinfo : EIATTR_CUDA_API_VERSION
	.align		4
        /*0000*/ 	.byte	0x04, 0x37
        /*0002*/ 	.short	(.L_1680 - .L_1679)
.L_1679:
        /*0004*/ 	.word	0x00000082


	//----- nvinfo : EIATTR_KPARAM_INFO
	.align		4
.L_1680:
        /*0008*/ 	.byte	0x04, 0x17
        /*000a*/ 	.short	(.L_1682 - .L_1681)
.L_1681:
        /*000c*/ 	.word	0x00000000
        /*0010*/ 	.short	0x0002
        /*0012*/ 	.short	0x0010
        /*0014*/ 	.byte	0x00, 0xf5, 0x21, 0x00


	//----- nvinfo : EIATTR_KPARAM_INFO
	.align		4
.L_1682:
        /*0018*/ 	.byte	0x04, 0x17
        /*001a*/ 	.short	(.L_1684 - .L_1683)
.L_1683:
        /*001c*/ 	.word	0x00000000
        /*0020*/ 	.short	0x0001
        /*0022*/ 	.short	0x0008
        /*0024*/ 	.byte	0x00, 0xf5, 0x21, 0x00


	//----- nvinfo : EIATTR_KPARAM_INFO
	.align		4
.L_1684:
        /*0028*/ 	.byte	0x04, 0x17
        /*002a*/ 	.short	(.L_1686 - .L_1685)
.L_1685:
        /*002c*/ 	.word	0x00000000
        /*0030*/ 	.short	0x0000
        /*0032*/ 	.short	0x0000
        /*0034*/ 	.byte	0x00, 0xf0, 0x21, 0x00


	//----- nvinfo : EIATTR_SPARSE_MMA_MASK
	.align		4
.L_1686:
        /*0038*/ 	.byte	0x03, 0x50
        /*003a*/ 	.short	0x0000


	//----- nvinfo : EIATTR_MAXREG_COUNT
	.align		4
        /*003c*/ 	.byte	0x03, 0x1b
        /*003e*/ 	.short	0x00ff


	//----- nvinfo : EIATTR_MERCURY_ISA_VERSION
	.align		4
        /*0040*/ 	.byte	0x03, 0x5f
        /*0042*/ 	.short	0x0101


	//----- nvinfo : EIATTR_VRC_CTA_INIT_COUNT
	.align		4
        /*0044*/ 	.byte	0x02, 0x4a
	.zero		1
	.zero		1


	//----- nvinfo : EIATTR_EXIT_INSTR_OFFSETS
	.align		4
        /*0048*/ 	.byte	0x04, 0x1c
        /*004a*/ 	.short	(.L_1688 - .L_1687)


	//   ....[0]....
.L_1687:
        /*004c*/ 	.word	0x00000090


	//   ....[1]....
        /*0050*/ 	.word	0x00000260


	//----- nvinfo : EIATTR_CBANK_PARAM_SIZE
	.align		4
.L_1688:
        /*0054*/ 	.byte	0x03, 0x19
        /*0056*/ 	.short	0x0018


	//----- nvinfo : EIATTR_PARAM_CBANK
	.align		4
        /*0058*/ 	.byte	0x04, 0x0a
        /*005a*/ 	.short	(.L_1690 - .L_1689)
	.align		4
.L_1689:
        /*005c*/ 	.word	index@(.nv.constant0.unary_tanh_f32)
        /*0060*/ 	.short	0x0380
        /*0062*/ 	.short	0x0018


	//----- nvinfo : EIATTR_SW_WAR
	.align		4
.L_1690:
        /*0064*/ 	.byte	0x04, 0x36
        /*0066*/ 	.short	(.L_1692 - .L_1691)
.L_1691:
        /*0068*/ 	.word	0x00000008
.L_1692:


//--------------------- .nv.info.unary_silu_f32   --------------------------
	.section	.nv.info.unary_silu_f32,"",@"SHT_CUDA_INFO"
	.sectionflags	@""
	.align	4


	//----- nvinfo : EIATTR_CUDA_API_VERSION
	.align		4
        /*0000*/ 	.byte	0x04, 0x37
        /*0002*/ 	.short	(.L_1694 - .L_1693)
.L_1693:
        /*0004*/ 	.word	0x00000082


	//----- nvinfo : EIATTR_KPARAM_INFO
	.align		4
.L_1694:
        /*0008*/ 	.byte	0x04, 0x17
        /*000a*/ 	.short	(.L_1696 - .L_1695)
.L_1695:
        /*000c*/ 	.word	0x00000000
        /*0010*/ 	.short	0x0002
        /*0012*/ 	.short	0x0010
        /*0014*/ 	.byte	0x00, 0xf5, 0x21, 0x00


	//----- nvinfo : EIATTR_KPARAM_INFO
	.align		4
.L_1696:
        /*0018*/ 	.byte	0x04, 0x17
        /*001a*/ 	.short	(.L_1698 - .L_1697)
.L_1697:
        /*001c*/ 	.word	0x00000000
        /*0020*/ 	.short	0x0001
        /*0022*/ 	.short	0x0008
        /*0024*/ 	.byte	0x00, 0xf5, 0x21, 0x00


	//----- nvinfo : EIATTR_KPARAM_INFO
	.align		4
.L_1698:
        /*0028*/ 	.byte	0x04, 0x17
        /*002a*/ 	.short	(.L_1700 - .L_1699)
.L_1699:
        /*002c*/ 	.word	0x00000000
        /*0030*/ 	.short	0x0000
        /*0032*/ 	.short	0x0000
        /*0034*/ 	.byte	0x00, 0xf0, 0x21, 0x00


	//----- nvinfo : EIATTR_SPARSE_MMA_MASK
	.align		4
.L_1700:
        /*0038*/ 	.byte	0x03, 0x50
        /*003a*/ 	.short	0x0000


	//----- nvinfo : EIATTR_MAXREG_COUNT
	.align		4
        /*003c*/ 	.byte	0x03, 0x1b
        /*003e*/ 	.short	0x00ff


	//----- nvinfo : EIATTR_MERCURY_ISA_VERSION
	.align		4
        /*0040*/ 	.byte	0x03, 0x5f
        /*0042*/ 	.short	0x0101


	//----- nvinfo : EIATTR_VRC_CTA_INIT_COUNT
	.align		4
        /*0044*/ 	.byte	0x02, 0x4a
	.zero		1
	.zero		1


	//----- nvinfo : EIATTR_EXIT_INSTR_OFFSETS
	.align		4
        /*0048*/ 	.byte	0x04, 0x1c
        /*004a*/ 	.short	(.L_1702 - .L_1701)


	//   ....[0]....
.L_1701:
        /*004c*/ 	.word	0x00000090


	//   ....[1]....
        /*0050*/ 	.word	0x000002c0


	//----- nvinfo : EIATTR_CRS_STACK_SIZE
	.align		4
.L_1702:
        /*0054*/ 	.byte	0x04, 0x1e
        /*0056*/ 	.short	(.L_1704 - .L_1703)
.L_1703:
        /*0058*/ 	.word	0x00000000


	//----- nvinfo : EIATTR_CBANK_PARAM_SIZE
	.align		4
.L_1704:
        /*005c*/ 	.byte	0x03, 0x19
        /*005e*/ 	.short	0x0018


	//----- nvinfo : EIATTR_PARAM_CBANK
	.align		4
        /*0060*/ 	.byte	0x04, 0x0a
        /*0062*/ 	.short	(.L_1706 - .L_1705)
	.align		4
.L_1705:
        /*0064*/ 	.word	index@(.nv.constant0.unary_silu_f32)
        /*0068*/ 	.short	0x0380
        /*006a*/ 	.short	0x0018


	//----- nvinfo : EIATTR_SW_WAR
	.align		4
.L_1706:
        /*006c*/ 	.byte	0x04, 0x36
        /*006e*/ 	.short	(.L_1708 - .L_1707)
.L_1707:
        /*0070*/ 	.word	0x00000008
.L_1708:


//--------------------- .nv.info.unary_relu_f32   --------------------------
	.section	.nv.info.unary_relu_f32,"",@"SHT_CUDA_INFO"
	.sectionflags	@""
	.align	4


	//----- nvinfo : EIATTR_CUDA_API_VERSION
	.align		4
        /*0000*/ 	.byte	0x04, 0x37
        /*0002*/ 	.short	(.L_1710 - .L_1709)
.L_1709:
        /*0004*/ 	.word	0x00000082


	//----- nvinfo : EIATTR_KPARAM_INFO
	.align		4
.L_1710:
        /*0008*/ 	.byte	0x04, 0x17
        /*000a*/ 	.short	(.L_1712 - .L_1711)
.L_1711:
        /*000c*/ 	.word	0x00000000
        /*0010*/ 	.short	0x0002
        /*0012*/ 	.short	0x0010
        /*0014*/ 	.byte	0x00, 0xf5, 0x21, 0x00


	//----- nvinfo : EIATTR_KPARAM_INFO
	.align		4
.L_1712:
        /*0018*/ 	.byte	0x04, 0x17
        /*001a*/ 	.short	(.L_1714 - .L_1713)
.L_1713:
        /*001c*/ 	.word	0x00000000
        /*0020*/ 	.short	0x0001
        /*0022*/ 	.short	0x0008
        /*0024*/ 	.byte	0x00, 0xf5, 0x21, 0x00


	//----- nvinfo : EIATTR_KPARAM_INFO
	.align		4
.L_1714:
        /*0028*/ 	.byte	0x04, 0x17
        /*002a*/ 	.short	(.L_1716 - .L_1715)
.L_1715:
        /*002c*/ 	.word	0x00000000
        /*0030*/ 	.short	0x0000
        /*0032*/ 	.short	0x0000
        /*0034*/ 	.byte	0x00, 0xf0, 0x21, 0x00


	//----- nvinfo : EIATTR_SPARSE_MMA_MASK
	.align		4
.L_1716:
        /*0038*/ 	.byte	0x03, 0x50
        /*003a*/ 	.short	0x0000


	//----- nvinfo : EIATTR_MAXREG_COUNT
	.align		4
        /*003c*/ 	.byte	0x03, 0x1b
        /*003e*/ 	.short	0x00ff


	//----- nvinfo : EIATTR_MERCURY_ISA_VERSION
	.align		4
        /*0040*/ 	.byte	0x03, 0x5f
        /*0042*/ 	.short	0x0101


	//----- nvinfo : EIATTR_VRC_CTA_INIT_COUNT
	.align		4
        /*0044*/ 	.byte	0x02, 0x4a
	.zero		1
	.zero		1


	//----- nvinfo : EIATTR_EXIT_INSTR_OFFSETS
	.align		4
        /*0048*/ 	.byte	0x04, 0x1c
        /*004a*/ 	.short	(.L_1718 - .L_1717)


	//   ....[0]....
.L_1717:
        /*004c*/ 	.word	0x00000090


	//   ....[1]....
        /*0050*/ 	.word	0x00000160


	//----- nvinfo : EIATTR_CBANK_PARAM_SIZE
	.align		4
.L_1718:
        /*0054*/ 	.byte	0x03, 0x19
        /*0056*/ 	.short	0x0018


	//----- nvinfo : EIATTR_PARAM_CBANK
	.align		4
        /*0058*/ 	.byte	0x04, 0x0a
        /*005a*/ 	.short	(.L_1720 - .L_1719)
	.align		4
.L_1719:
        /*005c*/ 	.word	index@(.nv.constant0.unary_relu_f32)
        /*0060*/ 	.short	0x0380
        /*0062*/ 	.short	0x0018


	//----- nvinfo : EIATTR_SW_WAR
	.align		4
.L_1720:
        /*0064*/ 	.byte	0x04, 0x36
        /*0066*/ 	.short	(.L_1722 - .L_1721)
.L_1721:
        /*0068*/ 	.word	0x00000008
.L_1722:


//--------------------- .nv.info.unary_elu_f32    --------------------------
	.section	.nv.info.unary_elu_f32,"",@"SHT_CUDA_INFO"
	.sectionflags	@""
	.align	4


	//----- nvinfo : EIATTR_CUDA_API_VERSION
	.align		4
        /*0000*/ 	.byte	0x04, 0x37
        /*0002*/ 	.short	(.L_1724 - .L_1723)
.L_1723:
        /*0004*/ 	.word	0x00000082


	//----- nvinfo : EIATTR_KPARAM_INFO
	.align		4
.L_1724:
        /*0008*/ 	.byte	0x04, 0x17
        /*000a*/ 	.short	(.L_1726 - .L_1725)
.L_1725:
        /*000c*/ 	.word	0x00000000
        /*0010*/ 	.short	0x0003
        /*0012*/ 	.short	0x0018
        /*0014*/ 	.byte	0x00, 0xf0, 0x11, 0x00


	//----- nvinfo : EIATTR_KPARAM_INFO
	.align		4
.L_1726:
        /*0018*/ 	.byte	0x04, 0x17
        /*001a*/ 	.short	(.L_1728 - .L_1727)
.L_1727:
        /*001c*/ 	.word	0x00000000
        /*0020*/ 	.short	0x0002
        /*0022*/ 	.short	0x0010
        /*0024*/ 	.byte	0x00, 0xf5, 0x21, 0x00


	//----- nvinfo : EIATTR_KPARAM_INFO
	.align		4
.L_1728:
        /*0028*/ 	.byte	0x04, 0x17
        /*002a*/ 	.short	(.L_1730 - .L_1729)
.L_1729:
        /*002c*/ 	.word	0x00000000
        /*0030*/ 	.short	0x0001
        /*0032*/ 	.short	0x0008
        /*0034*/ 	.byte	0x00, 0xf5, 0x21, 0x00


	//----- nvinfo : EIATTR_KPARAM_INFO
	.align		4
.L_1730:
        /*0038*/ 	.byte	0x04, 0x17
        /*003a*/ 	.short	(.L_1732 - .L_1731)
.L_1731:
        /*003c*/ 	.word	0x00000000
        /*0040*/ 	.short	0x0000
        /*0042*/ 	.short	0x0000
        /*0044*/ 	.byte	0x00, 0xf0, 0x21, 0x00


	//----- nvinfo : EIATTR_SPARSE_MMA_MASK
	.align		4
.L_1732:
        /*0048*/ 	.byte	0x03, 0x50
        /*004a*/ 	.short	0x0000


	//----- nvinfo : EIATTR_MAXREG_COUNT
	.align		4
        /*004c*/ 	.byte	0x03, 0x1b
        /*004e*/ 	.short	0x00ff


	//----- nvinfo : EIATTR_MERCURY_ISA_VERSION
	.align		4
        /*0050*/ 	.byte	0x03, 0x5f
        /*0052*/ 	.short	0x0101


	//----- nvinfo : EIATTR_VRC_CTA_INIT_COUNT
	.align		4
        /*0054*/ 	.byte	0x02, 0x4a
	.zero		1
	.zero		1


	//----- nvinfo : EIATTR_EXIT_INSTR_OFFSETS
	.align		4
        /*0058*/ 	.byte	0x04, 0x1c
        /*005a*/ 	.short	(.L_1734 - .L_1733)


	//   ....[0]....
.L_1733:
        /*005c*/ 	.word	0x00000090


	//   ....[1]....
        /*0060*/ 	.word	0x00000250


	//----- nvinfo : EIATTR_CRS_STACK_SIZE
	.align		4
.L_1734:
        /*0064*/ 	.byte	0x04, 0x1e
        /*0066*/ 	.short	(.L_1736 - .L_1735)
.L_1735:
        /*0068*/ 	.word	0x00000000


	//----- nvinfo : EIATTR_CBANK_PARAM_SIZE
	.align		4
.L_1736:
        /*006c*/ 	.byte	0x03, 0x19
        /*006e*/ 	.short	0x001c


	//----- nvinfo : EIATTR_PARAM_CBANK
	.align		4
        /*0070*/ 	.byte	0x04, 0x0a
        /*0072*/ 	.short	(.L_1738 - .L_1737)
	.align		4
.L_1737:
        /*0074*/ 	.word	index@(.nv.constant0.unary_elu_f32)
        /*0078*/ 	.short	0x0380
        /*007a*/ 	.short	0x001c


	//----- nvinfo : EIATTR_SW_WAR
	.align		4
.L_1738:
        /*007c*/ 	.byte	0x04, 0x36
        /*007e*/ 	.short	(.L_1740 - .L_1739)
.L_1739:
        /*0080*/ 	.word	0x00000008
.L_1740:


//--------------------- .nv.info.unary_gelu_erf_f32 --------------------------
	.section	.nv.info.unary_gelu_erf_f32,"",@"SHT_CUDA_INFO"
	.sectionflags	@""
	.align	4


	//----- nvinfo : EIATTR_CUDA_API_VERSION
	.align		4
        /*0000*/ 	.byte	0x04, 0x37
        /*0002*/ 	.short	(.L_1742 - .L_1741)
.L_1741:
        /*0004*/ 	.word	0x00000082


	//----- nvinfo : EIATTR_KPARAM_INFO
	.align		4
.L_1742:
        /*0008*/ 	.byte	0x04, 0x17
        /*000a*/ 	.short	(.L_1744 - .L_1743)
.L_1743:
        /*000c*/ 	.word	0x00000000
        /*0010*/ 	.short	0x0002
        /*0012*/ 	.short	0x0010
        /*0014*/ 	.byte	0x00, 0xf5, 0x21, 0x00


	//----- nvinfo : EIATTR_KPARAM_INFO
	.align		4
.L_1744:
        /*0018*/ 	.byte	0x04, 0x17
        /*001a*/ 	.short	(.L_1746 - .L_1745)
.L_1745:
        /*001c*/ 	.word	0x00000000
        /*0020*/ 	.short	0x0001
        /*0022*/ 	.short	0x0008
        /*0024*/ 	.byte	0x00, 0xf5, 0x21, 0x00


	//----- nvinfo : EIATTR_KPARAM_INFO
	.align		4
.L_1746:
        /*0028*/ 	.byte	0x04, 0x17
        /*002a*/ 	.short	(.L_1748 - .L_1747)
.L_1747:
        /*002c*/ 	.word	0x00000000
        /*0030*/ 	.short	0x0000
        /*0032*/ 	.short	0x0000
        /*0034*/ 	.byte	0x00, 0xf0, 0x21, 0x00


	//----- nvinfo : EIATTR_SPARSE_MMA_MASK
	.align		4
.L_1748:
        /*0038*/ 	.byte	0x03, 0x50
        /*003a*/ 	.short	0x0000


	//----- nvinfo : EIATTR_MAXREG_COUNT
	.align		4
        /*003c*/ 	.byte	0x03, 0x1b
        /*003e*/ 	.short	0x00ff


	//----- nvinfo : EIATTR_MERCURY_ISA_VERSION
	.align		4
        /*0040*/ 	.byte	0x03, 0x5f
        /*0042*/ 	.short	0x0101


	//----- nvinfo : EIATTR_VRC_CTA_INIT_COUNT
	.align		4
        /*0044*/ 	.byte	0x02, 0x4a
	.zero		1
	.zero		1


	//----- nvinfo : EIATTR_EXIT_INSTR_OFFSETS
	.align		4
        /*0048*/ 	.byte	0x04, 0x1c
        /*004a*/ 	.short	(.L_1750 - .L_1749)


	//   ....[0]....
.L_1749:
        /*004c*/ 	.word	0x00000090


	//   ....[1]....
        /*0050*/ 	.word	0x00000350


	//----- nvinfo : EIATTR_CBANK_PARAM_SIZE
	.align		4
.L_1750:
        /*0054*/ 	.byte	0x03, 0x19
        /*0056*/ 	.short	0x0018


	//----- nvinfo : EIATTR_PARAM_CBANK
	.align		4
        /*0058*/ 	.byte	0x04, 0x0a
        /*005a*/ 	.short	(.L_1752 - .L_1751)
	.align		4
.L_1751:
        /*005c*/ 	.word	index@(.nv.constant0.unary_gelu_erf_f32)
        /*0060*/ 	.short	0x0380
        /*0062*/ 	.short	0x0018


	//----- nvinfo : EIATTR_SW_WAR
	.align		4
.L_1752:
        /*0064*/ 	.byte	0x04, 0x36
        /*0066*/ 	.short	(.L_1754 - .L_1753)
.L_1753:
        /*0068*/ 	.word	0x00000008
.L_1754:


//--------------------- .nv.info.unary_abs_f32    --------------------------
	.section	.nv.info.unary_abs_f32,"",@"SHT_CUDA_INFO"
	.sectionflags	@""
	.align	4


	//----- nvinfo : EIATTR_CUDA_API_VERSION
	.align		4
        /*0000*/ 	.byte	0x04, 0x37
        /*0002*/ 	.short	(.L_1756 - .L_1755)
.L_1755:
        /*0004*/ 	.word	0x00000082


	//----- nvinfo : EIATTR_KPARAM_INFO
	.align		4
.L_1756:
        /*0008*/ 	.byte	0x04, 0x17
        /*000a*/ 	.short	(.L_1758 - .L_1757)
.L_1757:
        /*000c*/ 	.word	0x00000000
        /*0010*/ 	.short	0x0002
        /*0012*/ 	.short	0x0010
        /*0014*/ 	.byte	0x00, 0xf5, 0x21, 0x00


	//----- nvinfo : EIATTR_KPARAM_INFO
	.align		4
.L_1758:
        /*0018*/ 	.byte	0x04, 0x17
        /*001a*/ 	.short	(.L_1760 - .L_1759)
.L_1759:
        /*001c*/ 	.word	0x00000000
        /*0020*/ 	.short	0x0001
        /*0022*/ 	.short	0x0008
        /*0024*/ 	.byte	0x00, 0xf5, 0x21, 0x00


	//----- nvinfo : EIATTR_KPARAM_INFO
	.align		4
.L_1760:
        /*0028*/ 	.byte	0x04, 0x17
        /*002a*/ 	.short	(.L_1762 - .L_1761)
.L_1761:
        /*002c*/ 	.word	0x00000000
        /*0030*/ 	.short	0x0000
        /*0032*/ 	.short	0x0000
        /*0034*/ 	.byte	0x00, 0xf0, 0x21, 0x00


	//----- nvinfo : EIATTR_SPARSE_MMA_MASK
	.align		4
.L_1762:
        /*0038*/ 	.byte	0x03, 0x50
        /*003a*/ 	.short	0x0000


	//----- nvinfo : EIATTR_MAXREG_COUNT
	.align		4
        /*003c*/ 	.byte	0x03, 0x1b
        /*003e*/ 	.short	0x00ff


	//----- nvinfo : EIATTR_MERCURY_ISA_VERSION
	.align		4
        /*0040*/ 	.byte	0x03, 0x5f
        /*0042*/ 	.short	0x0101


	//----- nvinfo : EIATTR_VRC_CTA_INIT_COUNT
	.align		4
        /*0044*/ 	.byte	0x02, 0x4a
	.zero		1
	.zero		1


	//----- nvinfo : EIATTR_EXIT_INSTR_OFFSETS
	.align		4
        /*0048*/ 	.byte	0x04, 0x1c
        /*004a*/ 	.short	(.L_1764 - .L_1763)


	//   ....[0]....
.L_1763:
        /*004c*/ 	.word	0x00000090


	//   ....[1]....
        /*0050*/ 	.word	0x00000160


	//----- nvinfo : EIATTR_CBANK_PARAM_SIZE
	.align		4
.L_1764:
        /*0054*/ 	.byte	0x03, 0x19
        /*0056*/ 	.short	0x0018


	//----- nvinfo : EIATTR_PARAM_CBANK
	.align		4
        /*0058*/ 	.byte	0x04, 0x0a
        /*005a*/ 	.short	(.L_1766 - .L_1765)
	.align		4
.L_1765:
        /*005c*/ 	.word	index@(.nv.constant0.unary_abs_f32)
        /*0060*/ 	.short	0x0380
        /*0062*/ 	.short	0x0018


	//----- nvinfo : EIATTR_SW_WAR
	.align		4
.L_1766:
        /*0064*/ 	.byte	0x04, 0x36
        /*0066*/ 	.short	(.L_1768 - .L_1767)
.L_1767:
        /*0068*/ 	.word	0x00000008
.L_1768:


//--------------------- .nv.info.unary_rsqrt_f32  --------------------------
	.section	.nv.info.unary_rsqrt_f32,"",@"SHT_CUDA_INFO"
	.sectionflags	@""
	.align	4


	//----- nvinfo : EIATTR_CUDA_API_VERSION
	.align		4
        /*0000*/ 	.byte	0x04, 0x37
        /*0002*/ 	.short	(.L_1770 - .L_1769)
.L_1769:
        /*0004*/ 	.word	0x00000082


	//----- nvinfo : EIATTR_KPARAM_INFO
	.align		4
.L_1770:
        /*0008*/ 	.byte	0x04, 0x17
        /*000a*/ 	.short	(.L_1772 - .L_1771)
.L_1771:
        /*000c*/ 	.word	0x00000000
        /*0010*/ 	.short	0x0002
        /*0012*/ 	.short	0x0010
        /*0014*/ 	.byte	0x00, 0xf5, 0x21, 0x00


	//----- nvinfo : EIATTR_KPARAM_INFO
	.align		4
.L_1772:
        /*0018*/ 	.byte	0x04, 0x17
        /*001a*/ 	.short	(.L_1774 - .L_1773)
.L_1773:
        /*001c*/ 	.word	0x00000000
        /*0020*/ 	.short	0x0001
        /*0022*/ 	.short	0x0008
        /*0024*/ 	.byte	0x00, 0xf5, 0x21, 0x00


	//----- nvinfo : EIATTR_KPARAM_INFO
	.align		4
.L_1774:
        /*0028*/ 	.byte	0x04, 0x17
        /*002a*/ 	.short	(.L_1776 - .L_1775)
.L_1775:
        /*002c*/ 	.word	0x00000000
        /*0030*/ 	.short	0x0000
        /*0032*/ 	.short	0x0000
        /*0034*/ 	.byte	0x00, 0xf0, 0x21, 0x00


	//----- nvinfo : EIATTR_SPARSE_MMA_MASK
	.align		4
.L_1776:
        /*0038*/ 	.byte	0x03, 0x50
        /*003a*/ 	.short	0x0000


	//----- nvinfo : EIATTR_MAXREG_COUNT
	.align		4
        /*003c*/ 	.byte	0x03, 0x1b
        /*003e*/ 	.short	0x00ff


	//----- nvinfo : EIATTR_MERCURY_ISA_VERSION
	.align		4
        /*0040*/ 	.byte	0x03, 0x5f
        /*0042*/ 	.short	0x0101


	//----- nvinfo : EIATTR_VRC_CTA_INIT_COUNT
	.align		4
        /*0044*/ 	.byte	0x02, 0x4a
	.zero		1
	.zero		1


	//----- nvinfo : EIATTR_EXIT_INSTR_OFFSETS
	.align		4
        /*0048*/ 	.byte	0x04, 0x1c
        /*004a*/ 	.short	(.L_1778 - .L_1777)


	//   ....[0]....
.L_1777:
        /*004c*/ 	.word	0x00000090


	//   ....[1]....
        /*0050*/ 	.word	0x00000190


	//----- nvinfo : EIATTR_CBANK_PARAM_SIZE
	.align		4
.L_1778:
        /*0054*/ 	.byte	0x03, 0x19
        /*0056*/ 	.short	0x0018


	//----- nvinfo : EIATTR_PARAM_CBANK
	.align		4
        /*0058*/ 	.byte	0x04, 0x0a
        /*005a*/ 	.short	(.L_1780 - .L_1779)
	.align		4
.L_1779:
        /*005c*/ 	.word	index@(.nv.constant0.unary_rsqrt_f32)
        /*0060*/ 	.short	0x0380
        /*0062*/ 	.short	0x0018


	//----- nvinfo : EIATTR_SW_WAR
	.align		4
.L_1780:
        /*0064*/ 	.byte	0x04, 0x36
        /*0066*/ 	.short	(.L_1782 - .L_1781)
.L_1781:
        /*0068*/ 	.word	0x00000008
.L_1782:


//--------------------- .nv.info.unary_sqrt_f32   --------------------------
	.section	.nv.info.unary_sqrt_f32,"",@"SHT_CUDA_INFO"
	.sectionflags	@""
	.align	4


	//----- nvinfo : EIATTR_CUDA_API_VERSION
	.align		4
        /*0000*/ 	.byte	0x04, 0x37
        /*0002*/ 	.short	(.L_1784 - .L_1783)
.L_1783:
        /*0004*/ 	.word	0x00000082


	//----- nvinfo : EIATTR_KPARAM_INFO
	.align		4
.L_1784:
        /*0008*/ 	.byte	0x04, 0x17
        /*000a*/ 	.short	(.L_1786 - .L_1785)
.L_1785:
        /*000c*/ 	.word	0x00000000
        /*0010*/ 	.short	0x0002
        /*0012*/ 	.short	0x0010
        /*0014*/ 	.byte	0x00, 0xf5, 0x21, 0x00


	//----- nvinfo : EIATTR_KPARAM_INFO
	.align		4
.L_1786:
        /*0018*/ 	.byte	0x04, 0x17
        /*001a*/ 	.short	(.L_1788 - .L_1787)
.L_1787:
        /*001c*/ 	.word	0x00000000
        /*0020*/ 	.short	0x0001
        /*0022*/ 	.short	0x0008
        /*0024*/ 	.byte	0x00, 0xf5, 0x21, 0x00


	//----- nvinfo : EIATTR_KPARAM_INFO
	.align		4
.L_1788:
        /*0028*/ 	.byte	0x04, 0x17
        /*002a*/ 	.short	(.L_1790 - .L_1789)
.L_1789:
        /*002c*/ 	.word	0x00000000
        /*0030*/ 	.short	0x0000
        /*0032*/ 	.short	0x0000
        /*0034*/ 	.byte	0x00, 0xf0, 0x21, 0x00


	//----- nvinfo : EIATTR_SPARSE_MMA_MASK
	.align		4
.L_1790:
        /*0038*/ 	.byte	0x03, 0x50
        /*003a*/ 	.short	0x0000


	//----- nvinfo : EIATTR_MAXREG_COUNT
	.align		4
        /*003c*/ 	.byte	0x03, 0x1b
        /*003e*/ 	.short	0x00ff


	//----- nvinfo : EIATTR_MERCURY_ISA_VERSION
	.align		4
        /*0040*/ 	.byte	0x03, 0x5f
        /*0042*/ 	.short	0x0101


	//----- nvinfo : EIATTR_VRC_CTA_INIT_COUNT
	.align		4
        /*0044*/ 	.byte	0x02, 0x4a
	.zero		1
	.zero		1


	//----- nvinfo : EIATTR_EXIT_INSTR_OFFSETS
	.align		4
        /*0048*/ 	.byte	0x04, 0x1c
        /*004a*/ 	.short	(.L_1792 - .L_1791)


	//   ....[0]....
.L_1791:
        /*004c*/ 	.word	0x00000090


	//   ....[1]....
        /*0050*/ 	.word	0x00000220


	//----- nvinfo : EIATTR_CRS_STACK_SIZE
	.align		4
.L_1792:
        /*0054*/ 	.byte	0x04, 0x1e
        /*0056*/ 	.short	(.L_1794 - .L_1793)
.L_1793:
        /*0058*/ 	.word	0x00000000


	//----- nvinfo : EIATTR_CBANK_PARAM_SIZE
	.align		4
.L_1794:
        /*005c*/ 	.byte	0x03, 0x19
        /*005e*/ 	.short	0x0018


	//----- nvinfo : EIATTR_PARAM_CBANK
	.align		4
        /*0060*/ 	.byte	0x04, 0x0a
        /*0062*/ 	.short	(.L_1796 - .L_1795)
	.align		4
.L_1795:
        /*0064*/ 	.word	index@(.nv.constant0.unary_sqrt_f32)
        /*0068*/ 	.short	0x0380
        /*006a*/ 	.short	0x0018


	//----- nvinfo : EIATTR_SW_WAR
	.align		4
.L_1796:
        /*006c*/ 	.byte	0x04, 0x36
        /*006e*/ 	.short	(.L_1798 - .L_1797)
.L_1797:
        /*0070*/ 	.word	0x00000008
.L_1798:


//--------------------- .nv.info.unary_sqr_f32    --------------------------
	.section	.nv.info.unary_sqr_f32,"",@"SHT_CUDA_INFO"
	.sectionflags	@""
	.align	4


	//----- nvinfo : EIATTR_CUDA_API_VERSION
	.align		4
        /*0000*/ 	.byte	0x04, 0x37
        /*0002*/ 	.short	(.L_1800 - .L_1799)
.L_1799:
        /*0004*/ 	.word	0x00000082


	//----- nvinfo : EIATTR_KPARAM_INFO
	.align		4
.L_1800:
        /*0008*/ 	.byte	0x04, 0x17
        /*000a*/ 	.short	(.L_1802 - .L_1801)
.L_1801:
        /*000c*/ 	.word	0x00000000
        /*0010*/ 	.short	0x0002
        /*0012*/ 	.short	0x0010
        /*0014*/ 	.byte	0x00, 0xf5, 0x21, 0x00


	//----- nvinfo : EIATTR_KPARAM_INFO
	.align		4
.L_1802:
        /*0018*/ 	.byte	0x04, 0x17
        /*001a*/ 	.short	(.L_1804 - .L_1803)
.L_1803:
        /*001c*/ 	.word	0x00000000
        /*0020*/ 	.short	0x0001
        /*0022*/ 	.short	0x0008
        /*0024*/ 	.byte	0x00, 0xf5, 0x21, 0x00


	//----- nvinfo : EIATTR_KPARAM_INFO
	.align		4
.L_1804:
        /*0028*/ 	.byte	0x04, 0x17
        /*002a*/ 	.short	(.L_1806 - .L_1805)
.L_1805:
        /*002c*/ 	.word	0x00000000
        /*0030*/ 	.short	0x0000
        /*0032*/ 	.short	0x0000
        /*0034*/ 	.byte	0x00, 0xf0, 0x21, 0x00


	//----- nvinfo : EIATTR_SPARSE_MMA_MASK
	.align		4
.L_1806:
        /*0038*/ 	.byte	0x03, 0x50
        /*003a*/ 	.short	0x0000


	//----- nvinfo : EIATTR_MAXREG_COUNT
	.align		4
        /*003c*/ 	.byte	0x03, 0x1b
        /*003e*/ 	.short	0x00ff


	//----- nvinfo : EIATTR_MERCURY_ISA_VERSION
	.align		4
        /*0040*/ 	.byte	0x03, 0x5f
        /*0042*/ 	.short	0x0101


	//----- nvinfo : EIATTR_VRC_CTA_INIT_COUNT
	.align		4
        /*0044*/ 	.byte	0x02, 0x4a
	.zero		1
	.zero		1


	//----- nvinfo : EIATTR_EXIT_INSTR_OFFSETS
	.align		4
        /*0048*/ 	.byte	0x04, 0x1c
        /*004a*/ 	.short	(.L_1808 - .L_1807)


	//   ....[0]....
.L_1807:
        /*004c*/ 	.word	0x00000090


	//   ....[1]....
        /*0050*/ 	.word	0x00000160


	//----- nvinfo : EIATTR_CBANK_PARAM_SIZE
	.align		4
.L_1808:
        /*0054*/ 	.byte	0x03, 0x19
        /*0056*/ 	.short	0x0018


	//----- nvinfo : EIATTR_PARAM_CBANK
	.align		4
        /*0058*/ 	.byte	0x04, 0x0a
        /*005a*/ 	.short	(.L_1810 - .L_1809)
	.align		4
.L_1809:
        /*005c*/ 	.word	index@(.nv.constant0.unary_sqr_f32)
        /*0060*/ 	.short	0x0380
        /*0062*/ 	.short	0x0018


	//----- nvinfo : EIATTR_SW_WAR
	.align		4
.L_1810:
        /*0064*/ 	.byte	0x04, 0x36
        /*0066*/ 	.short	(.L_1812 - .L_1811)
.L_1811:
        /*0068*/ 	.word	0x00000008
.L_1812:


//--------------------- .nv.info.unary_sin_f32    --------------------------
	.section	.nv.info.unary_sin_f32,"",@"SHT_CUDA_INFO"
	.sectionflags	@""
	.align	4


	//----- nvinfo : EIATTR_CUDA_API_VERSION
	.align		4
        /*0000*/ 	.byte	0x04, 0x37
        /*0002*/ 	.short	(.L_1814 - .L_1813)
.L_1813:
        /*0004*/ 	.word	0x00000082


	//----- nvinfo : EIATTR_KPARAM_INFO
	.align		4
.L_1814:
        /*0008*/ 	.byte	0x04, 0x17
        /*000a*/ 	.short	(.L_1816 - .L_1815)
.L_1815:
        /*000c*/ 	.word	0x00000000
        /*0010*/ 	.short	0x0002
        /*0012*/ 	.short	0x0010
        /*0014*/ 	.byte	0x00, 0xf5, 0x21, 0x00


	//----- nvinfo : EIATTR_KPARAM_INFO
	.align		4
.L_1816:
        /*0018*/ 	.byte	0x04, 0x17
        /*001a*/ 	.short	(.L_1818 - .L_1817)
.L_1817:
        /*001c*/ 	.word	0x00000000
        /*0020*/ 	.short	0x0001
        /*0022*/ 	.short	0x0008
        /*0024*/ 	.byte	0x00, 0xf5, 0x21, 0x00


	//----- nvinfo : EIATTR_KPARAM_INFO
	.align		4
.L_1818:
        /*0028*/ 	.byte	0x04, 0x17
        /*002a*/ 	.short	(.L_1820 - .L_1819)
.L_1819:
        /*002c*/ 	.word	0x00000000
        /*0030*/ 	.short	0x0000
        /*0032*/ 	.short	0x0000
        /*0034*/ 	.byte	0x00, 0xf0, 0x21, 0x00


	//----- nvinfo : EIATTR_SPARSE_MMA_MASK
	.align		4
.L_1820:
        /*0038*/ 	.byte	0x03, 0x50
        /*003a*/ 	.short	0x0000


	//----- nvinfo : EIATTR_MAXREG_COUNT
	.align		4
        /*003c*/ 	.byte	0x03, 0x1b
        /*003e*/ 	.short	0x00ff


	//----- nvinfo : EIATTR_MERCURY_ISA_VERSION
	.align		4
        /*0040*/ 	.byte	0x03, 0x5f
        /*0042*/ 	.short	0x0101


	//----- nvinfo : EIATTR_VRC_CTA_INIT_COUNT
	.align		4
        /*0044*/ 	.byte	0x02, 0x4a
	.zero		1
	.zero		1


	//----- nvinfo : EIATTR_EXIT_INSTR_OFFSETS
	.align		4
        /*0048*/ 	.byte	0x04, 0x1c
        /*004a*/ 	.short	(.L_1822 - .L_1821)


	//   ....[0]....
.L_1821:
        /*004c*/ 	.word	0x00000090


	//   ....[1]....
        /*0050*/ 	.word	0x00000900


	//----- nvinfo : EIATTR_CRS_STACK_SIZE
	.align		4
.L_1822:
        /*0054*/ 	.byte	0x04, 0x1e
        /*0056*/ 	.short	(.L_1824 - .L_1823)
.L_1823:
        /*0058*/ 	.word	0x00000000


	//----- nvinfo : EIATTR_CBANK_PARAM_SIZE
	.align		4
.L_1824:
        /*005c*/ 	.byte	0x03, 0x19
        /*005e*/ 	.short	0x0018


	//----- nvinfo : EIATTR_PARAM_CBANK
	.align		4
        /*0060*/ 	.byte	0x04, 0x0a
        /*0062*/ 	.short	(.L_1826 - .L_1825)
	.align		4
.L_1825:
        /*0064*/ 	.word	index@(.nv.constant0.unary_sin_f32)
        /*0068*/ 	.short	0x0380
        /*006a*/ 	.short	0x0018


	//----- nvinfo : EIATTR_SW_WAR
	.align		4
.L_1826:
        /*006c*/ 	.byte	0x04, 0x36
        /*006e*/ 	.short	(.L_1828 - .L_1827)
.L_1827:
        /*0070*/ 	.word	0x00000008
.L_1828:


//--------------------- .nv.info.unary_cos_f32    --------------------------
	.section	.nv.info.unary_cos_f32,"",@"SHT_CUDA_INFO"
	.sectionflags	@""
	.align	4


	//----- nvinfo : EIATTR_CUDA_API_VERSION
	.align		4
        /*0000*/ 	.byte	0x04, 0x37
        /*0002*/ 	.short	(.L_1830 - .L_1829)
.L_1829:
        /*0004*/ 	.word	0x00000082


	//----- nvinfo : EIATTR_KPARAM_INFO
	.align		4
.L_1830:
        /*0008*/ 	.byte	0x04, 0x17
        /*000a*/ 	.short	(.L_1832 - .L_1831)
.L_1831:
        /*000c*/ 	.word	0x00000000
        /*0010*/ 	.short	0x0002
        /*0012*/ 	.short	0x0010
        /*0014*/ 	.byte	0x00, 0xf5, 0x21, 0x00


	//----- nvinfo : EIATTR_KPARAM_INFO
	.align		4
.L_1832:
        /*0018*/ 	.byte	0x04, 0x17
        /*001a*/ 	.short	(.L_1834 - .L_1833)
.L_1833:
        /*001c*/ 	.word	0x00000000
        /*0020*/ 	.short	0x0001
        /*0022*/ 	.short	0x0008
        /*0024*/ 	.byte	0x00, 0xf5, 0x21, 0x00


	//----- nvinfo : EIATTR_KPARAM_INFO
	.align		4
.L_1834:
        /*0028*/ 	.byte	0x04, 0x17
        /*002a*/ 	.short	(.L_1836 - .L_1835)
.L_1835:
        /*002c*/ 	.word	0x00000000
        /*0030*/ 	.short	0x0000
        /*0032*/ 	.short	0x0000
        /*0034*/ 	.byte	0x00, 0xf0, 0x21, 0x00


	//----- nvinfo : EIATTR_SPARSE_MMA_MASK
	.align		4
.L_1836:
        /*0038*/ 	.byte	0x03, 0x50
        /*003a*/ 	.short	0x0000


	//----- nvinfo : EIATTR_MAXREG_COUNT
	.align		4
        /*003c*/ 	.byte	0x03, 0x1b
        /*003e*/ 	.short	0x00ff


	//----- nvinfo : EIATTR_MERCURY_ISA_VERSION
	.align		4
        /*0040*/ 	.byte	0x03, 0x5f
        /*0042*/ 	.short	0x0101


	//----- nvinfo : EIATTR_VRC_CTA_INIT_COUNT
	.align		4
        /*0044*/ 	.byte	0x02, 0x4a
	.zero		1
	.zero		1


	//----- nvinfo : EIATTR_EXIT_INSTR_OFFSETS
	.align		4
        /*0048*/ 	.byte	0x04, 0x1c
        /*004a*/ 	.short	(.L_1838 - .L_1837)


	//   ....[0]....
.L_1837:
        /*004c*/ 	.word	0x00000090


	//   ....[1]....
        /*0050*/ 	.word	0x00000910


	//----- nvinfo : EIATTR_CRS_STACK_SIZE
	.align		4
.L_1838:
        /*0054*/ 	.byte	0x04, 0x1e
        /*0056*/ 	.short	(.L_1840 - .L_1839)
.L_1839:
        /*0058*/ 	.word	0x00000000


	//----- nvinfo : EIATTR_CBANK_PARAM_SIZE
	.align		4
.L_1840:
        /*005c*/ 	.byte	0x03, 0x19
        /*005e*/ 	.short	0x0018


	//----- nvinfo : EIATTR_PARAM_CBANK
	.align		4
        /*0060*/ 	.byte	0x04, 0x0a
        /*0062*/ 	.short	(.L_1842 - .L_1841)
	.align		4
.L_1841:
        /*0064*/ 	.word	index@(.nv.constant0.unary_cos_f32)
        /*0068*/ 	.short	0x0380
        /*006a*/ 	.short	0x0018


	//----- nvinfo : EIATTR_SW_WAR
	.align		4
.L_1842:
        /*006c*/ 	.byte	0x04, 0x36
        /*006e*/ 	.short	(.L_1844 - .L_1843)
.L_1843:
        /*0070*/ 	.word	0x00000008
.L_1844:


//--------------------- .nv.info.assign_minimum_f32 --------------------------
	.section	.nv.info.assign_minimum_f32,"",@"SHT_CUDA_INFO"
	.sectionflags	@""
	.align	4


	//----- nvinfo : EIATTR_CUDA_API_VERSION
	.align		4
        /*0000*/ 	.byte	0x04, 0x37
        /*0002*/ 	.short	(.L_1846 - .L_1845)
.L_1845:
        /*0004*/ 	.word	0x00000082


	//----- nvinfo : EIATTR_KPARAM_INFO
	.align		4
.L_1846:
        /*0008*/ 	.byte	0x04, 0x17
        /*000a*/ 	.short	(.L_1848 - .L_1847)
.L_1847:
        /*000c*/ 	.word	0x00000000
        /*0010*/ 	.short	0x0002
        /*0012*/ 	.short	0x0010
        /*0014*/ 	.byte	0x00, 0xf5, 0x21, 0x00


	//----- nvinfo : EIATTR_KPARAM_INFO
	.align		4
.L_1848:
        /*0018*/ 	.byte	0x04, 0x17
        /*001a*/ 	.short	(.L_1850 - .L_1849)
.L_1849:
        /*001c*/ 	.word	0x00000000
        /*0020*/ 	.short	0x0001
        /*0022*/ 	.short	0x0008
        /*0024*/ 	.byte	0x00, 0xf5, 0x21, 0x00


	//----- nvinfo : EIATTR_KPARAM_INFO
	.align		4
.L_1850:
        /*0028*/ 	.byte	0x04, 0x17
        /*002a*/ 	.short	(.L_1852 - .L_1851)
.L_1851:
        /*002c*/ 	.word	0x00000000
        /*0030*/ 	.short	0x0000
        /*0032*/ 	.short	0x0000
        /*0034*/ 	.byte	0x00, 0xf0, 0x21, 0x00


	//----- nvinfo : EIATTR_SPARSE_MMA_MASK
	.align		4
.L_1852:
        /*0038*/ 	.byte	0x03, 0x50
        /*003a*/ 	.short	0x0000


	//----- nvinfo : EIATTR_MAXREG_COUNT
	.align		4
        /*003c*/ 	.byte	0x03, 0x1b
        /*003e*/ 	.short	0x00ff


	//----- nvinfo : EIATTR_MERCURY_ISA_VERSION
	.align		4
        /*0040*/ 	.byte	0x03, 0x5f
        /*0042*/ 	.short	0x0101


	//----- nvinfo : EIATTR_VRC_CTA_INIT_COUNT
	.align		4
        /*0044*/ 	.byte	0x02, 0x4a
	.zero		1
	.zero		1


	//----- nvinfo : EIATTR_EXIT_INSTR_OFFSETS
	.align		4
        /*0048*/ 	.byte	0x04, 0x1c
        /*004a*/ 	.short	(.L_1854 - .L_1853)


	//   ....[0]....
.L_1853:
        /*004c*/ 	.word	0x00000090


	//   ....[1]....
        /*0050*/ 	.word	0x00000180


	//----- nvinfo : EIATTR_CBANK_PARAM_SIZE
	.align		4
.L_1854:
        /*0054*/ 	.byte	0x03, 0x19
        /*0056*/ 	.short	0x0018


	//----- nvinfo : EIATTR_PARAM_CBANK
	.align		4
        /*0058*/ 	.byte	0x04, 0x0a
        /*005a*/ 	.short	(.L_1856 - .L_1855)
	.align		4
.L_1855:
        /*005c*/ 	.word	index@(.nv.constant0.assign_minimum_f32)
        /*0060*/ 	.short	0x0380
        /*0062*/ 	.short	0x0018


	//----- nvinfo : EIATTR_SW_WAR
	.align		4
.L_1856:
        /*0064*/ 	.byte	0x04, 0x36
        /*0066*/ 	.short	(.L_1858 - .L_1857)
.L_1857:
        /*0068*/ 	.word	0x00000008
.L_1858:


//--------------------- .nv.info.assign_maximum_f32 --------------------------
	.section	.nv.info.assign_maximum_f32,"",@"SHT_CUDA_INFO"
	.sectionflags	@""
	.align	4


	//----- nvinfo : EIATTR_CUDA_API_VERSION
	.align		4
        /*0000*/ 	.byte	0x04, 0x37
        /*0002*/ 	.short	(.L_1860 - .L_1859)
.L_1859:
        /*0004*/ 	.word	0x00000082


	//----- nvinfo : EIATTR_KPARAM_INFO
	.align		4
.L_1860:
        /*0008*/ 	.byte	0x04, 0x17
        /*000a*/ 	.short	(.L_1862 - .L_1861)
.L_1861:
        /*000c*/ 	.word	0x00000000
        /*0010*/ 	.short	0x0002
        /*0012*/ 	.short	0x0010
        /*0014*/ 	.byte	0x00, 0xf5, 0x21, 0x00


	//----- nvinfo : EIATTR_KPARAM_INFO
	.align		4
.L_1862:
        /*0018*/ 	.byte	0x04, 0x17
        /*001a*/ 	.short	(.L_1864 - .L_1863)
.L_1863:
        /*001c*/ 	.word	0x00000000
        /*0020*/ 	.short	0x0001
        /*0022*/ 	.short	0x0008
        /*0024*/ 	.byte	0x00, 0xf5, 0x21, 0x00


	//----- nvinfo : EIATTR_KPARAM_INFO
	.align		4
.L_1864:
        /*0028*/ 	.byte	0x04, 0x17
        /*002a*/ 	.short	(.L_1866 - .L_1865)
.L_1865:
        /*002c*/ 	.word	0x00000000
        /*0030*/ 	.short	0x0000
        /*0032*/ 	.short	0x0000
        /*0034*/ 	.byte	0x00, 0xf0, 0x21, 0x00


	//----- nvinfo : EIATTR_SPARSE_MMA_MASK
	.align		4
.L_1866:
        /*0038*/ 	.byte	0x03, 0x50
        /*003a*/ 	.short	0x0000


	//----- nvinfo : EIATTR_MAXREG_COUNT
	.align		4
        /*003c*/ 	.byte	0x03, 0x1b
        /*003e*/ 	.short	0x00ff


	//----- nvinfo : EIATTR_MERCURY_ISA_VERSION
	.align		4
        /*0040*/ 	.byte	0x03, 0x5f
        /*0042*/ 	.short	0x0101


	//----- nvinfo : EIATTR_VRC_CTA_INIT_COUNT
	.align		4
        /*0044*/ 	.byte	0x02, 0x4a
	.zero		1
	.zero		1


	//----- nvinfo : EIATTR_EXIT_INSTR_OFFSETS
	.align		4
        /*0048*/ 	.byte	0x04, 0x1c
        /*004a*/ 	.short	(.L_1868 - .L_1867)


	//   ....[0]....
.L_1867:
        /*004c*/ 	.word	0x00000090


	//   ....[1]....
        /*0050*/ 	.word	0x00000180


	//----- nvinfo : EIATTR_CBANK_PARAM_SIZE
	.align		4
.L_1868:
        /*0054*/ 	.byte	0x03, 0x19
        /*0056*/ 	.short	0x0018


	//----- nvinfo : EIATTR_PARAM_CBANK
	.align		4
        /*0058*/ 	.byte	0x04, 0x0a
        /*005a*/ 	.short	(.L_1870 - .L_1869)
	.align		4
.L_1869:
        /*005c*/ 	.word	index@(.nv.constant0.assign_maximum_f32)
        /*0060*/ 	.short	0x0380
        /*0062*/ 	.short	0x0018


	//----- nvinfo : EIATTR_SW_WAR
	.align		4
.L_1870:
        /*0064*/ 	.byte	0x04, 0x36
        /*0066*/ 	.short	(.L_1872 - .L_1871)
.L_1871:
        /*0068*/ 	.word	0x00000008
.L_1872:


//--------------------- .nv.info.assign_div_f32   --------------------------
	.section	.nv.info.assign_div_f32,"",@"SHT_CUDA_INFO"
	.sectionflags	@""
	.align	4


	//----- nvinfo : EIATTR_CUDA_API_VERSION
	.align		4
        /*0000*/ 	.byte	0x04, 0x37
        /*0002*/ 	.short	(.L_1874 - .L_1873)
.L_1873:
        /*0004*/ 	.word	0x00000082


	//----- nvinfo : EIATTR_KPARAM_INFO
	.align		4
.L_1874:
        /*0008*/ 	.byte	0x04, 0x17
        /*000a*/ 	.short	(.L_1876 - .L_1875)
.L_1875:
        /*000c*/ 	.word	0x00000000
        /*0010*/ 	.short	0x0002
        /*0012*/ 	.short	0x0010
        /*0014*/ 	.byte	0x00, 0xf5, 0x21, 0x00


	//----- nvinfo : EIATTR_KPARAM_INFO
	.align		4
.L_1876:
        /*0018*/ 	.byte	0x04, 0x17
        /*001a*/ 	.short	(.L_1878 - .L_1877)
.L_1877:
        /*001c*/ 	.word	0x00000000
        /*0020*/ 	.short	0x0001
        /*0022*/ 	.short	0x0008
        /*0024*/ 	.byte	0x00, 0xf5, 0x21, 0x00


	//----- nvinfo : EIATTR_KPARAM_INFO
	.align		4
.L_1878:
        /*0028*/ 	.byte	0x04, 0x17
        /*002a*/ 	.short	(.L_1880 - .L_1879)
.L_1879:
        /*002c*/ 	.word	0x00000000
        /*0030*/ 	.short	0x0000
        /*0032*/ 	.short	0x0000
        /*0034*/ 	.byte	0x00, 0xf0, 0x21, 0x00


	//----- nvinfo : EIATTR_SPARSE_MMA_MASK
	.align		4
.L_1880:
        /*0038*/ 	.byte	0x03, 0x50
        /*003a*/ 	.short	0x0000


	//----- nvinfo : EIATTR_MAXREG_COUNT
	.align		4
        /*003c*/ 	.byte	0x03, 0x1b
        /*003e*/ 	.short	0x00ff


	//----- nvinfo : EIATTR_MERCURY_ISA_VERSION
	.align		4
        /*0040*/ 	.byte	0x03, 0x5f
        /*0042*/ 	.short	0x0101


	//----- nvinfo : EIATTR_VRC_CTA_INIT_COUNT
	.align		4
        /*0044*/ 	.byte	0x02, 0x4a
	.zero		1
	.zero		1


	//----- nvinfo : EIATTR_EXIT_INSTR_OFFSETS
	.align		4
        /*0048*/ 	.byte	0x04, 0x1c
        /*004a*/ 	.short	(.L_1882 - .L_1881)


	//   ....[0]....
.L_1881:
        /*004c*/ 	.word	0x00000090


	//   ....[1]....
        /*0050*/ 	.word	0x00000230


	//----- nvinfo : EIATTR_CRS_STACK_SIZE
	.align		4
.L_1882:
        /*0054*/ 	.byte	0x04, 0x1e
        /*0056*/ 	.short	(.L_1884 - .L_1883)
.L_1883:
        /*0058*/ 	.word	0x00000000


	//----- nvinfo : EIATTR_CBANK_PARAM_SIZE
	.align		4
.L_1884:
        /*005c*/ 	.byte	0x03, 0x19
        /*005e*/ 	.short	0x0018


	//----- nvinfo : EIATTR_PARAM_CBANK
	.align		4
        /*0060*/ 	.byte	0x04, 0x0a
        /*0062*/ 	.short	(.L_1886 - .L_1885)
	.align		4
.L_1885:
        /*0064*/ 	.word	index@(.nv.constant0.assign_div_f32)
        /*0068*/ 	.short	0x0380
        /*006a*/ 	.short	0x0018


	//----- nvinfo : EIATTR_SW_WAR
	.align		4
.L_1886:
        /*006c*/ 	.byte	0x04, 0x36
        /*006e*/ 	.short	(.L_1888 - .L_1887)
.L_1887:
        /*0070*/ 	.word	0x00000008
.L_1888:


//--------------------- .nv.info.assign_mul_f32   --------------------------
	.section	.nv.info.assign_mul_f32,"",@"SHT_CUDA_INFO"
	.sectionflags	@""
	.align	4


	//----- nvinfo : EIATTR_CUDA_API_VERSION
	.align		4
        /*0000*/ 	.byte	0x04, 0x37
        /*0002*/ 	.short	(.L_1890 - .L_1889)
.L_1889:
        /*0004*/ 	.word	0x00000082


	//----- nvinfo : EIATTR_KPARAM_INFO
	.align		4
.L_1890:
        /*0008*/ 	.byte	0x04, 0x17
        /*000a*/ 	.short	(.L_1892 - .L_1891)
.L_1891:
        /*000c*/ 	.word	0x00000000
        /*0010*/ 	.short	0x0002
        /*0012*/ 	.short	0x0010
        /*0014*/ 	.byte	0x00, 0xf5, 0x21, 0x00


	//----- nvinfo : EIATTR_KPARAM_INFO
	.align		4
.L_1892:
        /*0018*/ 	.byte	0x04, 0x17
        /*001a*/ 	.short	(.L_1894 - .L_1893)
.L_1893:
        /*001c*/ 	.word	0x00000000
        /*0020*/ 	.short	0x0001
        /*0022*/ 	.short	0x0008
        /*0024*/ 	.byte	0x00, 0xf5, 0x21, 0x00


	//----- nvinfo : EIATTR_KPARAM_INFO
	.align		4
.L_1894:
        /*0028*/ 	.byte	0x04, 0x17
        /*002a*/ 	.short	(.L_1896 - .L_1895)
.L_1895:
        /*002c*/ 	.word	0x00000000
        /*0030*/ 	.short	0x0000
        /*0032*/ 	.short	0x0000
        /*0034*/ 	.byte	0x00, 0xf0, 0x21, 0x00


	//----- nvinfo : EIATTR_SPARSE_MMA_MASK
	.align		4
.L_1896:
        /*0038*/ 	.byte	0x03, 0x50
        /*003a*/ 	.short	0x0000


	//----- nvinfo : EIATTR_MAXREG_COUNT
	.align		4
        /*003c*/ 	.byte	0x03, 0x1b
        /*003e*/ 	.short	0x00ff


	//----- nvinfo : EIATTR_MERCURY_ISA_VERSION
	.align		4
        /*0040*/ 	.byte	0x03, 0x5f
        /*0042*/ 	.short	0x0101


	//----- nvinfo : EIATTR_VRC_CTA_INIT_COUNT
	.align		4
        /*0044*/ 	.byte	0x02, 0x4a
	.zero		1
	.zero		1


	//----- nvinfo : EIATTR_EXIT_INSTR_OFFSETS
	.align		4
        /*0048*/ 	.byte	0x04, 0x1c
        /*004a*/ 	.short	(.L_1898 - .L_1897)


	//   ....[0]....
.L_1897:
        /*004c*/ 	.word	0x00000090


	//   ....[1]....
        /*0050*/ 	.word	0x00000170


	//----- nvinfo : EIATTR_CBANK_PARAM_SIZE
	.align		4
.L_1898:
        /*0054*/ 	.byte	0x03, 0x19
        /*0056*/ 	.short	0x0018


	//----- nvinfo : EIATTR_PARAM_CBANK
	.align		4
        /*0058*/ 	.byte	0x04, 0x0a
        /*005a*/ 	.short	(.L_1900 - .L_1899)
	.align		4
.L_1899:
        /*005c*/ 	.word	index@(.nv.constant0.assign_mul_f32)
        /*0060*/ 	.short	0x0380
        /*0062*/ 	.short	0x0018


	//----- nvinfo : EIATTR_SW_WAR
	.align		4
.L_1900:
        /*0064*/ 	.byte	0x04, 0x36
        /*0066*/ 	.short	(.L_1902 - .L_1901)
.L_1901:
        /*0068*/ 	.word	0x00000008
.L_1902:


//--------------------- .nv.info.assign_sub_f32   --------------------------
	.section	.nv.info.assign_sub_f32,"",@"SHT_CUDA_INFO"
	.sectionflags	@""
	.align	4


	//----- nvinfo : EIATTR_CUDA_API_VERSION
	.align		4
        /*0000*/ 	.byte	0x04, 0x37
        /*0002*/ 	.short	(.L_1904 - .L_1903)
.L_1903:
        /*0004*/ 	.word	0x00000082


	//----- nvinfo : EIATTR_KPARAM_INFO
	.align		4
.L_1904:
        /*0008*/ 	.byte	0x04, 0x17
        /*000a*/ 	.short	(.L_1906 - .L_1905)
.L_1905:
        /*000c*/ 	.word	0x00000000
        /*0010*/ 	.short	0x0002
        /*0012*/ 	.short	0x0010
        /*0014*/ 	.byte	0x00, 0xf5, 0x21, 0x00


	//----- nvinfo : EIATTR_KPARAM_INFO
	.align		4
.L_1906:
        /*0018*/ 	.byte	0x04, 0x17
        /*001a*/ 	.short	(.L_1908 - .L_1907)
.L_1907:
        /*001c*/ 	.word	0x00000000
        /*0020*/ 	.short	0x0001
        /*0022*/ 	.short	0x0008
        /*0024*/ 	.byte	0x00, 0xf5, 0x21, 0x00


	//----- nvinfo : EIATTR_KPARAM_INFO
	.align		4
.L_1908:
        /*0028*/ 	.byte	0x04, 0x17
        /*002a*/ 	.short	(.L_1910 - .L_1909)
.L_1909:
        /*002c*/ 	.word	0x00000000
        /*0030*/ 	.short	0x0000
        /*0032*/ 	.short	0x0000
        /*0034*/ 	.byte	0x00, 0xf0, 0x21, 0x00


	//----- nvinfo : EIATTR_SPARSE_MMA_MASK
	.align		4
.L_1910:
        /*0038*/ 	.byte	0x03, 0x50
        /*003a*/ 	.short	0x0000


	//----- nvinfo : EIATTR_MAXREG_COUNT
	.align		4
        /*003c*/ 	.byte	0x03, 0x1b
        /*003e*/ 	.short	0x00ff


	//----- nvinfo : EIATTR_MERCURY_ISA_VERSION
	.align		4
        /*0040*/ 	.byte	0x03, 0x5f
        /*0042*/ 	.short	0x0101


	//----- nvinfo : EIATTR_VRC_CTA_INIT_COUNT
	.align		4
        /*0044*/ 	.byte	0x02, 0x4a
	.zero		1
	.zero		1


	//----- nvinfo : EIATTR_EXIT_INSTR_OFFSETS
	.align		4
        /*0048*/ 	.byte	0x04, 0x1c
        /*004a*/ 	.short	(.L_1912 - .L_1911)


	//   ....[0]....
.L_1911:
        /*004c*/ 	.word	0x00000090


	//   ....[1]....
        /*0050*/ 	.word	0x00000170


	//----- nvinfo : EIATTR_CBANK_PARAM_SIZE
	.align		4
.L_1912:
        /*0054*/ 	.byte	0x03, 0x19
        /*0056*/ 	.short	0x0018


	//----- nvinfo : EIATTR_PARAM_CBANK
	.align		4
        /*0058*/ 	.byte	0x04, 0x0a
        /*005a*/ 	.short	(.L_1914 - .L_1913)
	.align		4
.L_1913:
        /*005c*/ 	.word	index@(.nv.constant0.assign_sub_f32)
        /*0060*/ 	.short	0x0380
        /*0062*/ 	.short	0x0018


	//----- nvinfo : EIATTR_SW_WAR
	.align		4
.L_1914:
        /*0064*/ 	.byte	0x04, 0x36
        /*0066*/ 	.short	(.L_1916 - .L_1915)
.L_1915:
        /*0068*/ 	.word	0x00000008
.L_1916:


//--------------------- .nv.info.assign_add_f32   --------------------------
	.section	.nv.info.assign_add_f32,"",@"SHT_CUDA_INFO"
	.sectionflags	@""
	.align	4


	//----- nvinfo : EIATTR_CUDA_API_VERSION
	.align		4
        /*0000*/ 	.byte	0x04, 0x37
        /*0002*/ 	.short	(.L_1918 - .L_1917)
.L_1917:
        /*0004*/ 	.word	0x00000082


	//----- nvinfo : EIATTR_KPARAM_INFO
	.align		4
.L_1918:
        /*0008*/ 	.byte	0x04, 0x17
        /*000a*/ 	.short	(.L_1920 - .L_1919)
.L_1919:
        /*000c*/ 	.word	0x00000000
        /*0010*/ 	.short	0x0002
        /*0012*/ 	.short	0x0010
        /*0014*/ 	.byte	0x00, 0xf5, 0x21, 0x00


	//----- nvinfo : EIATTR_KPARAM_INFO
	.align		4
.L_1920:
        /*0018*/ 	.byte	0x04, 0x17
        /*001a*/ 	.short	(.L_1922 - .L_1921)
.L_1921:
        /*001c*/ 	.word	0x00000000
        /*0020*/ 	.short	0x0001
        /*0022*/ 	.short	0x0008
        /*0024*/ 	.byte	0x00, 0xf5, 0x21, 0x00


	//----- nvinfo : EIATTR_KPARAM_INFO
	.align		4
.L_1922:
        /*0028*/ 	.byte	0x04, 0x17
        /*002a*/ 	.short	(.L_1924 - .L_1923)
.L_1923:
        /*002c*/ 	.word	0x00000000
        /*0030*/ 	.short	0x0000
        /*0032*/ 	.short	0x0000
        /*0034*/ 	.byte	0x00, 0xf0, 0x21, 0x00


	//----- nvinfo : EIATTR_SPARSE_MMA_MASK
	.align		4
.L_1924:
        /*0038*/ 	.byte	0x03, 0x50
        /*003a*/ 	.short	0x0000


	//----- nvinfo : EIATTR_MAXREG_COUNT
	.align		4
        /*003c*/ 	.byte	0x03, 0x1b
        /*003e*/ 	.short	0x00ff


	//----- nvinfo : EIATTR_MERCURY_ISA_VERSION
	.align		4
        /*0040*/ 	.byte	0x03, 0x5f
        /*0042*/ 	.short	0x0101


	//----- nvinfo : EIATTR_VRC_CTA_INIT_COUNT
	.align		4
        /*0044*/ 	.byte	0x02, 0x4a
	.zero		1
	.zero		1


	//----- nvinfo : EIATTR_EXIT_INSTR_OFFSETS
	.align		4
        /*0048*/ 	.byte	0x04, 0x1c
        /*004a*/ 	.short	(.L_1926 - .L_1925)


	//   ....[0]....
.L_1925:
        /*004c*/ 	.word	0x00000090


	//   ....[1]....
        /*0050*/ 	.word	0x00000170


	//----- nvinfo : EIATTR_CBANK_PARAM_SIZE
	.align		4
.L_1926:
        /*0054*/ 	.byte	0x03, 0x19
        /*0056*/ 	.short	0x0018


	//----- nvinfo : EIATTR_PARAM_CBANK
	.align		4
        /*0058*/ 	.byte	0x04, 0x0a
        /*005a*/ 	.short	(.L_1928 - .L_1927)
	.align		4
.L_1927:
        /*005c*/ 	.word	index@(.nv.constant0.assign_add_f32)
        /*0060*/ 	.short	0x0380
        /*0062*/ 	.short	0x0018


	//----- nvinfo : EIATTR_SW_WAR
	.align		4
.L_1928:
        /*0064*/ 	.byte	0x04, 0x36
        /*0066*/ 	.short	(.L_1930 - .L_1929)
.L_1929:
        /*0068*/ 	.word	0x00000008
.L_1930:


//--------------------- .nv.info.binary_minimum_f32 --------------------------
	.section	.nv.info.binary_minimum_f32,"",@"SHT_CUDA_INFO"
	.sectionflags	@""
	.align	4


	//----- nvinfo : EIATTR_CUDA_API_VERSION
	.align		4
        /*0000*/ 	.byte	0x04, 0x37
        /*0002*/ 	.short	(.L_1932 - .L_1931)
.L_1931:
        /*0004*/ 	.word	0x00000082


	//----- nvinfo : EIATTR_KPARAM_INFO
	.align		4
.L_1932:
        /*0008*/ 	.byte	0x04, 0x17
        /*000a*/ 	.short	(.L_1934 - .L_1933)
.L_1933:
        /*000c*/ 	.word	0x00000000
        /*0010*/ 	.short	0x0003
        /*0012*/ 	.short	0x0018
        /*0014*/ 	.byte	0x00, 0xf5, 0x21, 0x00


	//----- nvinfo : EIATTR_KPARAM_INFO
	.align		4
.L_1934:
        /*0018*/ 	.byte	0x04, 0x17
        /*001a*/ 	.short	(.L_1936 - .L_1935)
.L_1935:
        /*001c*/ 	.word	0x00000000
        /*0020*/ 	.short	0x0002
        /*0022*/ 	.short	0x0010
        /*0024*/ 	.byte	0x00, 0xf5, 0x21, 0x00


	//----- nvinfo : EIATTR_KPARAM_INFO
	.align		4
.L_1936:
        /*0028*/ 	.byte	0x04, 0x17
        /*002a*/ 	.short	(.L_1938 - .L_1937)
.L_1937:
        /*002c*/ 	.word	0x00000000
        /*0030*/ 	.short	0x0001
        /*0032*/ 	.short	0x0008
        /*0034*/ 	.byte	0x00, 0xf5, 0x21, 0x00


	//----- nvinfo : EIATTR_KPARAM_INFO
	.align		4
.L_1938:
        /*0038*/ 	.byte	0x04, 0x17
        /*003a*/ 	.short	(.L_1940 - .L_1939)
.L_1939:
        /*003c*/ 	.word	0x00000000
        /*0040*/ 	.short	0x0000
        /*0042*/ 	.short	0x0000
        /*0044*/ 	.byte	0x00, 0xf0, 0x21, 0x00


	//----- nvinfo : EIATTR_SPARSE_MMA_MASK
	.align		4
.L_1940:
        /*0048*/ 	.byte	0x03, 0x50
        /*004a*/ 	.short	0x0000


	//----- nvinfo : EIATTR_MAXREG_COUNT
	.align		4
        /*004c*/ 	.byte	0x03, 0x1b
        /*004e*/ 	.short	0x00ff


	//----- nvinfo : EIATTR_MERCURY_ISA_VERSION
	.align		4
        /*0050*/ 	.byte	0x03, 0x5f
        /*0052*/ 	.short	0x0101


	//----- nvinfo : EIATTR_VRC_CTA_INIT_COUNT
	.align		4
        /*0054*/ 	.byte	0x02, 0x4a
	.zero		1
	.zero		1


	//----- nvinfo : EIATTR_EXIT_INSTR_OFFSETS
	.align		4
        /*0058*/ 	.byte	0x04, 0x1c
        /*005a*/ 	.short	(.L_1942 - .L_1941)


	//   ....[0]....
.L_1941:
        /*005c*/ 	.word	0x00000090


	//   ....[1]....
        /*0060*/ 	.word	0x000001a0


	//----- nvinfo : EIATTR_CBANK_PARAM_SIZE
	.align		4
.L_1942:
        /*0064*/ 	.byte	0x03, 0x19
        /*0066*/ 	.short	0x0020


	//----- nvinfo : EIATTR_PARAM_CBANK
	.align		4
        /*0068*/ 	.byte	0x04, 0x0a
        /*006a*/ 	.short	(.L_1944 - .L_1943)
	.align		4
.L_1943:
        /*006c*/ 	.word	index@(.nv.constant0.binary_minimum_f32)
        /*0070*/ 	.short	0x0380
        /*0072*/ 	.short	0x0020


	//----- nvinfo : EIATTR_SW_WAR
	.align		4
.L_1944:
        /*0074*/ 	.byte	0x04, 0x36
        /*0076*/ 	.short	(.L_1946 - .L_1945)
.L_1945:
        /*0078*/ 	.word	0x00000008
.L_1946:


//--------------------- .nv.info.binary_maximum_f32 --------------------------
	.section	.nv.info.binary_maximum_f32,"",@"SHT_CUDA_INFO"
	.sectionflags	@""
	.align	4


	//----- nvinfo : EIATTR_CUDA_API_VERSION
	.align		4
        /*0000*/ 	.byte	0x04, 0x37
        /*0002*/ 	.short	(.L_1948 - .L_1947)
.L_1947:
        /*0004*/ 	.word	0x00000082


	//----- nvinfo : EIATTR_KPARAM_INFO
	.align		4
.L_1948:
        /*0008*/ 	.byte	0x04, 0x17
        /*000a*/ 	.short	(.L_1950 - .L_1949)
.L_1949:
        /*000c*/ 	.word	0x00000000
        /*0010*/ 	.short	0x0003
        /*0012*/ 	.short	0x0018
        /*0014*/ 	.byte	0x00, 0xf5, 0x21, 0x00


	//----- nvinfo : EIATTR_KPARAM_INFO
	.align		4
.L_1950:
        /*0018*/ 	.byte	0x04, 0x17
        /*001a*/ 	.short	(.L_1952 - .L_1951)
.L_1951:
        /*001c*/ 	.word	0x00000000
        /*0020*/ 	.short	0x0002
        /*0022*/ 	.short	0x0010
        /*0024*/ 	.byte	0x00, 0xf5, 0x21, 0x00


	//----- nvinfo : EIATTR_KPARAM_INFO
	.align		4
.L_1952:
        /*0028*/ 	.byte	0x04, 0x17
        /*002a*/ 	.short	(.L_1954 - .L_1953)
.L_1953:
        /*002c*/ 	.word	0x00000000
        /*0030*/ 	.short	0x0001
        /*0032*/ 	.short	0x0008
        /*0034*/ 	.byte	0x00, 0xf5, 0x21, 0x00


	//----- nvinfo : EIATTR_KPARAM_INFO
	.align		4
.L_1954:
        /*0038*/ 	.byte	0x04, 0x17
        /*003a*/ 	.short	(.L_1956 - .L_1955)
.L_1955:
        /*003c*/ 	.word	0x00000000
        /*0040*/ 	.short	0x0000
        /*0042*/ 	.short	0x0000
        /*0044*/ 	.byte	0x00, 0xf0, 0x21, 0x00


	//----- nvinfo : EIATTR_SPARSE_MMA_MASK
	.align		4
.L_1956:
        /*0048*/ 	.byte	0x03, 0x50
        /*004a*/ 	.short	0x0000


	//----- nvinfo : EIATTR_MAXREG_COUNT
	.align		4
        /*004c*/ 	.byte	0x03, 0x1b
        /*004e*/ 	.short	0x00ff


	//----- nvinfo : EIATTR_MERCURY_ISA_VERSION
	.align		4
        /*0050*/ 	.byte	0x03, 0x5f
        /*0052*/ 	.short	0x0101


	//----- nvinfo : EIATTR_VRC_CTA_INIT_COUNT
	.align		4
        /*0054*/ 	.byte	0x02, 0x4a
	.zero		1
	.zero		1


	//----- nvinfo : EIATTR_EXIT_INSTR_OFFSETS
	.align		4
        /*0058*/ 	.byte	0x04, 0x1c
        /*005a*/ 	.short	(.L_1958 - .L_1957)


	//   ....[0]....
.L_1957:
        /*005c*/ 	.word	0x00000090


	//   ....[1]....
        /*0060*/ 	.word	0x000001a0


	//----- nvinfo : EIATTR_CBANK_PARAM_SIZE
	.align		4
.L_1958:
        /*0064*/ 	.byte	0x03, 0x19
        /*0066*/ 	.short	0x0020


	//----- nvinfo : EIATTR_PARAM_CBANK
	.align		4
        /*0068*/ 	.byte	0x04, 0x0a
        /*006a*/ 	.short	(.L_1960 - .L_1959)
	.align		4
.L_1959:
        /*006c*/ 	.word	index@(.nv.constant0.binary_maximum_f32)
        /*0070*/ 	.short	0x0380
        /*0072*/ 	.short	0x0020


	//----- nvinfo : EIATTR_SW_WAR
	.align		4
.L_1960:
        /*0074*/ 	.byte	0x04, 0x36
        /*0076*/ 	.short	(.L_1962 - .L_1961)
.L_1961:
        /*0078*/ 	.word	0x00000008
.L_1962:


//--------------------- .nv.info.binary_div_f32   --------------------------
	.section	.nv.info.binary_div_f32,"",@"SHT_CUDA_INFO"
	.sectionflags	@""
	.align	4


	//----- nvinfo : EIATTR_CUDA_API_VERSION
	.align		4
        /*0000*/ 	.byte	0x04, 0x37
        /*0002*/ 	.short	(.L_1964 - .L_1963)
.L_1963:
        /*0004*/ 	.word	0x00000082


	//----- nvinfo : EIATTR_KPARAM_INFO
	.align		4
.L_1964:
        /*0008*/ 	.byte	0x04, 0x17
        /*000a*/ 	.short	(.L_1966 - .L_1965)
.L_1965:
        /*000c*/ 	.word	0x00000000
        /*0010*/ 	.short	0x0003
        /*0012*/ 	.short	0x0018
        /*0014*/ 	.byte	0x00, 0xf5, 0x21, 0x00


	//----- nvinfo : EIATTR_KPARAM_INFO
	.align		4
.L_1966:
        /*0018*/ 	.byte	0x04, 0x17
        /*001a*/ 	.short	(.L_1968 - .L_1967)
.L_1967:
        /*001c*/ 	.word	0x00000000
        /*0020*/ 	.short	0x0002
        /*0022*/ 	.short	0x0010
        /*0024*/ 	.byte	0x00, 0xf5, 0x21, 0x00


	//----- nvinfo : EIATTR_KPARAM_INFO
	.align		4
.L_1968:
        /*0028*/ 	.byte	0x04, 0x17
        /*002a*/ 	.short	(.L_1970 - .L_1969)
.L_1969:
        /*002c*/ 	.word	0x00000000
        /*0030*/ 	.short	0x0001
        /*0032*/ 	.short	0x0008
        /*0034*/ 	.byte	0x00, 0xf5, 0x21, 0x00


	//----- nvinfo : EIATTR_KPARAM_INFO
	.align		4
.L_1970:
        /*0038*/ 	.byte	0x04, 0x17
        /*003a*/ 	.short	(.L_1972 - .L_1971)
.L_1971:
        /*003c*/ 	.word	0x00000000
        /*0040*/ 	.short	0x0000
        /*0042*/ 	.short	0x0000
        /*0044*/ 	.byte	0x00, 0xf0, 0x21, 0x00


	//----- nvinfo : EIATTR_SPARSE_MMA_MASK
	.align		4
.L_1972:
        /*0048*/ 	.byte	0x03, 0x50
        /*004a*/ 	.short	0x0000


	//----- nvinfo : EIATTR_MAXREG_COUNT
	.align		4
        /*004c*/ 	.byte	0x03, 0x1b
        /*004e*/ 	.short	0x00ff


	//----- nvinfo : EIATTR_MERCURY_ISA_VERSION
	.align		4
        /*0050*/ 	.byte	0x03, 0x5f
        /*0052*/ 	.short	0x0101


	//----- nvinfo : EIATTR_VRC_CTA_INIT_COUNT
	.align		4
        /*0054*/ 	.byte	0x02, 0x4a
	.zero		1
	.zero		1


	//----- nvinfo : EIATTR_EXIT_INSTR_OFFSETS
	.align		4
        /*0058*/ 	.byte	0x04, 0x1c
        /*005a*/ 	.short	(.L_1974 - .L_1973)


	//   ....[0]....
.L_1973:
        /*005c*/ 	.word	0x00000090


	//   ....[1]....
        /*0060*/ 	.word	0x00000260


	//----- nvinfo : EIATTR_CRS_STACK_SIZE
	.align		4
.L_1974:
        /*0064*/ 	.byte	0x04, 0x1e
        /*0066*/ 	.short	(.L_1976 - .L_1975)
.L_1975:
        /*0068*/ 	.word	0x00000000


	//----- nvinfo : EIATTR_CBANK_PARAM_SIZE
	.align		4
.L_1976:
        /*006c*/ 	.byte	0x03, 0x19
        /*006e*/ 	.short	0x0020


	//----- nvinfo : EIATTR_PARAM_CBANK
	.align		4
        /*0070*/ 	.byte	0x04, 0x0a
        /*0072*/ 	.short	(.L_1978 - .L_1977)
	.align		4
.L_1977:
        /*0074*/ 	.word	index@(.nv.constant0.binary_div_f32)
        /*0078*/ 	.short	0x0380
        /*007a*/ 	.short	0x0020


	//----- nvinfo : EIATTR_SW_WAR
	.align		4
.L_1978:
        /*007c*/ 	.byte	0x04, 0x36
        /*007e*/ 	.short	(.L_1980 - .L_1979)
.L_1979:
        /*0080*/ 	.word	0x00000008
.L_1980:


//--------------------- .nv.info.binary_mul_f32   --------------------------
	.section	.nv.info.binary_mul_f32,"",@"SHT_CUDA_INFO"
	.sectionflags	@""
	.align	4


	//----- nvinfo : EIATTR_CUDA_API_VERSION
	.align		4
        /*0000*/ 	.byte	0x04, 0x37
        /*0002*/ 	.short	(.L_1982 - .L_1981)
.L_1981:
        /*0004*/ 	.word	0x00000082


	//----- nvinfo : EIATTR_KPARAM_INFO
	.align		4
.L_1982:
        /*0008*/ 	.byte	0x04, 0x17
        /*000a*/ 	.short	(.L_1984 - .L_1983)
.L_1983:
        /*000c*/ 	.word	0x00000000
        /*0010*/ 	.short	0x0003
        /*0012*/ 	.short	0x0018
        /*0014*/ 	.byte	0x00, 0xf5, 0x21, 0x00


	//----- nvinfo : EIATTR_KPARAM_INFO
	.align		4
.L_1984:
        /*0018*/ 	.byte	0x04, 0x17
        /*001a*/ 	.short	(.L_1986 - .L_1985)
.L_1985:
        /*001c*/ 	.word	0x00000000
        /*0020*/ 	.short	0x0002
        /*0022*/ 	.short	0x0010
        /*0024*/ 	.byte	0x00, 0xf5, 0x21, 0x00


	//----- nvinfo : EIATTR_KPARAM_INFO
	.align		4
.L_1986:
        /*0028*/ 	.byte	0x04, 0x17
        /*002a*/ 	.short	(.L_1988 - .L_1987)
.L_1987:
        /*002c*/ 	.word	0x00000000
        /*0030*/ 	.short	0x0001
        /*0032*/ 	.short	0x0008
        /*0034*/ 	.byte	0x00, 0xf5, 0x21, 0x00


	//----- nvinfo : EIATTR_KPARAM_INFO
	.align		4
.L_1988:
        /*0038*/ 	.byte	0x04, 0x17
        /*003a*/ 	.short	(.L_1990 - .L_1989)
.L_1989:
        /*003c*/ 	.word	0x00000000
        /*0040*/ 	.short	0x0000
        /*0042*/ 	.short	0x0000
        /*0044*/ 	.byte	0x00, 0xf0, 0x21, 0x00


	//----- nvinfo : EIATTR_SPARSE_MMA_MASK
	.align		4
.L_1990:
        /*0048*/ 	.byte	0x03, 0x50
        /*004a*/ 	.short	0x0000


	//----- nvinfo : EIATTR_MAXREG_COUNT
	.align		4
        /*004c*/ 	.byte	0x03, 0x1b
        /*004e*/ 	.short	0x00ff


	//----- nvinfo : EIATTR_MERCURY_ISA_VERSION
	.align		4
        /*0050*/ 	.byte	0x03, 0x5f
        /*0052*/ 	.short	0x0101


	//----- nvinfo : EIATTR_VRC_CTA_INIT_COUNT
	.align		4
        /*0054*/ 	.byte	0x02, 0x4a
	.zero		1
	.zero		1


	//----- nvinfo : EIATTR_EXIT_INSTR_OFFSETS
	.align		4
        /*0058*/ 	.byte	0x04, 0x1c
        /*005a*/ 	.short	(.L_1992 - .L_1991)


	//   ....[0]....
.L_1991:
        /*005c*/ 	.word	0x00000090


	//   ....[1]....
        /*0060*/ 	.word	0x00000190


	//----- nvinfo : EIATTR_CBANK_PARAM_SIZE
	.align		4
.L_1992:
        /*0064*/ 	.byte	0x03, 0x19
        /*0066*/ 	.short	0x0020


	//----- nvinfo : EIATTR_PARAM_CBANK
	.align		4
        /*0068*/ 	.byte	0x04, 0x0a
        /*006a*/ 	.short	(.L_1994 - .L_1993)
	.align		4
.L_1993:
        /*006c*/ 	.word	index@(.nv.constant0.binary_mul_f32)
        /*0070*/ 	.short	0x0380
        /*0072*/ 	.short	0x0020


	//----- nvinfo : EIATTR_SW_WAR
	.align		4
.L_1994:
        /*0074*/ 	.byte	0x04, 0x36
        /*0076*/ 	.short	(.L_1996 - .L_1995)
.L_1995:
        /*0078*/ 	.word	0x00000008
.L_1996:


//--------------------- .nv.info.binary_sub_f32   --------------------------
	.section	.nv.info.binary_sub_f32,"",@"SHT_CUDA_INFO"
	.sectionflags	@""
	.align	4


	//----- nvinfo : EIATTR_CUDA_API_VERSION
	.align		4
        /*0000*/ 	.byte	0x04, 0x37
        /*0002*/ 	.short	(.L_1998 - .L_1997)
.L_1997:
        /*0004*/ 	.word	0x00000082


	//----- nvinfo : EIATTR_KPARAM_INFO
	.align		4
.L_1998:
        /*0008*/ 	.byte	0x04, 0x17
        /*000a*/ 	.short	(.L_2000 - .L_1999)
.L_1999:
        /*000c*/ 	.word	0x00000000
        /*0010*/ 	.short	0x0003
        /*0012*/ 	.short	0x0018
        /*0014*/ 	.byte	0x00, 0xf5, 0x21, 0x00


	//----- nvinfo : EIATTR_KPARAM_INFO
	.align		4
.L_2000:
        /*0018*/ 	.byte	0x04, 0x17
        /*001a*/ 	.short	(.L_2002 - .L_2001)
.L_2001:
        /*001c*/ 	.word	0x00000000
        /*0020*/ 	.short	0x0002
        /*0022*/ 	.short	0x0010
        /*0024*/ 	.byte	0x00, 0xf5, 0x21, 0x00


	//----- nvinfo : EIATTR_KPARAM_INFO
	.align		4
.L_2002:
        /*0028*/ 	.byte	0x04, 0x17
        /*002a*/ 	.short	(.L_2004 - .L_2003)
.L_2003:
        /*002c*/ 	.word	0x00000000
        /*0030*/ 	.short	0x0001
        /*0032*/ 	.short	0x0008
        /*0034*/ 	.byte	0x00, 0xf5, 0x21, 0x00


	//----- nvinfo : EIATTR_KPARAM_INFO
	.align		4
.L_2004:
        /*0038*/ 	.byte	0x04, 0x17
        /*003a*/ 	.short	(.L_2006 - .L_2005)
.L_2005:
        /*003c*/ 	.word	0x00000000
        /*0040*/ 	.short	0x0000
        /*0042*/ 	.short	0x0000
        /*0044*/ 	.byte	0x00, 0xf0, 0x21, 0x00


	//----- nvinfo : EIATTR_SPARSE_MMA_MASK
	.align		4
.L_2006:
        /*0048*/ 	.byte	0x03, 0x50
        /*004a*/ 	.short	0x0000


	//----- nvinfo : EIATTR_MAXREG_COUNT
	.align		4
        /*004c*/ 	.byte	0x03, 0x1b
        /*004e*/ 	.short	0x00ff


	//----- nvinfo : EIATTR_MERCURY_ISA_VERSION
	.align		4
        /*0050*/ 	.byte	0x03, 0x5f
        /*0052*/ 	.short	0x0101


	//----- nvinfo : EIATTR_VRC_CTA_INIT_COUNT
	.align		4
        /*0054*/ 	.byte	0x02, 0x4a
	.zero		1
	.zero		1


	//----- nvinfo : EIATTR_EXIT_INSTR_OFFSETS
	.align		4
        /*0058*/ 	.byte	0x04, 0x1c
        /*005a*/ 	.short	(.L_2008 - .L_2007)


	//   ....[0]....
.L_2007:
        /*005c*/ 	.word	0x00000090


	//   ....[1]....
        /*0060*/ 	.word	0x00000190


	//----- nvinfo : EIATTR_CBANK_PARAM_SIZE
	.align		4
.L_2008:
        /*0064*/ 	.byte	0x03, 0x19
        /*0066*/ 	.short	0x0020


	//----- nvinfo : EIATTR_PARAM_CBANK
	.align		4
        /*0068*/ 	.byte	0x04, 0x0a
        /*006a*/ 	.short	(.L_2010 - .L_2009)
	.align		4
.L_2009:
        /*006c*/ 	.word	index@(.nv.constant0.binary_sub_f32)
        /*0070*/ 	.short	0x0380
        /*0072*/ 	.short	0x0020


	//----- nvinfo : EIATTR_SW_WAR
	.align		4
.L_2010:
        /*0074*/ 	.byte	0x04, 0x36
        /*0076*/ 	.short	(.L_2012 - .L_2011)
.L_2011:
        /*0078*/ 	.word	0x00000008
.L_2012:


//--------------------- .nv.info.binary_add_f32   --------------------------
	.section	.nv.info.binary_add_f32,"",@"SHT_CUDA_INFO"
	.sectionflags	@""
	.align	4


	//----- nvinfo : EIATTR_CUDA_API_VERSION
	.align		4
        /*0000*/ 	.byte	0x04, 0x37
        /*0002*/ 	.short	(.L_2014 - .L_2013)
.L_2013:
        /*0004*/ 	.word	0x00000082


	//----- nvinfo : EIATTR_KPARAM_INFO
	.align		4
.L_2014:
        /*0008*/ 	.byte	0x04, 0x17
        /*000a*/ 	.short	(.L_2016 - .L_2015)
.L_2015:
        /*000c*/ 	.word	0x00000000
        /*0010*/ 	.short	0x0003
        /*0012*/ 	.short	0x0018
        /*0014*/ 	.byte	0x00, 0xf5, 0x21, 0x00


	//----- nvinfo : EIATTR_KPARAM_INFO
	.align		4
.L_2016:
        /*0018*/ 	.byte	0x04, 0x17
        /*001a*/ 	.short	(.L_2018 - .L_2017)
.L_2017:
        /*001c*/ 	.word	0x00000000
        /*0020*/ 	.short	0x0002
        /*0022*/ 	.short	0x0010
        /*0024*/ 	.byte	0x00, 0xf5, 0x21, 0x00


	//----- nvinfo : EIATTR_KPARAM_INFO
	.align		4
.L_2018:
        /*0028*/ 	.byte	0x04, 0x17
        /*002a*/ 	.short	(.L_2020 - .L_2019)
.L_2019:
        /*002c*/ 	.word	0x00000000
        /*0030*/ 	.short	0x0001
        /*0032*/ 	.short	0x0008
        /*0034*/ 	.byte	0x00, 0xf5, 0x21, 0x00


	//----- nvinfo : EIATTR_KPARAM_INFO
	.align		4
.L_2020:
        /*0038*/ 	.byte	0x04, 0x17
        /*003a*/ 	.short	(.L_2022 - .L_2021)
.L_2021:
        /*003c*/ 	.word	0x00000000
        /*0040*/ 	.short	0x0000
        /*0042*/ 	.short	0x0000
        /*0044*/ 	.byte	0x00, 0xf0, 0x21, 0x00


	//----- nvinfo : EIATTR_SPARSE_MMA_MASK
	.align		4
.L_2022:
        /*0048*/ 	.byte	0x03, 0x50
        /*004a*/ 	.short	0x0000


	//----- nvinfo : EIATTR_MAXREG_COUNT
	.align		4
        /*004c*/ 	.byte	0x03, 0x1b
        /*004e*/ 	.short	0x00ff


	//----- nvinfo : EIATTR_MERCURY_ISA_VERSION
	.align		4
        /*0050*/ 	.byte	0x03, 0x5f
        /*0052*/ 	.short	0x0101


	//----- nvinfo : EIATTR_VRC_CTA_INIT_COUNT
	.align		4
        /*0054*/ 	.byte	0x02, 0x4a
	.zero		1
	.zero		1


	//----- nvinfo : EIATTR_EXIT_INSTR_OFFSETS
	.align		4
        /*0058*/ 	.byte	0x04, 0x1c
        /*005a*/ 	.short	(.L_2024 - .L_2023)


	//   ....[0]....
.L_2023:
        /*005c*/ 	.word	0x00000090


	//   ....[1]....
        /*0060*/ 	.word	0x00000190


	//----- nvinfo : EIATTR_CBANK_PARAM_SIZE
	.align		4
.L_2024:
        /*0064*/ 	.byte	0x03, 0x19
        /*0066*/ 	.short	0x0020


	//----- nvinfo : EIATTR_PARAM_CBANK
	.align		4
        /*0068*/ 	.byte	0x04, 0x0a
        /*006a*/ 	.short	(.L_2026 - .L_2025)
	.align		4
.L_2025:
        /*006c*/ 	.word	index@(.nv.constant0.binary_add_f32)
        /*0070*/ 	.short	0x0380
        /*0072*/ 	.short	0x0020


	//----- nvinfo : EIATTR_SW_WAR
	.align		4
.L_2026:
        /*0074*/ 	.byte	0x04, 0x36
        /*0076*/ 	.short	(.L_2028 - .L_2027)
.L_2027:
        /*0078*/ 	.word	0x00000008
.L_2028:


//--------------------- .nv.info.scale_add_f16    --------------------------
	.section	.nv.info.scale_add_f16,"",@"SHT_CUDA_INFO"
	.sectionflags	@""
	.align	4


	//----- nvinfo : EIATTR_CUDA_API_VERSION
	.align		4
        /*0000*/ 	.byte	0x04, 0x37
        /*0002*/ 	.short	(.L_2030 - .L_2029)
.L_2029:
        /*0004*/ 	.word	0x00000082


	//----- nvinfo : EIATTR_KPARAM_INFO
	.align		4
.L_2030:
        /*0008*/ 	.byte	0x04, 0x17
        /*000a*/ 	.short	(.L_2032 - .L_2031)
.L_2031:
        /*000c*/ 	.word	0x00000000
        /*0010*/ 	.short	0x0004
        /*0012*/ 	.short	0x001a
        /*0014*/ 	.byte	0x00, 0xf0, 0x09, 0x00


	//----- nvinfo : EIATTR_KPARAM_INFO
	.align		4
.L_2032:
        /*0018*/ 	.byte	0x04, 0x17
        /*001a*/ 	.short	(.L_2034 - .L_2033)
.L_2033:
        /*001c*/ 	.word	0x00000000
        /*0020*/ 	.short	0x0003
        /*0022*/ 	.short	0x0018
        /*0024*/ 	.byte	0x00, 0xf0, 0x09, 0x00


	//----- nvinfo : EIATTR_KPARAM_INFO
	.align		4
.L_2034:
        /*0028*/ 	.byte	0x04, 0x17
        /*002a*/ 	.short	(.L_2036 - .L_2035)
.L_2035:
        /*002c*/ 	.word	0x00000000
        /*0030*/ 	.short	0x0002
        /*0032*/ 	.short	0x0010
        /*0034*/ 	.byte	0x00, 0xf5, 0x21, 0x00


	//----- nvinfo : EIATTR_KPARAM_INFO
	.align		4
.L_2036:
        /*0038*/ 	.byte	0x04, 0x17
        /*003a*/ 	.short	(.L_2038 - .L_2037)
.L_2037:
        /*003c*/ 	.word	0x00000000
        /*0040*/ 	.short	0x0001
        /*0042*/ 	.short	0x0008
        /*0044*/ 	.byte	0x00, 0xf5, 0x21, 0x00


	//----- nvinfo : EIATTR_KPARAM_INFO
	.align		4
.L_2038:
        /*0048*/ 	.byte	0x04, 0x17
        /*004a*/ 	.short	(.L_2040 - .L_2039)
.L_2039:
        /*004c*/ 	.word	0x00000000
        /*0050*/ 	.short	0x0000
        /*0052*/ 	.short	0x0000
        /*0054*/ 	.byte	0x00, 0xf0, 0x21, 0x00


	//----- nvinfo : EIATTR_SPARSE_MMA_MASK
	.align		4
.L_2040:
        /*0058*/ 	.byte	0x03, 0x50
        /*005a*/ 	.short	0x0000


	//----- nvinfo : EIATTR_MAXREG_COUNT
	.align		4
        /*005c*/ 	.byte	0x03, 0x1b
        /*005e*/ 	.short	0x00ff


	//----- nvinfo : EIATTR_MERCURY_ISA_VERSION
	.align		4
        /*0060*/ 	.byte	0x03, 0x5f
        /*0062*/ 	.short	0x0101


	//----- nvinfo : EIATTR_VRC_CTA_INIT_COUNT
	.align		4
        /*0064*/ 	.byte	0x02, 0x4a
	.zero		1
	.zero		1


	//----- nvinfo : EIATTR_EXIT_INSTR_OFFSETS
	.align		4
        /*0068*/ 	.byte	0x04, 0x1c
        /*006a*/ 	.short	(.L_2042 - .L_2041)


	//   ....[0]....
.L_2041:
        /*006c*/ 	.word	0x00000090


	//   ....[1]....
        /*0070*/ 	.word	0x00000170


	//----- nvinfo : EIATTR_CBANK_PARAM_SIZE
	.align		4
.L_2042:
        /*0074*/ 	.byte	0x03, 0x19
        /*0076*/ 	.short	0x001c


	//----- nvinfo : EIATTR_PARAM_CBANK
	.align		4
        /*0078*/ 	.byte	0x04, 0x0a
        /*007a*/ 	.short	(.L_2044 - .L_2043)
	.align		4
.L_2043:
        /*007c*/ 	.word	index@(.nv.constant0.scale_add_f16)
        /*0080*/ 	.short	0x0380
        /*0082*/ 	.short	0x001c


	//----- nvinfo : EIATTR_SW_WAR
	.align		4
.L_2044:
        /*0084*/ 	.byte	0x04, 0x36
        /*0086*/ 	.short	(.L_2046 - .L_2045)
.L_2045:
        /*0088*/ 	.word	0x00000008
.L_2046:


//--------------------- .nv.info.inplace_sigmoid_f16 --------------------------
	.section	.nv.info.inplace_sigmoid_f16,"",@"SHT_CUDA_INFO"
	.sectionflags	@""
	.align	4


	//----- nvinfo : EIATTR_CUDA_API_VERSION
	.align		4
        /*0000*/ 	.byte	0x04, 0x37
        /*0002*/ 	.short	(.L_2048 - .L_2047)
.L_2047:
        /*0004*/ 	.word	0x00000082


	//----- nvinfo : EIATTR_KPARAM_INFO
	.align		4
.L_2048:
        /*0008*/ 	.byte	0x04, 0x17
        /*000a*/ 	.short	(.L_2050 - .L_2049)
.L_2049:
        /*000c*/ 	.word	0x00000000
        /*0010*/ 	.short	0x0001
        /*0012*/ 	.short	0x0008
        /*0014*/ 	.byte	0x00, 0xf5, 0x21, 0x00


	//----- nvinfo : EIATTR_KPARAM_INFO
	.align		4
.L_2050:
        /*0018*/ 	.byte	0x04, 0x17
        /*001a*/ 	.short	(.L_2052 - .L_2051)
.L_2051:
        /*001c*/ 	.word	0x00000000
        /*0020*/ 	.short	0x0000
        /*0022*/ 	.short	0x0000
        /*0024*/ 	.byte	0x00, 0xf0, 0x21, 0x00


	//----- nvinfo : EIATTR_SPARSE_MMA_MASK
	.align		4
.L_2052:
        /*0028*/ 	.byte	0x03, 0x50
        /*002a*/ 	.short	0x0000


	//----- nvinfo : EIATTR_MAXREG_COUNT
	.align		4
        /*002c*/ 	.byte	0x03, 0x1b
        /*002e*/ 	.short	0x00ff


	//----- nvinfo : EIATTR_MERCURY_ISA_VERSION
	.align		4
        /*0030*/ 	.byte	0x03, 0x5f
        /*0032*/ 	.short	0x0101


	//----- nvinfo : EIATTR_VRC_CTA_INIT_COUNT
	.align		4
        /*0034*/ 	.byte	0x02, 0x4a
	.zero		1
	.zero		1


	//----- nvinfo : EIATTR_EXIT_INSTR_OFFSETS
	.align		4
        /*0038*/ 	.byte	0x04, 0x1c
        /*003a*/ 	.short	(.L_2054 - .L_2053)


	//   ....[0]....
.L_2053:
        /*003c*/ 	.word	0x00000090


	//   ....[1]....
        /*0040*/ 	.word	0x000002a0


	//----- nvinfo : EIATTR_CRS_STACK_SIZE
	.align		4
.L_2054:
        /*0044*/ 	.byte	0x04, 0x1e
        /*0046*/ 	.short	(.L_2056 - .L_2055)
.L_2055:
        /*0048*/ 	.word	0x00000000


	//----- nvinfo : EIATTR_CBANK_PARAM_SIZE
	.align		4
.L_2056:
        /*004c*/ 	.byte	0x03, 0x19
        /*004e*/ 	.short	0x0010


	//----- nvinfo : EIATTR_PARAM_CBANK
	.align		4
        /*0050*/ 	.byte	0x04, 0x0a
        /*0052*/ 	.short	(.L_2058 - .L_2057)
	.align		4
.L_2057:
        /*0054*/ 	.word	index@(.nv.constant0.inplace_sigmoid_f16)
        /*0058*/ 	.short	0x0380
        /*005a*/ 	.short	0x0010


	//----- nvinfo : EIATTR_SW_WAR
	.align		4
.L_2058:
        /*005c*/ 	.byte	0x04, 0x36
        /*005e*/ 	.short	(.L_2060 - .L_2059)
.L_2059:
        /*0060*/ 	.word	0x00000008
.L_2060:


//--------------------- .nv.info.inplace_tanh_f16 --------------------------
	.section	.nv.info.inplace_tanh_f16,"",@"SHT_CUDA_INFO"
	.sectionflags	@""
	.align	4


	//----- nvinfo : EIATTR_CUDA_API_VERSION
	.align		4
        /*0000*/ 	.byte	0x04, 0x37
        /*0002*/ 	.short	(.L_2062 - .L_2061)
.L_2061:
        /*0004*/ 	.word	0x00000082


	//----- nvinfo : EIATTR_KPARAM_INFO
	.align		4
.L_2062:
        /*0008*/ 	.byte	0x04, 0x17
        /*000a*/ 	.short	(.L_2064 - .L_2063)
.L_2063:
        /*000c*/ 	.word	0x00000000
        /*0010*/ 	.short	0x0001
        /*0012*/ 	.short	0x0008
        /*0014*/ 	.byte	0x00, 0xf5, 0x21, 0x00


	//----- nvinfo : EIATTR_KPARAM_INFO
	.align		4
.L_2064:
        /*0018*/ 	.byte	0x04, 0x17
        /*001a*/ 	.short	(.L_2066 - .L_2065)
.L_2065:
        /*001c*/ 	.word	0x00000000
        /*0020*/ 	.short	0x0000
        /*0022*/ 	.short	0x0000
        /*0024*/ 	.byte	0x00, 0xf0, 0x21, 0x00


	//----- nvinfo : EIATTR_SPARSE_MMA_MASK
	.align		4
.L_2066:
        /*0028*/ 	.byte	0x03, 0x50
        /*002a*/ 	.short	0x0000


	//----- nvinfo : EIATTR_MAXREG_COUNT
	.align		4
        /*002c*/ 	.byte	0x03, 0x1b
        /*002e*/ 	.short	0x00ff


	//----- nvinfo : EIATTR_MERCURY_ISA_VERSION
	.align		4
        /*0030*/ 	.byte	0x03, 0x5f
        /*0032*/ 	.short	0x0101


	//----- nvinfo : EIATTR_VRC_CTA_INIT_COUNT
	.align		4
        /*0034*/ 	.byte	0x02, 0x4a
	.zero		1
	.zero		1


	//----- nvinfo : EIATTR_EXIT_INSTR_OFFSETS
	.align		4
        /*0038*/ 	.byte	0x04, 0x1c
        /*003a*/ 	.short	(.L_2068 - .L_2067)


	//   ....[0]....
.L_2067:
        /*003c*/ 	.word	0x00000090


	//   ....[1]....
        /*0040*/ 	.word	0x00000230


	//----- nvinfo : EIATTR_CBANK_PARAM_SIZE
	.align		4
.L_2068:
        /*0044*/ 	.byte	0x03, 0x19
        /*0046*/ 	.short	0x0010


	//----- nvinfo : EIATTR_PARAM_CBANK
	.align		4
        /*0048*/ 	.byte	0x04, 0x0a
        /*004a*/ 	.short	(.L_2070 - .L_2069)
	.align		4
.L_2069:
        /*004c*/ 	.word	index@(.nv.constant0.inplace_tanh_f16)
        /*0050*/ 	.short	0x0380
        /*0052*/ 	.short	0x0010


	//----- nvinfo : EIATTR_SW_WAR
	.align		4
.L_2070:
        /*0054*/ 	.byte	0x04, 0x36
        /*0056*/ 	.short	(.L_2072 - .L_2071)
.L_2071:
        /*0058*/ 	.word	0x00000008
.L_2072:


//--------------------- .nv.info.inplace_silu_f16 --------------------------
	.section	.nv.info.inplace_silu_f16,"",@"SHT_CUDA_INFO"
	.sectionflags	@""
	.align	4


	//----- nvinfo : EIATTR_CUDA_API_VERSION
	.align		4
        /*0000*/ 	.byte	0x04, 0x37
        /*0002*/ 	.short	(.L_2074 - .L_2073)
.L_2073:
        /*0004*/ 	.word	0x00000082


	//----- nvinfo : EIATTR_KPARAM_INFO
	.align		4
.L_2074:
        /*0008*/ 	.byte	0x04, 0x17
        /*000a*/ 	.short	(.L_2076 - .L_2075)
.L_2075:
        /*000c*/ 	.word	0x00000000
        /*0010*/ 	.short	0x0001
        /*0012*/ 	.short	0x0008
        /*0014*/ 	.byte	0x00, 0xf5, 0x21, 0x00


	//----- nvinfo : EIATTR_KPARAM_INFO
	.align		4
.L_2076:
        /*0018*/ 	.byte	0x04, 0x17
        /*001a*/ 	.short	(.L_2078 - .L_2077)
.L_2077:
        /*001c*/ 	.word	0x00000000
        /*0020*/ 	.short	0x0000
        /*0022*/ 	.short	0x0000
        /*0024*/ 	.byte	0x00, 0xf0, 0x21, 0x00


	//----- nvinfo : EIATTR_SPARSE_MMA_MASK
	.align		4
.L_2078:
        /*0028*/ 	.byte	0x03, 0x50
        /*002a*/ 	.short	0x0000


	//----- nvinfo : EIATTR_MAXREG_COUNT
	.align		4
        /*002c*/ 	.byte	0x03, 0x1b
        /*002e*/ 	.short	0x00ff


	//----- nvinfo : EIATTR_MERCURY_ISA_VERSION
	.align		4
        /*0030*/ 	.byte	0x03, 0x5f
        /*0032*/ 	.short	0x0101


	//----- nvinfo : EIATTR_VRC_CTA_INIT_COUNT
	.align		4
        /*0034*/ 	.byte	0x02, 0x4a
	.zero		1
	.zero		1


	//----- nvinfo : EIATTR_EXIT_INSTR_OFFSETS
	.align		4
        /*0038*/ 	.byte	0x04, 0x1c
        /*003a*/ 	.short	(.L_2080 - .L_2079)


	//   ....[0]....
.L_2079:
        /*003c*/ 	.word	0x00000090


	//   ....[1]....
        /*0040*/ 	.word	0x00000290


	//----- nvinfo : EIATTR_CRS_STACK_SIZE
	.align		4
.L_2080:
        /*0044*/ 	.byte	0x04, 0x1e
        /*0046*/ 	.short	(.L_2082 - .L_2081)
.L_2081:
        /*0048*/ 	.word	0x00000000


	//----- nvinfo : EIATTR_CBANK_PARAM_SIZE
	.align		4
.L_2082:
        /*004c*/ 	.byte	0x03, 0x19
        /*004e*/ 	.short	0x0010


	//----- nvinfo : EIATTR_PARAM_CBANK
	.align		4
        /*0050*/ 	.byte	0x04, 0x0a
        /*0052*/ 	.short	(.L_2084 - .L_2083)
	.align		4
.L_2083:
        /*0054*/ 	.word	index@(.nv.constant0.inplace_silu_f16)
        /*0058*/ 	.short	0x0380
        /*005a*/ 	.short	0x0010


	//----- nvinfo : EIATTR_SW_WAR
	.align		4
.L_2084:
        /*005c*/ 	.byte	0x04, 0x36
        /*005e*/ 	.short	(.L_2086 - .L_2085)
.L_2085:
        /*0060*/ 	.word	0x00000008
.L_2086:


//--------------------- .nv.info.inplace_relu_f16 --------------------------
	.section	.nv.info.inplace_relu_f16,"",@"SHT_CUDA_INFO"
	.sectionflags	@""
	.align	4


	//----- nvinfo : EIATTR_CUDA_API_VERSION
	.align		4
        /*0000*/ 	.byte	0x04, 0x37
        /*0002*/ 	.short	(.L_2088 - .L_2087)
.L_2087:
        /*0004*/ 	.word	0x00000082


	//----- nvinfo : EIATTR_KPARAM_INFO
	.align		4
.L_2088:
        /*0008*/ 	.byte	0x04, 0x17
        /*000a*/ 	.short	(.L_2090 - .L_2089)
.L_2089:
        /*000c*/ 	.word	0x00000000
        /*0010*/ 	.short	0x0001
        /*0012*/ 	.short	0x0008
        /*0014*/ 	.byte	0x00, 0xf5, 0x21, 0x00


	//----- nvinfo : EIATTR_KPARAM_INFO
	.align		4
.L_2090:
        /*0018*/ 	.byte	0x04, 0x17
        /*001a*/ 	.short	(.L_2092 - .L_2091)
.L_2091:
        /*001c*/ 	.word	0x00000000
        /*0020*/ 	.short	0x0000
        /*0022*/ 	.short	0x0000
        /*0024*/ 	.byte	0x00, 0xf0, 0x21, 0x00


	//----- nvinfo : EIATTR_SPARSE_MMA_MASK
	.align		4
.L_2092:
        /*0028*/ 	.byte	0x03, 0x50
        /*002a*/ 	.short	0x0000


	//----- nvinfo : EIATTR_MAXREG_COUNT
	.align		4
        /*002c*/ 	.byte	0x03, 0x1b
        /*002e*/ 	.short	0x00ff


	//----- nvinfo : EIATTR_MERCURY_ISA_VERSION
	.align		4
        /*0030*/ 	.byte	0x03, 0x5f
        /*0032*/ 	.short	0x0101


	//----- nvinfo : EIATTR_VRC_CTA_INIT_COUNT
	.align		4
        /*0034*/ 	.byte	0x02, 0x4a
	.zero		1
	.zero		1


	//----- nvinfo : EIATTR_EXIT_INSTR_OFFSETS
	.align		4
        /*0038*/ 	.byte	0x04, 0x1c
        /*003a*/ 	.short	(.L_2094 - .L_2093)


	//   ....[0]....
.L_2093:
        /*003c*/ 	.word	0x00000090


	//   ....[1]....
        /*0040*/ 	.word	0x00000130


	//----- nvinfo : EIATTR_CBANK_PARAM_SIZE
	.align		4
.L_2094:
        /*0044*/ 	.byte	0x03, 0x19
        /*0046*/ 	.short	0x0010


	//----- nvinfo : EIATTR_PARAM_CBANK
	.align		4
        /*0048*/ 	.byte	0x04, 0x0a
        /*004a*/ 	.short	(.L_2096 - .L_2095)
	.align		4
.L_2095:
        /*004c*/ 	.word	index@(.nv.constant0.inplace_relu_f16)
        /*0050*/ 	.short	0x0380
        /*0052*/ 	.short	0x0010


	//----- nvinfo : EIATTR_SW_WAR
	.align		4
.L_2096:
        /*0054*/ 	.byte	0x04, 0x36
        /*0056*/ 	.short	(.L_2098 - .L_2097)
.L_2097:
        /*0058*/ 	.word	0x00000008
.L_2098:


//--------------------- .nv.info.inplace_elu_f16  --------------------------
	.section	.nv.info.inplace_elu_f16,"",@"SHT_CUDA_INFO"
	.sectionflags	@""
	.align	4


	//----- nvinfo : EIATTR_CUDA_API_VERSION
	.align		4
        /*0000*/ 	.byte	0x04, 0x37
        /*0002*/ 	.short	(.L_2100 - .L_2099)
.L_2099:
        /*0004*/ 	.word	0x00000082


	//----- nvinfo : EIATTR_KPARAM_INFO
	.align		4
.L_2100:
        /*0008*/ 	.byte	0x04, 0x17
        /*000a*/ 	.short	(.L_2102 - .L_2101)
.L_2101:
        /*000c*/ 	.word	0x00000000
        /*0010*/ 	.short	0x0002
        /*0012*/ 	.short	0x0010
        /*0014*/ 	.byte	0x00, 0xf0, 0x11, 0x00


	//----- nvinfo : EIATTR_KPARAM_INFO
	.align		4
.L_2102:
        /*0018*/ 	.byte	0x04, 0x17
        /*001a*/ 	.short	(.L_2104 - .L_2103)
.L_2103:
        /*001c*/ 	.word	0x00000000
        /*0020*/ 	.short	0x0001
        /*0022*/ 	.short	0x0008
        /*0024*/ 	.byte	0x00, 0xf5, 0x21, 0x00


	//----- nvinfo : EIATTR_KPARAM_INFO
	.align		4
.L_2104:
        /*0028*/ 	.byte	0x04, 0x17
        /*002a*/ 	.short	(.L_2106 - .L_2105)
.L_2105:
        /*002c*/ 	.word	0x00000000
        /*0030*/ 	.short	0x0000
        /*0032*/ 	.short	0x0000
        /*0034*/ 	.byte	0x00, 0xf0, 0x21, 0x00


	//----- nvinfo : EIATTR_SPARSE_MMA_MASK
	.align		4
.L_2106:
        /*0038*/ 	.byte	0x03, 0x50
        /*003a*/ 	.short	0x0000


	//----- nvinfo : EIATTR_MAXREG_COUNT
	.align		4
        /*003c*/ 	.byte	0x03, 0x1b
        /*003e*/ 	.short	0x00ff


	//----- nvinfo : EIATTR_MERCURY_ISA_VERSION
	.align		4
        /*0040*/ 	.byte	0x03, 0x5f
        /*0042*/ 	.short	0x0101


	//----- nvinfo : EIATTR_VRC_CTA_INIT_COUNT
	.align		4
        /*0044*/ 	.byte	0x02, 0x4a
	.zero		1
	.zero		1


	//----- nvinfo : EIATTR_EXIT_INSTR_OFFSETS
	.align		4
        /*0048*/ 	.byte	0x04, 0x1c
        /*004a*/ 	.short	(.L_2108 - .L_2107)


	//   ....[0]....
.L_2107:
        /*004c*/ 	.word	0x00000090


	//   ....[1]....
        /*0050*/ 	.word	0x00000220


	//----- nvinfo : EIATTR_CRS_STACK_SIZE
	.align		4
.L_2108:
        /*0054*/ 	.byte	0x04, 0x1e
        /*0056*/ 	.short	(.L_2110 - .L_2109)
.L_2109:
        /*0058*/ 	.word	0x00000000


	//----- nvinfo : EIATTR_CBANK_PARAM_SIZE
	.align		4
.L_2110:
        /*005c*/ 	.byte	0x03, 0x19
        /*005e*/ 	.short	0x0014


	//----- nvinfo : EIATTR_PARAM_CBANK
	.align		4
        /*0060*/ 	.byte	0x04, 0x0a
        /*0062*/ 	.short	(.L_2112 - .L_2111)
	.align		4
.L_2111:
        /*0064*/ 	.word	index@(.nv.constant0.inplace_elu_f16)
        /*0068*/ 	.short	0x0380
        /*006a*/ 	.short	0x0014


	//----- nvinfo : EIATTR_SW_WAR
	.align		4
.L_2112:
        /*006c*/ 	.byte	0x04, 0x36
        /*006e*/ 	.short	(.L_2114 - .L_2113)
.L_2113:
        /*0070*/ 	.word	0x00000008
.L_2114:


//--------------------- .nv.info.inplace_gelu_erf_f16 --------------------------
	.section	.nv.info.inplace_gelu_erf_f16,"",@"SHT_CUDA_INFO"
	.sectionflags	@""
	.align	4


	//----- nvinfo : EIATTR_CUDA_API_VERSION
	.align		4
        /*0000*/ 	.byte	0x04, 0x37
        /*0002*/ 	.short	(.L_2116 - .L_2115)
.L_2115:
        /*0004*/ 	.word	0x00000082


	//----- nvinfo : EIATTR_KPARAM_INFO
	.align		4
.L_2116:
        /*0008*/ 	.byte	0x04, 0x17
        /*000a*/ 	.short	(.L_2118 - .L_2117)
.L_2117:
        /*000c*/ 	.word	0x00000000
        /*0010*/ 	.short	0x0001
        /*0012*/ 	.short	0x0008
        /*0014*/ 	.byte	0x00, 0xf5, 0x21, 0x00


	//----- nvinfo : EIATTR_KPARAM_INFO
	.align		4
.L_2118:
        /*0018*/ 	.byte	0x04, 0x17
        /*001a*/ 	.short	(.L_2120 - .L_2119)
.L_2119:
        /*001c*/ 	.word	0x00000000
        /*0020*/ 	.short	0x0000
        /*0022*/ 	.short	0x0000
        /*0024*/ 	.byte	0x00, 0xf0, 0x21, 0x00


	//----- nvinfo : EIATTR_SPARSE_MMA_MASK
	.align		4
.L_2120:
        /*0028*/ 	.byte	0x03, 0x50
        /*002a*/ 	.short	0x0000


	//----- nvinfo : EIATTR_MAXREG_COUNT
	.align		4
        /*002c*/ 	.byte	0x03, 0x1b
        /*002e*/ 	.short	0x00ff


	//----- nvinfo : EIATTR_MERCURY_ISA_VERSION
	.align		4
        /*0030*/ 	.byte	0x03, 0x5f
        /*0032*/ 	.short	0x0101


	//----- nvinfo : EIATTR_VRC_CTA_INIT_COUNT
	.align		4
        /*0034*/ 	.byte	0x02, 0x4a
	.zero		1
	.zero		1


	//----- nvinfo : EIATTR_EXIT_INSTR_OFFSETS
	.align		4
        /*0038*/ 	.byte	0x04, 0x1c
        /*003a*/ 	.short	(.L_2122 - .L_2121)


	//   ....[0]....
.L_2121:
        /*003c*/ 	.word	0x00000090


	//   ....[1]....
        /*0040*/ 	.word	0x00000320


	//----- nvinfo : EIATTR_CBANK_PARAM_SIZE
	.align		4
.L_2122:
        /*0044*/ 	.byte	0x03, 0x19
        /*0046*/ 	.short	0x0010


	//----- nvinfo : EIATTR_PARAM_CBANK
	.align		4
        /*0048*/ 	.byte	0x04, 0x0a
        /*004a*/ 	.short	(.L_2124 - .L_2123)
	.align		4
.L_2123:
        /*004c*/ 	.word	index@(.nv.constant0.inplace_gelu_erf_f16)
        /*0050*/ 	.short	0x0380
        /*0052*/ 	.short	0x0010


	//----- nvinfo : EIATTR_SW_WAR
	.align		4
.L_2124:
        /*0054*/ 	.byte	0x04, 0x36
        /*0056*/ 	.short	(.L_2126 - .L_2125)
.L_2125:
        /*0058*/ 	.word	0x00000008
.L_2126:


//--------------------- .nv.info.inplace_abs_f16  --------------------------
	.section	.nv.info.inplace_abs_f16,"",@"SHT_CUDA_INFO"
	.sectionflags	@""
	.align	4


	//----- nvinfo : EIATTR_CUDA_API_VERSION
	.align		4
        /*0000*/ 	.byte	0x04, 0x37
        /*0002*/ 	.short	(.L_2128 - .L_2127)
.L_2127:
        /*0004*/ 	.word	0x00000082


	//----- nvinfo : EIATTR_KPARAM_INFO
	.align		4
.L_2128:
        /*0008*/ 	.byte	0x04, 0x17
        /*000a*/ 	.short	(.L_2130 - .L_2129)
.L_2129:
        /*000c*/ 	.word	0x00000000
        /*0010*/ 	.short	0x0001
        /*0012*/ 	.short	0x0008
        /*0014*/ 	.byte	0x00, 0xf5, 0x21, 0x00


	//----- nvinfo : EIATTR_KPARAM_INFO
	.align		4
.L_2130:
        /*0018*/ 	.byte	0x04, 0x17
        /*001a*/ 	.short	(.L_2132 - .L_2131)
.L_2131:
        /*001c*/ 	.word	0x00000000
        /*0020*/ 	.short	0x0000
        /*0022*/ 	.short	0x0000
        /*0024*/ 	.byte	0x00, 0xf0, 0x21, 0x00


	//----- nvinfo : EIATTR_SPARSE_MMA_MASK
	.align		4
.L_2132:
        /*0028*/ 	.byte	0x03, 0x50
        /*002a*/ 	.short	0x0000


	//----- nvinfo : EIATTR_MAXREG_COUNT
	.align		4
        /*002c*/ 	.byte	0x03, 0x1b
        /*002e*/ 	.short	0x00ff


	//----- nvinfo : EIATTR_MERCURY_ISA_VERSION
	.align		4
        /*0030*/ 	.byte	0x03, 0x5f
        /*0032*/ 	.short	0x0101


	//----- nvinfo : EIATTR_VRC_CTA_INIT_COUNT
	.align		4
        /*0034*/ 	.byte	0x02, 0x4a
	.zero		1
	.zero		1


	//----- nvinfo : EIATTR_EXIT_INSTR_OFFSETS
	.align		4
        /*0038*/ 	.byte	0x04, 0x1c
        /*003a*/ 	.short	(.L_2134 - .L_2133)


	//   ....[0]....
.L_2133:
        /*003c*/ 	.word	0x00000090


	//   ....[1]....
        /*0040*/ 	.word	0x00000120


	//----- nvinfo : EIATTR_CBANK_PARAM_SIZE
	.align		4
.L_2134:
        /*0044*/ 	.byte	0x03, 0x19
        /*0046*/ 	.short	0x0010


	//----- nvinfo : EIATTR_PARAM_CBANK
	.align		4
        /*0048*/ 	.byte	0x04, 0x0a
        /*004a*/ 	.short	(.L_2136 - .L_2135)
	.align		4
.L_2135:
        /*004c*/ 	.word	index@(.nv.constant0.inplace_abs_f16)
        /*0050*/ 	.short	0x0380
        /*0052*/ 	.short	0x0010


	//----- nvinfo : EIATTR_SW_WAR
	.align		4
.L_2136:
        /*0054*/ 	.byte	0x04, 0x36
        /*0056*/ 	.short	(.L_2138 - .L_2137)
.L_2137:
        /*0058*/ 	.word	0x00000008
.L_2138:


//--------------------- .nv.info.inplace_rsqrt_f16 --------------------------
	.section	.nv.info.inplace_rsqrt_f16,"",@"SHT_CUDA_INFO"
	.sectionflags	@""
	.align	4


	//----- nvinfo : EIATTR_CUDA_API_VERSION
	.align		4
        /*0000*/ 	.byte	0x04, 0x37
        /*0002*/ 	.short	(.L_2140 - .L_2139)
.L_2139:
        /*0004*/ 	.word	0x00000082


	//----- nvinfo : EIATTR_KPARAM_INFO
	.align		4
.L_2140:
        /*0008*/ 	.byte	0x04, 0x17
        /*000a*/ 	.short	(.L_2142 - .L_2141)
.L_2141:
        /*000c*/ 	.word	0x00000000
        /*0010*/ 	.short	0x0001
        /*0012*/ 	.short	0x0008
        /*0014*/ 	.byte	0x00, 0xf5, 0x21, 0x00


	//----- nvinfo : EIATTR_KPARAM_INFO
	.align		4
.L_2142:
        /*0018*/ 	.byte	0x04, 0x17
        /*001a*/ 	.short	(.L_2144 - .L_2143)
.L_2143:
        /*001c*/ 	.word	0x00000000
        /*0020*/ 	.short	0x0000
        /*0022*/ 	.short	0x0000
        /*0024*/ 	.byte	0x00, 0xf0, 0x21, 0x00


	//----- nvinfo : EIATTR_SPARSE_MMA_MASK
	.align		4
.L_2144:
        /*0028*/ 	.byte	0x03, 0x50
        /*002a*/ 	.short	0x0000


	//----- nvinfo : EIATTR_MAXREG_COUNT
	.align		4
        /*002c*/ 	.byte	0x03, 0x1b
        /*002e*/ 	.short	0x00ff


	//----- nvinfo : EIATTR_MERCURY_ISA_VERSION
	.align		4
        /*0030*/ 	.byte	0x03, 0x5f
        /*0032*/ 	.short	0x0101


	//----- nvinfo : EIATTR_VRC_CTA_INIT_COUNT
	.align		4
        /*0034*/ 	.byte	0x02, 0x4a
	.zero		1
	.zero		1


	//----- nvinfo : EIATTR_EXIT_INSTR_OFFSETS
	.align		4
        /*0038*/ 	.byte	0x04, 0x1c
        /*003a*/ 	.short	(.L_2146 - .L_2145)


	//   ....[0]....
.L_2145:
        /*003c*/ 	.word	0x00000090


	//   ....[1]....
        /*0040*/ 	.word	0x00000160


	//----- nvinfo : EIATTR_CBANK_PARAM_SIZE
	.align		4
.L_2146:
        /*0044*/ 	.byte	0x03, 0x19
        /*0046*/ 	.short	0x0010


	//----- nvinfo : EIATTR_PARAM_CBANK
	.align		4
        /*0048*/ 	.byte	0x04, 0x0a
        /*004a*/ 	.short	(.L_2148 - .L_2147)
	.align		4
.L_2147:
        /*004c*/ 	.word	index@(.nv.constant0.inplace_rsqrt_f16)
        /*0050*/ 	.short	0x0380
        /*0052*/ 	.short	0x0010


	//----- nvinfo : EIATTR_SW_WAR
	.align		4
.L_2148:
        /*0054*/ 	.byte	0x04, 0x36
        /*0056*/ 	.short	(.L_2150 - .L_2149)
.L_2149:
        /*0058*/ 	.word	0x00000008
.L_2150:


//--------------------- .nv.info.inplace_sqrt_f16 --------------------------
	.section	.nv.info.inplace_sqrt_f16,"",@"SHT_CUDA_INFO"
	.sectionflags	@""
	.align	4


	//----- nvinfo : EIATTR_CUDA_API_VERSION
	.align		4
        /*0000*/ 	.byte	0x04, 0x37
        /*0002*/ 	.short	(.L_2152 - .L_2151)
.L_2151:
        /*0004*/ 	.word	0x00000082


	//----- nvinfo : EIATTR_KPARAM_INFO
	.align		4
.L_2152:
        /*0008*/ 	.byte	0x04, 0x17
        /*000a*/ 	.short	(.L_2154 - .L_2153)
.L_2153:
        /*000c*/ 	.word	0x00000000
        /*0010*/ 	.short	0x0001
        /*0012*/ 	.short	0x0008
        /*0014*/ 	.byte	0x00, 0xf5, 0x21, 0x00


	//----- nvinfo : EIATTR_KPARAM_INFO
	.align		4
.L_2154:
        /*0018*/ 	.byte	0x04, 0x17
        /*001a*/ 	.short	(.L_2156 - .L_2155)
.L_2155:
        /*001c*/ 	.word	0x00000000
        /*0020*/ 	.short	0x0000
        /*0022*/ 	.short	0x0000
        /*0024*/ 	.byte	0x00, 0xf0, 0x21, 0x00


	//----- nvinfo : EIATTR_SPARSE_MMA_MASK
	.align		4
.L_2156:
        /*0028*/ 	.byte	0x03, 0x50
        /*002a*/ 	.short	0x0000


	//----- nvinfo : EIATTR_MAXREG_COUNT
	.align		4
        /*002c*/ 	.byte	0x03, 0x1b
        /*002e*/ 	.short	0x00ff


	//----- nvinfo : EIATTR_MERCURY_ISA_VERSION
	.align		4
        /*0030*/ 	.byte	0x03, 0x5f
        /*0032*/ 	.short	0x0101


	//----- nvinfo : EIATTR_VRC_CTA_INIT_COUNT
	.align		4
        /*0034*/ 	.byte	0x02, 0x4a
	.zero		1
	.zero		1


	//----- nvinfo : EIATTR_EXIT_INSTR_OFFSETS
	.align		4
        /*0038*/ 	.byte	0x04, 0x1c
        /*003a*/ 	.short	(.L_2158 - .L_2157)


	//   ....[0]....
.L_2157:
        /*003c*/ 	.word	0x00000090


	//   ....[1]....
        /*0040*/ 	.word	0x000001f0


	//----- nvinfo : EIATTR_CRS_STACK_SIZE
	.align		4
.L_2158:
        /*0044*/ 	.byte	0x04, 0x1e
        /*0046*/ 	.short	(.L_2160 - .L_2159)
.L_2159:
        /*0048*/ 	.word	0x00000000


	//----- nvinfo : EIATTR_CBANK_PARAM_SIZE
	.align		4
.L_2160:
        /*004c*/ 	.byte	0x03, 0x19
        /*004e*/ 	.short	0x0010


	//----- nvinfo : EIATTR_PARAM_CBANK
	.align		4
        /*0050*/ 	.byte	0x04, 0x0a
        /*0052*/ 	.short	(.L_2162 - .L_2161)
	.align		4
.L_2161:
        /*0054*/ 	.word	index@(.nv.constant0.inplace_sqrt_f16)
        /*0058*/ 	.short	0x0380
        /*005a*/ 	.short	0x0010


	//----- nvinfo : EIATTR_SW_WAR
	.align		4
.L_2162:
        /*005c*/ 	.byte	0x04, 0x36
        /*005e*/ 	.short	(.L_2164 - .L_2163)
.L_2163:
        /*0060*/ 	.word	0x00000008
.L_2164:


//--------------------- .nv.info.inplace_sqr_f16  --------------------------
	.section	.nv.info.inplace_sqr_f16,"",@"SHT_CUDA_INFO"
	.sectionflags	@""
	.align	4


	//----- nvinfo : EIATTR_CUDA_API_VERSION
	.align		4
        /*0000*/ 	.byte	0x04, 0x37
        /*0002*/ 	.short	(.L_2166 - .L_2165)
.L_2165:
        /*0004*/ 	.word	0x00000082


	//----- nvinfo : EIATTR_KPARAM_INFO
	.align		4
.L_2166:
        /*0008*/ 	.byte	0x04, 0x17
        /*000a*/ 	.short	(.L_2168 - .L_2167)
.L_2167:
        /*000c*/ 	.word	0x00000000
        /*0010*/ 	.short	0x0001
        /*0012*/ 	.short	0x0008
        /*0014*/ 	.byte	0x00, 0xf5, 0x21, 0x00


	//----- nvinfo : EIATTR_KPARAM_INFO
	.align		4
.L_2168:
        /*0018*/ 	.byte	0x04, 0x17
        /*001a*/ 	.short	(.L_2170 - .L_2169)
.L_2169:
        /*001c*/ 	.word	0x00000000
        /*0020*/ 	.short	0x0000
        /*0022*/ 	.short	0x0000
        /*0024*/ 	.byte	0x00, 0xf0, 0x21, 0x00


	//----- nvinfo : EIATTR_SPARSE_MMA_MASK
	.align		4
.L_2170:
        /*0028*/ 	.byte	0x03, 0x50
        /*002a*/ 	.short	0x0000


	//----- nvinfo : EIATTR_MAXREG_COUNT
	.align		4
        /*002c*/ 	.byte	0x03, 0x1b
        /*002e*/ 	.short	0x00ff


	//----- nvinfo : EIATTR_MERCURY_ISA_VERSION
	.align		4
        /*0030*/ 	.byte	0x03, 0x5f
        /*0032*/ 	.short	0x0101


	//----- nvinfo : EIATTR_VRC_CTA_INIT_COUNT
	.align		4
        /*0034*/ 	.byte	0x02, 0x4a
	.zero		1
	.zero		1


	//----- nvinfo : EIATTR_EXIT_INSTR_OFFSETS
	.align		4
        /*0038*/ 	.byte	0x04, 0x1c
        /*003a*/ 	.short	(.L_2172 - .L_2171)


	//   ....[0]....
.L_2171:
        /*003c*/ 	.word	0x00000090


	//   ....[1]....
        /*0040*/ 	.word	0x00000110


	//----- nvinfo : EIATTR_CBANK_PARAM_SIZE
	.align		4
.L_2172:
        /*0044*/ 	.byte	0x03, 0x19
        /*0046*/ 	.short	0x0010


	//----- nvinfo : EIATTR_PARAM_CBANK
	.align		4
        /*0048*/ 	.byte	0x04, 0x0a
        /*004a*/ 	.short	(.L_2174 - .L_2173)
	.align		4
.L_2173:
        /*004c*/ 	.word	index@(.nv.constant0.inplace_sqr_f16)
        /*0050*/ 	.short	0x0380
        /*0052*/ 	.short	0x0010


	//----- nvinfo : EIATTR_SW_WAR
	.align		4
.L_2174:
        /*0054*/ 	.byte	0x04, 0x36
        /*0056*/ 	.short	(.L_2176 - .L_2175)
.L_2175:
        /*0058*/ 	.word	0x00000008
.L_2176:


//--------------------- .nv.info.inplace_sin_f16  --------------------------
	.section	.nv.info.inplace_sin_f16,"",@"SHT_CUDA_INFO"
	.sectionflags	@""
	.align	4


	//----- nvinfo : EIATTR_CUDA_API_VERSION
	.align		4
        /*0000*/ 	.byte	0x04, 0x37
        /*0002*/ 	.short	(.L_2178 - .L_2177)
.L_2177:
        /*0004*/ 	.word	0x00000082


	//----- nvinfo : EIATTR_KPARAM_INFO
	.align		4
.L_2178:
        /*0008*/ 	.byte	0x04, 0x17
        /*000a*/ 	.short	(.L_2180 - .L_2179)
.L_2179:
        /*000c*/ 	.word	0x00000000
        /*0010*/ 	.short	0x0001
        /*0012*/ 	.short	0x0008
        /*0014*/ 	.byte	0x00, 0xf5, 0x21, 0x00


	//----- nvinfo : EIATTR_KPARAM_INFO
	.align		4
.L_2180:
        /*0018*/ 	.byte	0x04, 0x17
        /*001a*/ 	.short	(.L_2182 - .L_2181)
.L_2181:
        /*001c*/ 	.word	0x00000000
        /*0020*/ 	.short	0x0000
        /*0022*/ 	.short	0x0000
        /*0024*/ 	.byte	0x00, 0xf0, 0x21, 0x00


	//----- nvinfo : EIATTR_SPARSE_MMA_MASK
	.align		4
.L_2182:
        /*0028*/ 	.byte	0x03, 0x50
        /*002a*/ 	.short	0x0000


	//----- nvinfo : EIATTR_MAXREG_COUNT
	.align		4
        /*002c*/ 	.byte	0x03, 0x1b
        /*002e*/ 	.short	0x00ff


	//----- nvinfo : EIATTR_MERCURY_ISA_VERSION
	.align		4
        /*0030*/ 	.byte	0x03, 0x5f
        /*0032*/ 	.short	0x0101


	//----- nvinfo : EIATTR_VRC_CTA_INIT_COUNT
	.align		4
        /*0034*/ 	.byte	0x02, 0x4a
	.zero		1
	.zero		1


	//----- nvinfo : EIATTR_EXIT_INSTR_OFFSETS
	.align		4
        /*0038*/ 	.byte	0x04, 0x1c
        /*003a*/ 	.short	(.L_2184 - .L_2183)


	//   ....[0]....
.L_2183:
        /*003c*/ 	.word	0x00000090


	//   ....[1]....
        /*0040*/ 	.word	0x000008d0


	//----- nvinfo : EIATTR_CRS_STACK_SIZE
	.align		4
.L_2184:
        /*0044*/ 	.byte	0x04, 0x1e
        /*0046*/ 	.short	(.L_2186 - .L_2185)
.L_2185:
        /*0048*/ 	.word	0x00000000


	//----- nvinfo : EIATTR_CBANK_PARAM_SIZE
	.align		4
.L_2186:
        /*004c*/ 	.byte	0x03, 0x19
        /*004e*/ 	.short	0x0010


	//----- nvinfo : EIATTR_PARAM_CBANK
	.align		4
        /*0050*/ 	.byte	0x04, 0x0a
        /*0052*/ 	.short	(.L_2188 - .L_2187)
	.align		4
.L_2187:
        /*0054*/ 	.word	index@(.nv.constant0.inplace_sin_f16)
        /*0058*/ 	.short	0x0380
        /*005a*/ 	.short	0x0010


	//----- nvinfo : EIATTR_SW_WAR
	.align		4
.L_2188:
        /*005c*/ 	.byte	0x04, 0x36
        /*005e*/ 	.short	(.L_2190 - .L_2189)
.L_2189:
        /*0060*/ 	.word	0x00000008
.L_2190:


//--------------------- .nv.info.inplace_cos_f16  --------------------------
	.section	.nv.info.inplace_cos_f16,"",@"SHT_CUDA_INFO"
	.sectionflags	@""
	.align	4


	//----- nvinfo : EIATTR_CUDA_API_VERSION
	.align		4
        /*0000*/ 	.byte	0x04, 0x37
        /*0002*/ 	.short	(.L_2192 - .L_2191)
.L_2191:
        /*0004*/ 	.word	0x00000082


	//----- nvinfo : EIATTR_KPARAM_INFO
	.align		4
.L_2192:
        /*0008*/ 	.byte	0x04, 0x17
        /*000a*/ 	.short	(.L_2194 - .L_2193)
.L_2193:
        /*000c*/ 	.word	0x00000000
        /*0010*/ 	.short	0x0001
        /*0012*/ 	.short	0x0008
        /*0014*/ 	.byte	0x00, 0xf5, 0x21, 0x00


	//----- nvinfo : EIATTR_KPARAM_INFO
	.align		4
.L_2194:
        /*0018*/ 	.byte	0x04, 0x17
        /*001a*/ 	.short	(.L_2196 - .L_2195)
.L_2195:
        /*001c*/ 	.word	0x00000000
        /*0020*/ 	.short	0x0000
        /*0022*/ 	.short	0x0000
        /*0024*/ 	.byte	0x00, 0xf0, 0x21, 0x00


	//----- nvinfo : EIATTR_SPARSE_MMA_MASK
	.align		4
.L_2196:
        /*0028*/ 	.byte	0x03, 0x50
        /*002a*/ 	.short	0x0000


	//----- nvinfo : EIATTR_MAXREG_COUNT
	.align		4
        /*002c*/ 	.byte	0x03, 0x1b
        /*002e*/ 	.short	0x00ff


	//----- nvinfo : EIATTR_MERCURY_ISA_VERSION
	.align		4
        /*0030*/ 	.byte	0x03, 0x5f
        /*0032*/ 	.short	0x0101


	//----- nvinfo : EIATTR_VRC_CTA_INIT_COUNT
	.align		4
        /*0034*/ 	.byte	0x02, 0x4a
	.zero		1
	.zero		1


	//----- nvinfo : EIATTR_EXIT_INSTR_OFFSETS
	.align		4
        /*0038*/ 	.byte	0x04, 0x1c
        /*003a*/ 	.short	(.L_2198 - .L_2197)


	//   ....[0]....
.L_2197:
        /*003c*/ 	.word	0x00000090


	//   ....[1]....
        /*0040*/ 	.word	0x000008e0


	//----- nvinfo : EIATTR_CRS_STACK_SIZE
	.align		4
.L_2198:
        /*0044*/ 	.byte	0x04, 0x1e
        /*0046*/ 	.short	(.L_2200 - .L_2199)
.L_2199:
        /*0048*/ 	.word	0x00000000


	//----- nvinfo : EIATTR_CBANK_PARAM_SIZE
	.align		4
.L_2200:
        /*004c*/ 	.byte	0x03, 0x19
        /*004e*/ 	.short	0x0010


	//----- nvinfo : EIATTR_PARAM_CBANK
	.align		4
        /*0050*/ 	.byte	0x04, 0x0a
        /*0052*/ 	.short	(.L_2202 - .L_2201)
	.align		4
.L_2201:
        /*0054*/ 	.word	index@(.nv.constant0.inplace_cos_f16)
        /*0058*/ 	.short	0x0380
        /*005a*/ 	.short	0x0010


	//----- nvinfo : EIATTR_SW_WAR
	.align		4
.L_2202:
        /*005c*/ 	.byte	0x04, 0x36
        /*005e*/ 	.short	(.L_2204 - .L_2203)
.L_2203:
        /*0060*/ 	.word	0x00000008
.L_2204:


//--------------------- .nv.info.unary_sigmoid_f16 --------------------------
	.section	.nv.info.unary_sigmoid_f16,"",@"SHT_CUDA_INFO"
	.sectionflags	@""
	.align	4


	//----- nvinfo : EIATTR_CUDA_API_VERSION
	.align		4
        /*0000*/ 	.byte	0x04, 0x37
        /*0002*/ 	.short	(.L_2206 - .L_2205)
.L_2205:
        /*0004*/ 	.word	0x00000082


	//----- nvinfo : EIATTR_KPARAM_INFO
	.align		4
.L_2206:
        /*0008*/ 	.byte	0x04, 0x17
        /*000a*/ 	.short	(.L_2208 - .L_2207)
.L_2207:
        /*000c*/ 	.word	0x00000000
        /*0010*/ 	.short	0x0002
        /*0012*/ 	.short	0x0010
        /*0014*/ 	.byte	0x00, 0xf5, 0x21, 0x00


	//----- nvinfo : EIATTR_KPARAM_INFO
	.align		4
.L_2208:
        /*0018*/ 	.byte	0x04, 0x17
        /*001a*/ 	.short	(.L_2210 - .L_2209)
.L_2209:
        /*001c*/ 	.word	0x00000000
        /*0020*/ 	.short	0x0001
        /*0022*/ 	.short	0x0008
        /*0024*/ 	.byte	0x00, 0xf5, 0x21, 0x00


	//----- nvinfo : EIATTR_KPARAM_INFO
	.align		4
.L_2210:
        /*0028*/ 	.byte	0x04, 0x17
        /*002a*/ 	.short	(.L_2212 - .L_2211)
.L_2211:
        /*002c*/ 	.word	0x00000000
        /*0030*/ 	.short	0x0000
        /*0032*/ 	.short	0x0000
        /*0034*/ 	.byte	0x00, 0xf0, 0x21, 0x00


	//----- nvinfo : EIATTR_SPARSE_MMA_MASK
	.align		4
.L_2212:
        /*0038*/ 	.byte	0x03, 0x50
        /*003a*/ 	.short	0x0000


	//----- nvinfo : EIATTR_MAXREG_COUNT
	.align		4
        /*003c*/ 	.byte	0x03, 0x1b
        /*003e*/ 	.short	0x00ff


	//----- nvinfo : EIATTR_MERCURY_ISA_VERSION
	.align		4
        /*0040*/ 	.byte	0x03, 0x5f
        /*0042*/ 	.short	0x0101


	//----- nvinfo : EIATTR_VRC_CTA_INIT_COUNT
	.align		4
        /*0044*/ 	.byte	0x02, 0x4a
	.zero		1
	.zero		1


	//----- nvinfo : EIATTR_EXIT_INSTR_OFFSETS
	.align		4
        /*0048*/ 	.byte	0x04, 0x1c
        /*004a*/ 	.short	(.L_2214 - .L_2213)


	//   ....[0]....
.L_2213:
        /*004c*/ 	.word	0x00000090


	//   ....[1]....
        /*0050*/ 	.word	0x000002f0


	//----- nvinfo : EIATTR_CRS_STACK_SIZE
	.align		4
.L_2214:
        /*0054*/ 	.byte	0x04, 0x1e
        /*0056*/ 	.short	(.L_2216 - .L_2215)
.L_2215:
        /*0058*/ 	.word	0x00000000


	//----- nvinfo : EIATTR_CBANK_PARAM_SIZE
	.align		4
.L_2216:
        /*005c*/ 	.byte	0x03, 0x19
        /*005e*/ 	.short	0x0018


	//----- nvinfo : EIATTR_PARAM_CBANK
	.align		4
        /*0060*/ 	.byte	0x04, 0x0a
        /*0062*/ 	.short	(.L_2218 - .L_2217)
	.align		4
.L_2217:
        /*0064*/ 	.word	index@(.nv.constant0.unary_sigmoid_f16)
        /*0068*/ 	.short	0x0380
        /*006a*/ 	.short	0x0018


	//----- nvinfo : EIATTR_SW_WAR
	.align		4
.L_2218:
        /*006c*/ 	.byte	0x04, 0x36
        /*006e*/ 	.short	(.L_2220 - .L_2219)
.L_2219:
        /*0070*/ 	.word	0x00000008
.L_2220:


//--------------------- .nv.info.unary_tanh_f16   --------------------------
	.section	.nv.info.unary_tanh_f16,"",@"SHT_CUDA_INFO"
	.sectionflags	@""
	.align	4


	//----- nvinfo : EIATTR_CUDA_API_VERSION
	.align		4
        /*0000*/ 	.byte	0x04, 0x37
        /*0002*/ 	.short	(.L_2222 - .L_2221)
.L_2221:
        /*0004*/ 	.word	0x00000082


	//----- nvinfo : EIATTR_KPARAM_INFO
	.align		4
.L_2222:
        /*0008*/ 	.byte	0x04, 0x17
        /*000a*/ 	.short	(.L_2224 - .L_2223)
.L_2223:
        /*000c*/ 	.word	0x00000000
        /*0010*/ 	.short	0x0002
        /*0012*/ 	.short	0x0010
        /*0014*/ 	.byte	0x00, 0xf5, 0x21, 0x00


	//----- nvinfo : EIATTR_KPARAM_INFO
	.align		4
.L_2224:
        /*0018*/ 	.byte	0x04, 0x17
        /*001a*/ 	.short	(.L_2226 - .L_2225)
.L_2225:
        /*001c*/ 	.word	0x00000000
        /*0020*/ 	.short	0x0001
        /*0022*/ 	.short	0x0008
        /*0024*/ 	.byte	0x00, 0xf5, 0x21, 0x00


	//----- nvinfo : EIATTR_KPARAM_INFO
	.align		4
.L_2226:
        /*0028*/ 	.byte	0x04, 0x17
        /*002a*/ 	.short	(.L_2228 - .L_2227)
.L_2227:
        /*002c*/ 	.word	0x00000000
        /*0030*/ 	.short	0x0000
        /*0032*/ 	.short	0x0000
        /*0034*/ 	.byte	0x00, 0xf0, 0x21, 0x00


	//----- nvinfo : EIATTR_SPARSE_MMA_MASK
	.align		4
.L_2228:
        /*0038*/ 	.byte	0x03, 0x50
        /*003a*/ 	.short	0x0000


	//----- nvinfo : EIATTR_MAXREG_COUNT
	.align		4
        /*003c*/ 	.byte	0x03, 0x1b
        /*003e*/ 	.short	0x00ff


	//----- nvinfo : EIATTR_MERCURY_ISA_VERSION
	.align		4
        /*0040*/ 	.byte	0x03, 0x5f
        /*0042*/ 	.short	0x0101


	//----- nvinfo : EIATTR_VRC_CTA_INIT_COUNT
	.align		4
        /*0044*/ 	.byte	0x02, 0x4a
	.zero		1
	.zero		1


	//----- nvinfo : EIATTR_EXIT_INSTR_OFFSETS
	.align		4
        /*0048*/ 	.byte	0x04, 0x1c
        /*004a*/ 	.short	(.L_2230 - .L_2229)


	//   ....[0]....
.L_2229:
        /*004c*/ 	.word	0x00000090


	//   ....[1]....
        /*0050*/ 	.word	0x00000280


	//----- nvinfo : EIATTR_CBANK_PARAM_SIZE
	.align		4
.L_2230:
        /*0054*/ 	.byte	0x03, 0x19
        /*0056*/ 	.short	0x0018


	//----- nvinfo : EIATTR_PARAM_CBANK
	.align		4
        /*0058*/ 	.byte	0x04, 0x0a
        /*005a*/ 	.short	(.L_2232 - .L_2231)
	.align		4
.L_2231:
        /*005c*/ 	.word	index@(.nv.constant0.unary_tanh_f16)
        /*0060*/ 	.short	0x0380
        /*0062*/ 	.short	0x0018


	//----- nvinfo : EIATTR_SW_WAR
	.align		4
.L_2232:
        /*0064*/ 	.byte	0x04, 0x36
        /*0066*/ 	.short	(.L_2234 - .L_2233)
.L_2233:
        /*0068*/ 	.word	0x00000008
.L_2234:


//--------------------- .nv.info.unary_silu_f16   --------------------------
	.section	.nv.info.unary_silu_f16,"",@"SHT_CUDA_INFO"
	.sectionflags	@""
	.align	4


	//----- nvinfo : EIATTR_CUDA_API_VERSION
	.align		4
        /*0000*/ 	.byte	0x04, 0x37
        /*0002*/ 	.short	(.L_2236 - .L_2235)
.L_2235:
        /*0004*/ 	.word	0x00000082


	//----- nvinfo : EIATTR_KPARAM_INFO
	.align		4
.L_2236:
        /*0008*/ 	.byte	0x04, 0x17
        /*000a*/ 	.short	(.L_2238 - .L_2237)
.L_2237:
        /*000c*/ 	.word	0x00000000
        /*0010*/ 	.short	0x0002
        /*0012*/ 	.short	0x0010
        /*0014*/ 	.byte	0x00, 0xf5, 0x21, 0x00


	//----- nvinfo : EIATTR_KPARAM_INFO
	.align		4
.L_2238:
        /*0018*/ 	.byte	0x04, 0x17
        /*001a*/ 	.short	(.L_2240 - .L_2239)
.L_2239:
        /*001c*/ 	.word	0x00000000
        /*0020*/ 	.short	0x0001
        /*0022*/ 	.short	0x0008
        /*0024*/ 	.byte	0x00, 0xf5, 0x21, 0x00


	//----- nvinfo : EIATTR_KPARAM_INFO
	.align		4
.L_2240:
        /*0028*/ 	.byte	0x04, 0x17
        /*002a*/ 	.short	(.L_2242 - .L_2241)
.L_2241:
        /*002c*/ 	.word	0x00000000
        /*0030*/ 	.short	0x0000
        /*0032*/ 	.short	0x0000
        /*0034*/ 	.byte	0x00, 0xf0, 0x21, 0x00


	//----- nvinfo : EIATTR_SPARSE_MMA_MASK
	.align		4
.L_2242:
        /*0038*/ 	.byte	0x03, 0x50
        /*003a*/ 	.short	0x0000


	//----- nvinfo : EIATTR_MAXREG_COUNT
	.align		4
        /*003c*/ 	.byte	0x03, 0x1b
        /*003e*/ 	.short	0x00ff


	//----- nvinfo : EIATTR_MERCURY_ISA_VERSION
	.align		4
        /*0040*/ 	.byte	0x03, 0x5f
        /*0042*/ 	.short	0x0101


	//----- nvinfo : EIATTR_VRC_CTA_INIT_COUNT
	.align		4
        /*0044*/ 	.byte	0x02, 0x4a
	.zero		1
	.zero		1


	//----- nvinfo : EIATTR_EXIT_INSTR_OFFSETS
	.align		4
        /*0048*/ 	.byte	0x04, 0x1c
        /*004a*/ 	.short	(.L_2244 - .L_2243)


	//   ....[0]....
.L_2243:
        /*004c*/ 	.word	0x00000090


	//   ....[1]....
        /*0050*/ 	.word	0x000002e0


	//----- nvinfo : EIATTR_CRS_STACK_SIZE
	.align		4
.L_2244:
        /*0054*/ 	.byte	0x04, 0x1e
        /*0056*/ 	.short	(.L_2246 - .L_2245)
.L_2245:
        /*0058*/ 	.word	0x00000000


	//----- nvinfo : EIATTR_CBANK_PARAM_SIZE
	.align		4
.L_2246:
        /*005c*/ 	.byte	0x03, 0x19
        /*005e*/ 	.short	0x0018


	//----- nvinfo : EIATTR_PARAM_CBANK
	.align		4
        /*0060*/ 	.byte	0x04, 0x0a
        /*0062*/ 	.short	(.L_2248 - .L_2247)
	.align		4
.L_2247:
        /*0064*/ 	.word	index@(.nv.constant0.unary_silu_f16)
        /*0068*/ 	.short	0x0380
        /*006a*/ 	.short	0x0018


	//----- nvinfo : EIATTR_SW_WAR
	.align		4
.L_2248:
        /*006c*/ 	.byte	0x04, 0x36
        /*006e*/ 	.short	(.L_2250 - .L_2249)
.L_2249:
        /*0070*/ 	.word	0x00000008
.L_2250:


//--------------------- .nv.info.unary_relu_f16   --------------------------
	.section	.nv.info.unary_relu_f16,"",@"SHT_CUDA_INFO"
	.sectionflags	@""
	.align	4


	//----- nvinfo : EIATTR_CUDA_API_VERSION
	.align		4
        /*0000*/ 	.byte	0x04, 0x37
        /*0002*/ 	.short	(.L_2252 - .L_2251)
.L_2251:
        /*0004*/ 	.word	0x00000082


	//----- nvinfo : EIATTR_KPARAM_INFO
	.align		4
.L_2252:
        /*0008*/ 	.byte	0x04, 0x17
        /*000a*/ 	.short	(.L_2254 - .L_2253)
.L_2253:
        /*000c*/ 	.word	0x00000000
        /*0010*/ 	.short	0x0002
        /*0012*/ 	.short	0x0010
        /*0014*/ 	.byte	0x00, 0xf5, 0x21, 0x00


	//----- nvinfo : EIATTR_KPARAM_INFO
	.align		4
.L_2254:
        /*0018*/ 	.byte	0x04, 0x17
        /*001a*/ 	.short	(.L_2256 - .L_2255)
.L_2255:
        /*001c*/ 	.word	0x00000000
        /*0020*/ 	.short	0x0001
        /*0022*/ 	.short	0x0008
        /*0024*/ 	.byte	0x00, 0xf5, 0x21, 0x00


	//----- nvinfo : EIATTR_KPARAM_INFO
	.align		4
.L_2256:
        /*0028*/ 	.byte	0x04, 0x17
        /*002a*/ 	.short	(.L_2258 - .L_2257)
.L_2257:
        /*002c*/ 	.word	0x00000000
        /*0030*/ 	.short	0x0000
        /*0032*/ 	.short	0x0000
        /*0034*/ 	.byte	0x00, 0xf0, 0x21, 0x00


	//----- nvinfo : EIATTR_SPARSE_MMA_MASK
	.align		4
.L_2258:
        /*0038*/ 	.byte	0x03, 0x50
        /*003a*/ 	.short	0x0000


	//----- nvinfo : EIATTR_MAXREG_COUNT
	.align		4
        /*003c*/ 	.byte	0x03, 0x1b
        /*003e*/ 	.short	0x00ff


	//----- nvinfo : EIATTR_MERCURY_ISA_VERSION
	.align		4
        /*0040*/ 	.byte	0x03, 0x5f
        /*0042*/ 	.short	0x0101


	//----- nvinfo : EIATTR_VRC_CTA_INIT_COUNT
	.align		4
        /*0044*/ 	.byte	0x02, 0x4a
	.zero		1
	.zero		1


	//----- nvinfo : EIATTR_EXIT_INSTR_OFFSETS
	.align		4
        /*0048*/ 	.byte	0x04, 0x1c
        /*004a*/ 	.short	(.L_2260 - .L_2259)


	//   ....[0]....
.L_2259:
        /*004c*/ 	.word	0x00000090


	//   ....[1]....
        /*0050*/ 	.word	0x00000180


	//----- nvinfo : EIATTR_CBANK_PARAM_SIZE
	.align		4
.L_2260:
        /*0054*/ 	.byte	0x03, 0x19
        /*0056*/ 	.short	0x0018


	//----- nvinfo : EIATTR_PARAM_CBANK
	.align		4
        /*0058*/ 	.byte	0x04, 0x0a
        /*005a*/ 	.short	(.L_2262 - .L_2261)
	.align		4
.L_2261:
        /*005c*/ 	.word	index@(.nv.constant0.unary_relu_f16)
        /*0060*/ 	.short	0x0380
        /*0062*/ 	.short	0x0018


	//----- nvinfo : EIATTR_SW_WAR
	.align		4
.L_2262:
        /*0064*/ 	.byte	0x04, 0x36
        /*0066*/ 	.short	(.L_2264 - .L_2263)
.L_2263:
        /*0068*/ 	.word	0x00000008
.L_2264:


//--------------------- .nv.info.unary_elu_f16    --------------------------
	.section	.nv.info.unary_elu_f16,"",@"SHT_CUDA_INFO"
	.sectionflags	@""
	.align	4


	//----- nvinfo : EIATTR_CUDA_API_VERSION
	.align		4
        /*0000*/ 	.byte	0x04, 0x37
        /*0002*/ 	.short	(.L_2266 - .L_2265)
.L_2265:
        /*0004*/ 	.word	0x00000082


	//----- nvinfo : EIATTR_KPARAM_INFO
	.align		4
.L_2266:
        /*0008*/ 	.byte	0x04, 0x17
        /*000a*/ 	.short	(.L_2268 - .L_2267)
.L_2267:
        /*000c*/ 	.word	0x00000000
        /*0010*/ 	.short	0x0003
        /*0012*/ 	.short	0x0018
        /*0014*/ 	.byte	0x00, 0xf0, 0x11, 0x00


	//----- nvinfo : EIATTR_KPARAM_INFO
	.align		4
.L_2268:
        /*0018*/ 	.byte	0x04, 0x17
        /*001a*/ 	.short	(.L_2270 - .L_2269)
.L_2269:
        /*001c*/ 	.word	0x00000000
        /*0020*/ 	.short	0x0002
        /*0022*/ 	.short	0x0010
        /*0024*/ 	.byte	0x00, 0xf5, 0x21, 0x00


	//----- nvinfo : EIATTR_KPARAM_INFO
	.align		4
.L_2270:
        /*0028*/ 	.byte	0x04, 0x17
        /*002a*/ 	.short	(.L_2272 - .L_2271)
.L_2271:
        /*002c*/ 	.word	0x00000000
        /*0030*/ 	.short	0x0001
        /*0032*/ 	.short	0x0008
        /*0034*/ 	.byte	0x00, 0xf5, 0x21, 0x00


	//----- nvinfo : EIATTR_KPARAM_INFO
	.align		4
.L_2272:
        /*0038*/ 	.byte	0x04, 0x17
        /*003a*/ 	.short	(.L_2274 - .L_2273)
.L_2273:
        /*003c*/ 	.word	0x00000000
        /*0040*/ 	.short	0x0000
        /*0042*/ 	.short	0x0000
        /*0044*/ 	.byte	0x00, 0xf0, 0x21, 0x00


	//----- nvinfo : EIATTR_SPARSE_MMA_MASK
	.align		4
.L_2274:
        /*0048*/ 	.byte	0x03, 0x50
        /*004a*/ 	.short	0x0000


	//----- nvinfo : EIATTR_MAXREG_COUNT
	.align		4
        /*004c*/ 	.byte	0x03, 0x1b
        /*004e*/ 	.short	0x00ff


	//----- nvinfo : EIATTR_MERCURY_ISA_VERSION
	.align		4
        /*0050*/ 	.byte	0x03, 0x5f
        /*0052*/ 	.short	0x0101


	//----- nvinfo : EIATTR_VRC_CTA_INIT_COUNT
	.align		4
        /*0054*/ 	.byte	0x02, 0x4a
	.zero		1
	.zero		1


	//----- nvinfo : EIATTR_EXIT_INSTR_OFFSETS
	.align		4
        /*0058*/ 	.byte	0x04, 0x1c
        /*005a*/ 	.short	(.L_2276 - .L_2275)


	//   ....[0]....
.L_2275:
        /*005c*/ 	.word	0x00000090


	//   ....[1]....
        /*0060*/ 	.word	0x00000270


	//----- nvinfo : EIATTR_CRS_STACK_SIZE
	.align		4
.L_2276:
        /*0064*/ 	.byte	0x04, 0x1e
        /*0066*/ 	.short	(.L_2278 - .L_2277)
.L_2277:
        /*0068*/ 	.word	0x00000000


	//----- nvinfo : EIATTR_CBANK_PARAM_SIZE
	.align		4
.L_2278:
        /*006c*/ 	.byte	0x03, 0x19
        /*006e*/ 	.short	0x001c


	//----- nvinfo : EIATTR_PARAM_CBANK
	.align		4
        /*0070*/ 	.byte	0x04, 0x0a
        /*0072*/ 	.short	(.L_2280 - .L_2279)
	.align		4
.L_2279:
        /*0074*/ 	.word	index@(.nv.constant0.unary_elu_f16)
        /*0078*/ 	.short	0x0380
        /*007a*/ 	.short	0x001c


	//----- nvinfo : EIATTR_SW_WAR
	.align		4
.L_2280:
        /*007c*/ 	.byte	0x04, 0x36
        /*007e*/ 	.short	(.L_2282 - .L_2281)
.L_2281:
        /*0080*/ 	.word	0x00000008
.L_2282:


//--------------------- .nv.info.unary_gelu_erf_f16 --------------------------
	.section	.nv.info.unary_gelu_erf_f16,"",@"SHT_CUDA_INFO"
	.sectionflags	@""
	.align	4


	//----- nvinfo : EIATTR_CUDA_API_VERSION
	.align		4
        /*0000*/ 	.byte	0x04, 0x37
        /*0002*/ 	.short	(.L_2284 - .L_2283)
.L_2283:
        /*0004*/ 	.word	0x00000082


	//----- nvinfo : EIATTR_KPARAM_INFO
	.align		4
.L_2284:
        /*0008*/ 	.byte	0x04, 0x17
        /*000a*/ 	.short	(.L_2286 - .L_2285)
.L_2285:
        /*000c*/ 	.word	0x00000000
        /*0010*/ 	.short	0x0002
        /*0012*/ 	.short	0x0010
        /*0014*/ 	.byte	0x00, 0xf5, 0x21, 0x00


	//----- nvinfo : EIATTR_KPARAM_INFO
	.align		4
.L_2286:
        /*0018*/ 	.byte	0x04, 0x17
        /*001a*/ 	.short	(.L_2288 - .L_2287)
.L_2287:
        /*001c*/ 	.word	0x00000000
        /*0020*/ 	.short	0x0001
        /*0022*/ 	.short	0x0008
        /*0024*/ 	.byte	0x00, 0xf5, 0x21, 0x00


	//----- nvinfo : EIATTR_KPARAM_INFO
	.align		4
.L_2288:
        /*0028*/ 	.byte	0x04, 0x17
        /*002a*/ 	.short	(.L_2290 - .L_2289)
.L_2289:
        /*002c*/ 	.word	0x00000000
        /*0030*/ 	.short	0x0000
        /*0032*/ 	.short	0x0000
        /*0034*/ 	.byte	0x00, 0xf0, 0x21, 0x00


	//----- nvinfo : EIATTR_SPARSE_MMA_MASK
	.align		4
.L_2290:
        /*0038*/ 	.byte	0x03, 0x50
        /*003a*/ 	.short	0x0000


	//----- nvinfo : EIATTR_MAXREG_COUNT
	.align		4
        /*003c*/ 	.byte	0x03, 0x1b
        /*003e*/ 	.short	0x00ff


	//----- nvinfo : EIATTR_MERCURY_ISA_VERSION
	.align		4
        /*0040*/ 	.byte	0x03, 0x5f
        /*0042*/ 	.short	0x0101


	//----- nvinfo : EIATTR_VRC_CTA_INIT_COUNT
	.align		4
        /*0044*/ 	.byte	0x02, 0x4a
	.zero		1
	.zero		1


	//----- nvinfo : EIATTR_EXIT_INSTR_OFFSETS
	.align		4
        /*0048*/ 	.byte	0x04, 0x1c
        /*004a*/ 	.short	(.L_2292 - .L_2291)


	//   ....[0]....
.L_2291:
        /*004c*/ 	.word	0x00000090


	//   ....[1]....
        /*0050*/ 	.word	0x00000370


	//----- nvinfo : EIATTR_CBANK_PARAM_SIZE
	.align		4
.L_2292:
        /*0054*/ 	.byte	0x03, 0x19
        /*0056*/ 	.short	0x0018


	//----- nvinfo : EIATTR_PARAM_CBANK
	.align		4
        /*0058*/ 	.byte	0x04, 0x0a
        /*005a*/ 	.short	(.L_2294 - .L_2293)
	.align		4
.L_2293:
        /*005c*/ 	.word	index@(.nv.constant0.unary_gelu_erf_f16)
        /*0060*/ 	.short	0x0380
        /*0062*/ 	.short	0x0018


	//----- nvinfo : EIATTR_SW_WAR
	.align		4
.L_2294:
        /*0064*/ 	.byte	0x04, 0x36
        /*0066*/ 	.short	(.L_2296 - .L_2295)
.L_2295:
        /*0068*/ 	.word	0x00000008
.L_2296:


//--------------------- .nv.info.unary_abs_f16    --------------------------
	.section	.nv.info.unary_abs_f16,"",@"SHT_CUDA_INFO"
	.sectionflags	@""
	.align	4


	//----- nvinfo : EIATTR_CUDA_API_VERSION
	.align		4
        /*0000*/ 	.byte	0x04, 0x37
        /*0002*/ 	.short	(.L_2298 - .L_2297)
.L_2297:
        /*0004*/ 	.word	0x00000082


	//----- nvinfo : EIATTR_KPARAM_INFO
	.align		4
.L_2298:
        /*0008*/ 	.byte	0x04, 0x17
        /*000a*/ 	.short	(.L_2300 - .L_2299)
.L_2299:
        /*000c*/ 	.word	0x00000000
        /*0010*/ 	.short	0x0002
        /*0012*/ 	.short	0x0010
        /*0014*/ 	.byte	0x00, 0xf5, 0x21, 0x00


	//----- nvinfo : EIATTR_KPARAM_INFO
	.align		4
.L_2300:
        /*0018*/ 	.byte	0x04, 0x17
        /*001a*/ 	.short	(.L_2302 - .L_2301)
.L_2301:
        /*001c*/ 	.word	0x00000000
        /*0020*/ 	.short	0x0001
        /*0022*/ 	.short	0x0008
        /*0024*/ 	.byte	0x00, 0xf5, 0x21, 0x00


	//----- nvinfo : EIATTR_KPARAM_INFO
	.align		4
.L_2302:
        /*0028*/ 	.byte	0x04, 0x17
        /*002a*/ 	.short	(.L_2304 - .L_2303)
.L_2303:
        /*002c*/ 	.word	0x00000000
        /*0030*/ 	.short	0x0000
        /*0032*/ 	.short	0x0000
        /*0034*/ 	.byte	0x00, 0xf0, 0x21, 0x00


	//----- nvinfo : EIATTR_SPARSE_MMA_MASK
	.align		4
.L_2304:
        /*0038*/ 	.byte	0x03, 0x50
        /*003a*/ 	.short	0x0000


	//----- nvinfo : EIATTR_MAXREG_COUNT
	.align		4
        /*003c*/ 	.byte	0x03, 0x1b
        /*003e*/ 	.short	0x00ff


	//----- nvinfo : EIATTR_MERCURY_ISA_VERSION
	.align		4
        /*0040*/ 	.byte	0x03, 0x5f
        /*0042*/ 	.short	0x0101


	//----- nvinfo : EIATTR_VRC_CTA_INIT_COUNT
	.align		4
        /*0044*/ 	.byte	0x02, 0x4a
	.zero		1
	.zero		1


	//----- nvinfo : EIATTR_EXIT_INSTR_OFFSETS
	.align		4
        /*0048*/ 	.byte	0x04, 0x1c
        /*004a*/ 	.short	(.L_2306 - .L_2305)


	//   ....[0]....
.L_2305:
        /*004c*/ 	.word	0x00000090


	//   ....[1]....
        /*0050*/ 	.word	0x00000170


	//----- nvinfo : EIATTR_CBANK_PARAM_SIZE
	.align		4
.L_2306:
        /*0054*/ 	.byte	0x03, 0x19
        /*0056*/ 	.short	0x0018


	//----- nvinfo : EIATTR_PARAM_CBANK
	.align		4
        /*0058*/ 	.byte	0x04, 0x0a
        /*005a*/ 	.short	(.L_2308 - .L_2307)
	.align		4
.L_2307:
        /*005c*/ 	.word	index@(.nv.constant0.unary_abs_f16)
        /*0060*/ 	.short	0x0380
        /*0062*/ 	.short	0x0018


	//----- nvinfo : EIATTR_SW_WAR
	.align		4
.L_2308:
        /*0064*/ 	.byte	0x04, 0x36
        /*0066*/ 	.short	(.L_2310 - .L_2309)
.L_2309:
        /*0068*/ 	.word	0x00000008
.L_2310:


//--------------------- .nv.info.unary_rsqrt_f16  --------------------------
	.section	.nv.info.unary_rsqrt_f16,"",@"SHT_CUDA_INFO"
	.sectionflags	@""
	.align	4


	//----- nvinfo : EIATTR_CUDA_API_VERSION
	.align		4
        /*0000*/ 	.byte	0x04, 0x37
        /*0002*/ 	.short	(.L_2312 - .L_2311)
.L_2311:
        /*0004*/ 	.word	0x00000082


	//----- nvinfo : EIATTR_KPARAM_INFO
	.align		4
.L_2312:
        /*0008*/ 	.byte	0x04, 0x17
        /*000a*/ 	.short	(.L_2314 - .L_2313)
.L_2313:
        /*000c*/ 	.word	0x00000000
        /*0010*/ 	.short	0x0002
        /*0012*/ 	.short	0x0010
        /*0014*/ 	.byte	0x00, 0xf5, 0x21, 0x00


	//----- nvinfo : EIATTR_KPARAM_INFO
	.align		4
.L_2314:
        /*0018*/ 	.byte	0x04, 0x17
        /*001a*/ 	.short	(.L_2316 - .L_2315)
.L_2315:
        /*001c*/ 	.word	0x00000000
        /*0020*/ 	.short	0x0001
        /*0022*/ 	.short	0x0008
        /*0024*/ 	.byte	0x00, 0xf5, 0x21, 0x00


	//----- nvinfo : EIATTR_KPARAM_INFO
	.align		4
.L_2316:
        /*0028*/ 	.byte	0x04, 0x17
        /*002a*/ 	.short	(.L_2318 - .L_2317)
.L_2317:
        /*002c*/ 	.word	0x00000000
        /*0030*/ 	.short	0x0000
        /*0032*/ 	.short	0x0000
        /*0034*/ 	.byte	0x00, 0xf0, 0x21, 0x00


	//----- nvinfo : EIATTR_SPARSE_MMA_MASK
	.align		4
.L_2318:
        /*0038*/ 	.byte	0x03, 0x50
        /*003a*/ 	.short	0x0000


	//----- nvinfo : EIATTR_MAXREG_COUNT
	.align		4
        /*003c*/ 	.byte	0x03, 0x1b
        /*003e*/ 	.short	0x00ff


	//----- nvinfo : EIATTR_MERCURY_ISA_VERSION
	.align		4
        /*0040*/ 	.byte	0x03, 0x5f
        /*0042*/ 	.short	0x0101


	//----- nvinfo : EIATTR_VRC_CTA_INIT_COUNT
	.align		4
        /*0044*/ 	.byte	0x02, 0x4a
	.zero		1
	.zero		1


	//----- nvinfo : EIATTR_EXIT_INSTR_OFFSETS
	.align		4
        /*0048*/ 	.byte	0x04, 0x1c
        /*004a*/ 	.short	(.L_2320 - .L_2319)


	//   ....[0]....
.L_2319:
        /*004c*/ 	.word	0x00000090


	//   ....[1]....
        /*0050*/ 	.word	0x000001b0


	//----- nvinfo : EIATTR_CBANK_PARAM_SIZE
	.align		4
.L_2320:
        /*0054*/ 	.byte	0x03, 0x19
        /*0056*/ 	.short	0x0018


	//----- nvinfo : EIATTR_PARAM_CBANK
	.align		4
        /*0058*/ 	.byte	0x04, 0x0a
        /*005a*/ 	.short	(.L_2322 - .L_2321)
	.align		4
.L_2321:
        /*005c*/ 	.word	index@(.nv.constant0.unary_rsqrt_f16)
        /*0060*/ 	.short	0x0380
        /*0062*/ 	.short	0x0018


	//----- nvinfo : EIATTR_SW_WAR
	.align		4
.L_2322:
        /*0064*/ 	.byte	0x04, 0x36
        /*0066*/ 	.short	(.L_2324 - .L_2323)
.L_2323:
        /*0068*/ 	.word	0x00000008
.L_2324:


//--------------------- .nv.info.unary_sqrt_f16   --------------------------
	.section	.nv.info.unary_sqrt_f16,"",@"SHT_CUDA_INFO"
	.sectionflags	@""
	.align	4


	//----- nvinfo : EIATTR_CUDA_API_VERSION
	.align		4
        /*0000*/ 	.byte	0x04, 0x37
        /*0002*/ 	.short	(.L_2326 - .L_2325)
.L_2325:
        /*0004*/ 	.word	0x00000082


	//----- nvinfo : EIATTR_KPARAM_INFO
	.align		4
.L_2326:
        /*0008*/ 	.byte	0x04, 0x17
        /*000a*/ 	.short	(.L_2328 - .L_2327)
.L_2327:
        /*000c*/ 	.word	0x00000000
        /*0010*/ 	.short	0x0002
        /*0012*/ 	.short	0x0010
        /*0014*/ 	.byte	0x00, 0xf5, 0x21, 0x00


	//----- nvinfo : EIATTR_KPARAM_INFO
	.align		4
.L_2328:
        /*0018*/ 	.byte	0x04, 0x17
        /*001a*/ 	.short	(.L_2330 - .L_2329)
.L_2329:
        /*001c*/ 	.word	0x00000000
        /*0020*/ 	.short	0x0001
        /*0022*/ 	.short	0x0008
        /*0024*/ 	.byte	0x00, 0xf5, 0x21, 0x00


	//----- nvinfo : EIATTR_KPARAM_INFO
	.align		4
.L_2330:
        /*0028*/ 	.byte	0x04, 0x17
        /*002a*/ 	.short	(.L_2332 - .L_2331)
.L_2331:
        /*002c*/ 	.word	0x00000000
        /*0030*/ 	.short	0x0000
        /*0032*/ 	.short	0x0000
        /*0034*/ 	.byte	0x00, 0xf0, 0x21, 0x00


	//----- nvinfo : EIATTR_SPARSE_MMA_MASK
	.align		4
.L_2332:
        /*0038*/ 	.byte	0x03, 0x50
        /*003a*/ 	.short	0x0000


	//----- nvinfo : EIATTR_MAXREG_COUNT
	.align		4
        /*003c*/ 	.byte	0x03, 0x1b
        /*003e*/ 	.short	0x00ff


	//----- nvinfo : EIATTR_MERCURY_ISA_VERSION
	.align		4
        /*0040*/ 	.byte	0x03, 0x5f
        /*0042*/ 	.short	0x0101


	//----- nvinfo : EIATTR_VRC_CTA_INIT_COUNT
	.align		4
        /*0044*/ 	.byte	0x02, 0x4a
	.zero		1
	.zero		1


	//----- nvinfo : EIATTR_EXIT_INSTR_OFFSETS
	.align		4
        /*0048*/ 	.byte	0x04, 0x1c
        /*004a*/ 	.short	(.L_2334 - .L_2333)


	//   ....[0]....
.L_2333:
        /*004c*/ 	.word	0x00000090


	//   ....[1]....
        /*0050*/ 	.word	0x00000240


	//----- nvinfo : EIATTR_CRS_STACK_SIZE
	.align		4
.L_2334:
        /*0054*/ 	.byte	0x04, 0x1e
        /*0056*/ 	.short	(.L_2336 - .L_2335)
.L_2335:
        /*0058*/ 	.word	0x00000000


	//----- nvinfo : EIATTR_CBANK_PARAM_SIZE
	.align		4
.L_2336:
        /*005c*/ 	.byte	0x03, 0x19
        /*005e*/ 	.short	0x0018


	//----- nvinfo : EIATTR_PARAM_CBANK
	.align		4
        /*0060*/ 	.byte	0x04, 0x0a
        /*0062*/ 	.short	(.L_2338 - .L_2337)
	.align		4
.L_2337:
        /*0064*/ 	.word	index@(.nv.constant0.unary_sqrt_f16)
        /*0068*/ 	.short	0x0380
        /*006a*/ 	.short	0x0018


	//----- nvinfo : EIATTR_SW_WAR
	.align		4
.L_2338:
        /*006c*/ 	.byte	0x04, 0x36
        /*006e*/ 	.short	(.L_2340 - .L_2339)
.L_2339:
        /*0070*/ 	.word	0x00000008
.L_2340:


//--------------------- .nv.info.unary_sqr_f16    --------------------------
	.section	.nv.info.unary_sqr_f16,"",@"SHT_CUDA_INFO"
	.sectionflags	@""
	.align	4


	//----- nvinfo : EIATTR_CUDA_API_VERSION
	.align		4
        /*0000*/ 	.byte	0x04, 0x37
        /*0002*/ 	.short	(.L_2342 - .L_2341)
.L_2341:
        /*0004*/ 	.word	0x00000082


	//----- nvinfo : EIATTR_KPARAM_INFO
	.align		4
.L_2342:
        /*0008*/ 	.byte	0x04, 0x17
        /*000a*/ 	.short	(.L_2344 - .L_2343)
.L_2343:
        /*000c*/ 	.word	0x00000000
        /*0010*/ 	.short	0x0002
        /*0012*/ 	.short	0x0010
        /*0014*/ 	.byte	0x00, 0xf5, 0x21, 0x00


	//----- nvinfo : EIATTR_KPARAM_INFO
	.align		4
.L_2344:
        /*0018*/ 	.byte	0x04, 0x17
        /*001a*/ 	.short	(.L_2346 - .L_2345)
.L_2345:
        /*001c*/ 	.word	0x00000000
        /*0020*/ 	.short	0x0001
        /*0022*/ 	.short	0x0008
        /*0024*/ 	.byte	0x00, 0xf5, 0x21, 0x00


	//----- nvinfo : EIATTR_KPARAM_INFO
	.align		4
.L_2346:
        /*0028*/ 	.byte	0x04, 0x17
        /*002a*/ 	.short	(.L_2348 - .L_2347)
.L_2347:
        /*002c*/ 	.word	0x00000000
        /*0030*/ 	.short	0x0000
        /*0032*/ 	.short	0x0000
        /*0034*/ 	.byte	0x00, 0xf0, 0x21, 0x00


	//----- nvinfo : EIATTR_SPARSE_MMA_MASK
	.align		4
.L_2348:
        /*0038*/ 	.byte	0x03, 0x50
        /*003a*/ 	.short	0x0000


	//----- nvinfo : EIATTR_MAXREG_COUNT
	.align		4
        /*003c*/ 	.byte	0x03, 0x1b
        /*003e*/ 	.short	0x00ff


	//----- nvinfo : EIATTR_MERCURY_ISA_VERSION
	.align		4
        /*0040*/ 	.byte	0x03, 0x5f
        /*0042*/ 	.short	0x0101


	//----- nvinfo : EIATTR_VRC_CTA_INIT_COUNT
	.align		4
        /*0044*/ 	.byte	0x02, 0x4a
	.zero		1
	.zero		1


	//----- nvinfo : EIATTR_EXIT_INSTR_OFFSETS
	.align		4
        /*0048*/ 	.byte	0x04, 0x1c
        /*004a*/ 	.short	(.L_2350 - .L_2349)


	//   ....[0]....
.L_2349:
        /*004c*/ 	.word	0x00000090


	//   ....[1]....
        /*0050*/ 	.word	0x00000160


	//----- nvinfo : EIATTR_CBANK_PARAM_SIZE
	.align		4
.L_2350:
        /*0054*/ 	.byte	0x03, 0x19
        /*0056*/ 	.short	0x0018


	//----- nvinfo : EIATTR_PARAM_CBANK
	.align		4
        /*0058*/ 	.byte	0x04, 0x0a
        /*005a*/ 	.short	(.L_2352 - .L_2351)
	.align		4
.L_2351:
        /*005c*/ 	.word	index@(.nv.constant0.unary_sqr_f16)
        /*0060*/ 	.short	0x0380
        /*0062*/ 	.short	0x0018


	//----- nvinfo : EIATTR_SW_WAR
	.align		4
.L_2352:
        /*0064*/ 	.byte	0x04, 0x36
        /*0066*/ 	.short	(.L_2354 - .L_2353)
.L_2353:
        /*0068*/ 	.word	0x00000008
.L_2354:


//--------------------- .nv.info.unary_sin_f16    --------------------------
	.section	.nv.info.unary_sin_f16,"",@"SHT_CUDA_INFO"
	.sectionflags	@""
	.align	4


	//----- nvinfo : EIATTR_CUDA_API_VERSION
	.align		4
        /*0000*/ 	.byte	0x04, 0x37
        /*0002*/ 	.short	(.L_2356 - .L_2355)
.L_2355:
        /*0004*/ 	.word	0x00000082


	//----- nvinfo : EIATTR_KPARAM_INFO
	.align		4
.L_2356:
        /*0008*/ 	.byte	0x04, 0x17
        /*000a*/ 	.short	(.L_2358 - .L_2357)
.L_2357:
        /*000c*/ 	.word	0x00000000
        /*0010*/ 	.short	0x0002
        /*0012*/ 	.short	0x0010
        /*0014*/ 	.byte	0x00, 0xf5, 0x21, 0x00


	//----- nvinfo : EIATTR_KPARAM_INFO
	.align		4
.L_2358:
        /*0018*/ 	.byte	0x04, 0x17
        /*001a*/ 	.short	(.L_2360 - .L_2359)
.L_2359:
        /*001c*/ 	.word	0x00000000
        /*0020*/ 	.short	0x0001
        /*0022*/ 	.short	0x0008
        /*0024*/ 	.byte	0x00, 0xf5, 0x21, 0x00


	//----- nvinfo : EIATTR_KPARAM_INFO
	.align		4
.L_2360:
        /*0028*/ 	.byte	0x04, 0x17
        /*002a*/ 	.short	(.L_2362 - .L_2361)
.L_2361:
        /*002c*/ 	.word	0x00000000
        /*0030*/ 	.short	0x0000
        /*0032*/ 	.short	0x0000
        /*0034*/ 	.byte	0x00, 0xf0, 0x21, 0x00


	//----- nvinfo : EIATTR_SPARSE_MMA_MASK
	.align		4
.L_2362:
        /*0038*/ 	.byte	0x03, 0x50
        /*003a*/ 	.short	0x0000


	//----- nvinfo : EIATTR_MAXREG_COUNT
	.align		4
        /*003c*/ 	.byte	0x03, 0x1b
        /*003e*/ 	.short	0x00ff


	//----- nvinfo : EIATTR_MERCURY_ISA_VERSION
	.align		4
        /*0040*/ 	.byte	0x03, 0x5f
        /*0042*/ 	.short	0x0101


	//----- nvinfo : EIATTR_VRC_CTA_INIT_COUNT
	.align		4
        /*0044*/ 	.byte	0x02, 0x4a
	.zero		1
	.zero		1


	//----- nvinfo : EIATTR_EXIT_INSTR_OFFSETS
	.align		4
        /*0048*/ 	.byte	0x04, 0x1c
        /*004a*/ 	.short	(.L_2364 - .L_2363)


	//   ....[0]....
.L_2363:
        /*004c*/ 	.word	0x00000090


	//   ....[1]....
        /*0050*/ 	.word	0x00000920


	//----- nvinfo : EIATTR_CRS_STACK_SIZE
	.align		4
.L_2364:
        /*0054*/ 	.byte	0x04, 0x1e
        /*0056*/ 	.short	(.L_2366 - .L_2365)
.L_2365:
        /*0058*/ 	.word	0x00000000


	//----- nvinfo : EIATTR_CBANK_PARAM_SIZE
	.align		4
.L_2366:
        /*005c*/ 	.byte	0x03, 0x19
        /*005e*/ 	.short	0x0018


	//----- nvinfo : EIATTR_PARAM_CBANK
	.align		4
        /*0060*/ 	.byte	0x04, 0x0a
        /*0062*/ 	.short	(.L_2368 - .L_2367)
	.align		4
.L_2367:
        /*0064*/ 	.word	index@(.nv.constant0.unary_sin_f16)
        /*0068*/ 	.short	0x0380
        /*006a*/ 	.short	0x0018


	//----- nvinfo : EIATTR_SW_WAR
	.align		4
.L_2368:
        /*006c*/ 	.byte	0x04, 0x36
        /*006e*/ 	.short	(.L_2370 - .L_2369)
.L_2369:
        /*0070*/ 	.word	0x00000008
.L_2370:


//--------------------- .nv.info.unary_cos_f16    --------------------------
	.section	.nv.info.unary_cos_f16,"",@"SHT_CUDA_INFO"
	.sectionflags	@""
	.align	4


	//----- nvinfo : EIATTR_CUDA_API_VERSION
	.align		4
        /*0000*/ 	.byte	0x04, 0x37
        /*0002*/ 	.short	(.L_2372 - .L_2371)
.L_2371:
        /*0004*/ 	.word	0x00000082


	//----- nvinfo : EIATTR_KPARAM_INFO
	.align		4
.L_2372:
        /*0008*/ 	.byte	0x04, 0x17
        /*000a*/ 	.short	(.L_2374 - .L_2373)
.L_2373:
        /*000c*/ 	.word	0x00000000
        /*0010*/ 	.short	0x0002
        /*0012*/ 	.short	0x0010
        /*0014*/ 	.byte	0x00, 0xf5, 0x21, 0x00


	//----- nvinfo : EIATTR_KPARAM_INFO
	.align		4
.L_2374:
        /*0018*/ 	.byte	0x04, 0x17
        /*001a*/ 	.short	(.L_2376 - .L_2375)
.L_2375:
        /*001c*/ 	.word	0x00000000
        /*0020*/ 	.short	0x0001
        /*0022*/ 	.short	0x0008
        /*0024*/ 	.byte	0x00, 0xf5, 0x21, 0x00


	//----- nvinfo : EIATTR_KPARAM_INFO
	.align		4
.L_2376:
        /*0028*/ 	.byte	0x04, 0x17
        /*002a*/ 	.short	(.L_2378 - .L_2377)
.L_2377:
        /*002c*/ 	.word	0x00000000
        /*0030*/ 	.short	0x0000
        /*0032*/ 	.short	0x0000
        /*0034*/ 	.byte	0x00, 0xf0, 0x21, 0x00


	//----- nvinfo : EIATTR_SPARSE_MMA_MASK
	.align		4
.L_2378:
        /*0038*/ 	.byte	0x03, 0x50
        /*003a*/ 	.short	0x0000


	//----- nvinfo : EIATTR_MAXREG_COUNT
	.align		4
        /*003c*/ 	.byte	0x03, 0x1b
        /*003e*/ 	.short	0x00ff


	//----- nvinfo : EIATTR_MERCURY_ISA_VERSION
	.align		4
        /*0040*/ 	.byte	0x03, 0x5f
        /*0042*/ 	.short	0x0101


	//----- nvinfo : EIATTR_VRC_CTA_INIT_COUNT
	.align		4
        /*0044*/ 	.byte	0x02, 0x4a
	.zero		1
	.zero		1


	//----- nvinfo : EIATTR_EXIT_INSTR_OFFSETS
	.align		4
        /*0048*/ 	.byte	0x04, 0x1c
        /*004a*/ 	.short	(.L_2380 - .L_2379)


	//   ....[0]....
.L_2379:
        /*004c*/ 	.word	0x00000090


	//   ....[1]....
        /*0050*/ 	.word	0x00000930


	//----- nvinfo : EIATTR_CRS_STACK_SIZE
	.align		4
.L_2380:
        /*0054*/ 	.byte	0x04, 0x1e
        /*0056*/ 	.short	(.L_2382 - .L_2381)
.L_2381:
        /*0058*/ 	.word	0x00000000


	//----- nvinfo : EIATTR_CBANK_PARAM_SIZE
	.align		4
.L_2382:
        /*005c*/ 	.byte	0x03, 0x19
        /*005e*/ 	.short	0x0018


	//----- nvinfo : EIATTR_PARAM_CBANK
	.align		4
        /*0060*/ 	.byte	0x04, 0x0a
        /*0062*/ 	.short	(.L_2384 - .L_2383)
	.align		4
.L_2383:
        /*0064*/ 	.word	index@(.nv.constant0.unary_cos_f16)
        /*0068*/ 	.short	0x0380
        /*006a*/ 	.short	0x0018


	//----- nvinfo : EIATTR_SW_WAR
	.align		4
.L_2384:
        /*006c*/ 	.byte	0x04, 0x36
        /*006e*/ 	.short	(.L_2386 - .L_2385)
.L_2385:
        /*0070*/ 	.word	0x00000008
.L_2386:


//--------------------- .nv.info.assign_minimum_f16 --------------------------
	.section	.nv.info.assign_minimum_f16,"",@"SHT_CUDA_INFO"
	.sectionflags	@""
	.align	4


	//----- nvinfo : EIATTR_CUDA_API_VERSION
	.align		4
        /*0000*/ 	.byte	0x04, 0x37
        /*0002*/ 	.short	(.L_2388 - .L_2387)
.L_2387:
        /*0004*/ 	.word	0x00000082


	//----- nvinfo : EIATTR_KPARAM_INFO
	.align		4
.L_2388:
        /*0008*/ 	.byte	0x04, 0x17
        /*000a*/ 	.short	(.L_2390 - .L_2389)
.L_2389:
        /*000c*/ 	.word	0x00000000
        /*0010*/ 	.short	0x0002
        /*0012*/ 	.short	0x0010
        /*0014*/ 	.byte	0x00, 0xf5, 0x21, 0x00


	//----- nvinfo : EIATTR_KPARAM_INFO
	.align		4
.L_2390:
        /*0018*/ 	.byte	0x04, 0x17
        /*001a*/ 	.short	(.L_2392 - .L_2391)
.L_2391:
        /*001c*/ 	.word	0x00000000
        /*0020*/ 	.short	0x0001
        /*0022*/ 	.short	0x0008
        /*0024*/ 	.byte	0x00, 0xf5, 0x21, 0x00


	//----- nvinfo : EIATTR_KPARAM_INFO
	.align		4
.L_2392:
        /*0028*/ 	.byte	0x04, 0x17
        /*002a*/ 	.short	(.L_2394 - .L_2393)
.L_2393:
        /*002c*/ 	.word	0x00000000
        /*0030*/ 	.short	0x0000
        /*0032*/ 	.short	0x0000
        /*0034*/ 	.byte	0x00, 0xf0, 0x21, 0x00


	//----- nvinfo : EIATTR_SPARSE_MMA_MASK
	.align		4
.L_2394:
        /*0038*/ 	.byte	0x03, 0x50
        /*003a*/ 	.short	0x0000


	//----- nvinfo : EIATTR_MAXREG_COUNT
	.align		4
        /*003c*/ 	.byte	0x03, 0x1b
        /*003e*/ 	.short	0x00ff


	//----- nvinfo : EIATTR_MERCURY_ISA_VERSION
	.align		4
        /*0040*/ 	.byte	0x03, 0x5f
        /*0042*/ 	.short	0x0101


	//----- nvinfo : EIATTR_VRC_CTA_INIT_COUNT
	.align		4
        /*0044*/ 	.byte	0x02, 0x4a
	.zero		1
	.zero		1


	//----- nvinfo : EIATTR_EXIT_INSTR_OFFSETS
	.align		4
        /*0048*/ 	.byte	0x04, 0x1c
        /*004a*/ 	.short	(.L_2396 - .L_2395)


	//   ....[0]....
.L_2395:
        /*004c*/ 	.word	0x00000090


	//   ....[1]....
        /*0050*/ 	.word	0x00000180


	//----- nvinfo : EIATTR_CBANK_PARAM_SIZE
	.align		4
.L_2396:
        /*0054*/ 	.byte	0x03, 0x19
        /*0056*/ 	.short	0x0018


	//----- nvinfo : EIATTR_PARAM_CBANK
	.align		4
        /*0058*/ 	.byte	0x04, 0x0a
        /*005a*/ 	.short	(.L_2398 - .L_2397)
	.align		4
.L_2397:
        /*005c*/ 	.word	index@(.nv.constant0.assign_minimum_f16)
        /*0060*/ 	.short	0x0380
        /*0062*/ 	.short	0x0018


	//----- nvinfo : EIATTR_SW_WAR
	.align		4
.L_2398:
        /*0064*/ 	.byte	0x04, 0x36
        /*0066*/ 	.short	(.L_2400 - .L_2399)
.L_2399:
        /*0068*/ 	.word	0x00000008
.L_2400:


//--------------------- .nv.info.assign_maximum_f16 --------------------------
	.section	.nv.info.assign_maximum_f16,"",@"SHT_CUDA_INFO"
	.sectionflags	@""
	.align	4


	//----- nvinfo : EIATTR_CUDA_API_VERSION
	.align		4
        /*0000*/ 	.byte	0x04, 0x37
        /*0002*/ 	.short	(.L_2402 - .L_2401)
.L_2401:
        /*0004*/ 	.word	0x00000082


	//----- nvinfo : EIATTR_KPARAM_INFO
	.align		4
.L_2402:
        /*0008*/ 	.byte	0x04, 0x17
        /*000a*/ 	.short	(.L_2404 - .L_2403)
.L_2403:
        /*000c*/ 	.word	0x00000000
        /*0010*/ 	.short	0x0002
        /*0012*/ 	.short	0x0010
        /*0014*/ 	.byte	0x00, 0xf5, 0x21, 0x00


	//----- nvinfo : EIATTR_KPARAM_INFO
	.align		4
.L_2404:
        /*0018*/ 	.byte	0x04, 0x17
        /*001a*/ 	.short	(.L_2406 - .L_2405)
.L_2405:
        /*001c*/ 	.word	0x00000000
        /*0020*/ 	.short	0x0001
        /*0022*/ 	.short	0x0008
        /*0024*/ 	.byte	0x00, 0xf5, 0x21, 0x00


	//----- nvinfo : EIATTR_KPARAM_INFO
	.align		4
.L_2406:
        /*0028*/ 	.byte	0x04, 0x17
        /*002a*/ 	.short	(.L_2408 - .L_2407)
.L_2407:
        /*002c*/ 	.word	0x00000000
        /*0030*/ 	.short	0x0000
        /*0032*/ 	.short	0x0000
        /*0034*/ 	.byte	0x00, 0xf0, 0x21, 0x00


	//----- nvinfo : EIATTR_SPARSE_MMA_MASK
	.align		4
.L_2408:
        /*0038*/ 	.byte	0x03, 0x50
        /*003a*/ 	.short	0x0000


	//----- nvinfo : EIATTR_MAXREG_COUNT
	.align		4
        /*003c*/ 	.byte	0x03, 0x1b
        /*003e*/ 	.short	0x00ff


	//----- nvinfo : EIATTR_MERCURY_ISA_VERSION
	.align		4
        /*0040*/ 	.byte	0x03, 0x5f
        /*0042*/ 	.short	0x0101


	//----- nvinfo : EIATTR_VRC_CTA_INIT_COUNT
	.align		4
        /*0044*/ 	.byte	0x02, 0x4a
	.zero		1
	.zero		1


	//----- nvinfo : EIATTR_EXIT_INSTR_OFFSETS
	.align		4
        /*0048*/ 	.byte	0x04, 0x1c
        /*004a*/ 	.short	(.L_2410 - .L_2409)


	//   ....[0]....
.L_2409:
        /*004c*/ 	.word	0x00000090


	//   ....[1]....
        /*0050*/ 	.word	0x00000180


	//----- nvinfo : EIATTR_CBANK_PARAM_SIZE
	.align		4
.L_2410:
        /*0054*/ 	.byte	0x03, 0x19
        /*0056*/ 	.short	0x0018


	//----- nvinfo : EIATTR_PARAM_CBANK
	.align		4
        /*0058*/ 	.byte	0x04, 0x0a
        /*005a*/ 	.short	(.L_2412 - .L_2411)
	.align		4
.L_2411:
        /*005c*/ 	.word	index@(.nv.constant0.assign_maximum_f16)
        /*0060*/ 	.short	0x0380
        /*0062*/ 	.short	0x0018


	//----- nvinfo : EIATTR_SW_WAR
	.align		4
.L_2412:
        /*0064*/ 	.byte	0x04, 0x36
        /*0066*/ 	.short	(.L_2414 - .L_2413)
.L_2413:
        /*0068*/ 	.word	0x00000008
.L_2414:


//--------------------- .nv.info.assign_div_f16   --------------------------
	.section	.nv.info.assign_div_f16,"",@"SHT_CUDA_INFO"
	.sectionflags	@""
	.align	4


	//----- nvinfo : EIATTR_CUDA_API_VERSION
	.align		4
        /*0000*/ 	.byte	0x04, 0x37
        /*0002*/ 	.short	(.L_2416 - .L_2415)
.L_2415:
        /*0004*/ 	.word	0x00000082


	//----- nvinfo : EIATTR_KPARAM_INFO
	.align		4
.L_2416:
        /*0008*/ 	.byte	0x04, 0x17
        /*000a*/ 	.short	(.L_2418 - .L_2417)
.L_2417:
        /*000c*/ 	.word	0x00000000
        /*0010*/ 	.short	0x0002
        /*0012*/ 	.short	0x0010
        /*0014*/ 	.byte	0x00, 0xf5, 0x21, 0x00


	//----- nvinfo : EIATTR_KPARAM_INFO
	.align		4
.L_2418:
        /*0018*/ 	.byte	0x04, 0x17
        /*001a*/ 	.short	(.L_2420 - .L_2419)
.L_2419:
        /*001c*/ 	.word	0x00000000
        /*0020*/ 	.short	0x0001
        /*0022*/ 	.short	0x0008
        /*0024*/ 	.byte	0x00, 0xf5, 0x21, 0x00


	//----- nvinfo : EIATTR_KPARAM_INFO
	.align		4
.L_2420:
        /*0028*/ 	.byte	0x04, 0x17
        /*002a*/ 	.short	(.L_2422 - .L_2421)
.L_2421:
        /*002c*/ 	.word	0x00000000
        /*0030*/ 	.short	0x0000
        /*0032*/ 	.short	0x0000
        /*0034*/ 	.byte	0x00, 0xf0, 0x21, 0x00


	//----- nvinfo : EIATTR_SPARSE_MMA_MASK
	.align		4
.L_2422:
        /*0038*/ 	.byte	0x03, 0x50
        /*003a*/ 	.short	0x0000


	//----- nvinfo : EIATTR_MAXREG_COUNT
	.align		4
        /*003c*/ 	.byte	0x03, 0x1b
        /*003e*/ 	.short	0x00ff


	//----- nvinfo : EIATTR_MERCURY_ISA_VERSION
	.align		4
        /*0040*/ 	.byte	0x03, 0x5f
        /*0042*/ 	.short	0x0101


	//----- nvinfo : EIATTR_VRC_CTA_INIT_COUNT
	.align		4
        /*0044*/ 	.byte	0x02, 0x4a
	.zero		1
	.zero		1


	//----- nvinfo : EIATTR_EXIT_INSTR_OFFSETS
	.align		4
        /*0048*/ 	.byte	0x04, 0x1c
        /*004a*/ 	.short	(.L_2424 - .L_2423)


	//   ....[0]....
.L_2423:
        /*004c*/ 	.word	0x00000090


	//   ....[1]....
        /*0050*/ 	.word	0x00000210


	//----- nvinfo : EIATTR_CBANK_PARAM_SIZE
	.align		4
.L_2424:
        /*0054*/ 	.byte	0x03, 0x19
        /*0056*/ 	.short	0x0018


	//----- nvinfo : EIATTR_PARAM_CBANK
	.align		4
        /*0058*/ 	.byte	0x04, 0x0a
        /*005a*/ 	.short	(.L_2426 - .L_2425)
	.align		4
.L_2425:
        /*005c*/ 	.word	index@(.nv.constant0.assign_div_f16)
        /*0060*/ 	.short	0x0380
        /*0062*/ 	.short	0x0018


	//----- nvinfo : EIATTR_SW_WAR
	.align		4
.L_2426:
        /*0064*/ 	.byte	0x04, 0x36
        /*0066*/ 	.short	(.L_2428 - .L_2427)
.L_2427:
        /*0068*/ 	.word	0x00000008
.L_2428:


//--------------------- .nv.info.assign_mul_f16   --------------------------
	.section	.nv.info.assign_mul_f16,"",@"SHT_CUDA_INFO"
	.sectionflags	@""
	.align	4


	//----- nvinfo : EIATTR_CUDA_API_VERSION
	.align		4
        /*0000*/ 	.byte	0x04, 0x37
        /*0002*/ 	.short	(.L_2430 - .L_2429)
.L_2429:
        /*0004*/ 	.word	0x00000082


	//----- nvinfo : EIATTR_KPARAM_INFO
	.align		4
.L_2430:
        /*0008*/ 	.byte	0x04, 0x17
        /*000a*/ 	.short	(.L_2432 - .L_2431)
.L_2431:
        /*000c*/ 	.word	0x00000000
        /*0010*/ 	.short	0x0002
        /*0012*/ 	.short	0x0010
        /*0014*/ 	.byte	0x00, 0xf5, 0x21, 0x00


	//----- nvinfo : EIATTR_KPARAM_INFO
	.align		4
.L_2432:
        /*0018*/ 	.byte	0x04, 0x17
        /*001a*/ 	.short	(.L_2434 - .L_2433)
.L_2433:
        /*001c*/ 	.word	0x00000000
        /*0020*/ 	.short	0x0001
        /*0022*/ 	.short	0x0008
        /*0024*/ 	.byte	0x00, 0xf5, 0x21, 0x00


	//----- nvinfo : EIATTR_KPARAM_INFO
	.align		4
.L_2434:
        /*0028*/ 	.byte	0x04, 0x17
        /*002a*/ 	.short	(.L_2436 - .L_2435)
.L_2435:
        /*002c*/ 	.word	0x00000000
        /*0030*/ 	.short	0x0000
        /*0032*/ 	.short	0x0000
        /*0034*/ 	.byte	0x00, 0xf0, 0x21, 0x00


	//----- nvinfo : EIATTR_SPARSE_MMA_MASK
	.align		4
.L_2436:
        /*0038*/ 	.byte	0x03, 0x50
        /*003a*/ 	.short	0x0000


	//----- nvinfo : EIATTR_MAXREG_COUNT
	.align		4
        /*003c*/ 	.byte	0x03, 0x1b
        /*003e*/ 	.short	0x00ff


	//----- nvinfo : EIATTR_MERCURY_ISA_VERSION
	.align		4
        /*0040*/ 	.byte	0x03, 0x5f
        /*0042*/ 	.short	0x0101


	//----- nvinfo : EIATTR_VRC_CTA_INIT_COUNT
	.align		4
        /*0044*/ 	.byte	0x02, 0x4a
	.zero		1
	.zero		1


	//----- nvinfo : EIATTR_EXIT_INSTR_OFFSETS
	.align		4
        /*0048*/ 	.byte	0x04, 0x1c
        /*004a*/ 	.short	(.L_2438 - .L_2437)


	//   ....[0]....
.L_2437:
        /*004c*/ 	.word	0x00000090


	//   ....[1]....
        /*0050*/ 	.word	0x00000170


	//----- nvinfo : EIATTR_CBANK_PARAM_SIZE
	.align		4
.L_2438:
        /*0054*/ 	.byte	0x03, 0x19
        /*0056*/ 	.short	0x0018


	//----- nvinfo : EIATTR_PARAM_CBANK
	.align		4
        /*0058*/ 	.byte	0x04, 0x0a
        /*005a*/ 	.short	(.L_2440 - .L_2439)
	.align		4
.L_2439:
        /*005c*/ 	.word	index@(.nv.constant0.assign_mul_f16)
        /*0060*/ 	.short	0x0380
        /*0062*/ 	.short	0x0018


	//----- nvinfo : EIATTR_SW_WAR
	.align		4
.L_2440:
        /*0064*/ 	.byte	0x04, 0x36
        /*0066*/ 	.short	(.L_2442 - .L_2441)
.L_2441:
        /*0068*/ 	.word	0x00000008
.L_2442:


//--------------------- .nv.info.assign_sub_f16   --------------------------
	.section	.nv.info.assign_sub_f16,"",@"SHT_CUDA_INFO"
	.sectionflags	@""
	.align	4


	//----- nvinfo : EIATTR_CUDA_API_VERSION
	.align		4
        /*0000*/ 	.byte	0x04, 0x37
        /*0002*/ 	.short	(.L_2444 - .L_2443)
.L_2443:
        /*0004*/ 	.word	0x00000082


	//----- nvinfo : EIATTR_KPARAM_INFO
	.align		4
.L_2444:
        /*0008*/ 	.byte	0x04, 0x17
        /*000a*/ 	.short	(.L_2446 - .L_2445)
.L_2445:
        /*000c*/ 	.word	0x00000000
        /*0010*/ 	.short	0x0002
        /*0012*/ 	.short	0x0010
        /*0014*/ 	.byte	0x00, 0xf5, 0x21, 0x00


	//----- nvinfo : EIATTR_KPARAM_INFO
	.align		4
.L_2446:
        /*0018*/ 	.byte	0x04, 0x17
        /*001a*/ 	.short	(.L_2448 - .L_2447)
.L_2447:
        /*001c*/ 	.word	0x00000000
        /*0020*/ 	.short	0x0001
        /*0022*/ 	.short	0x0008
        /*0024*/ 	.byte	0x00, 0xf5, 0x21, 0x00


	//----- nvinfo : EIATTR_KPARAM_INFO
	.align		4
.L_2448:
        /*0028*/ 	.byte	0x04, 0x17
        /*002a*/ 	.short	(.L_2450 - .L_2449)
.L_2449:
        /*002c*/ 	.word	0x00000000
        /*0030*/ 	.short	0x0000
        /*0032*/ 	.short	0x0000
        /*0034*/ 	.byte	0x00, 0xf0, 0x21, 0x00


	//----- nvinfo : EIATTR_SPARSE_MMA_MASK
	.align		4
.L_2450:
        /*0038*/ 	.byte	0x03, 0x50
        /*003a*/ 	.short	0x0000


	//----- nvinfo : EIATTR_MAXREG_COUNT
	.align		4
        /*003c*/ 	.byte	0x03, 0x1b
        /*003e*/ 	.short	0x00ff


	//----- nvinfo : EIATTR_MERCURY_ISA_VERSION
	.align		4
        /*0040*/ 	.byte	0x03, 0x5f
        /*0042*/ 	.short	0x0101


	//----- nvinfo : EIATTR_VRC_CTA_INIT_COUNT
	.align		4
        /*0044*/ 	.byte	0x02, 0x4a
	.zero		1
	.zero		1


	//----- nvinfo : EIATTR_EXIT_INSTR_OFFSETS
	.align		4
        /*0048*/ 	.byte	0x04, 0x1c
        /*004a*/ 	.short	(.L_2452 - .L_2451)


	//   ....[0]....
.L_2451:
        /*004c*/ 	.word	0x00000090


	//   ....[1]....
        /*0050*/ 	.word	0x00000170


	//----- nvinfo : EIATTR_CBANK_PARAM_SIZE
	.align		4
.L_2452:
        /*0054*/ 	.byte	0x03, 0x19
        /*0056*/ 	.short	0x0018


	//----- nvinfo : EIATTR_PARAM_CBANK
	.align		4
        /*0058*/ 	.byte	0x04, 0x0a
        /*005a*/ 	.short	(.L_2454 - .L_2453)
	.align		4
.L_2453:
        /*005c*/ 	.word	index@(.nv.constant0.assign_sub_f16)
        /*0060*/ 	.short	0x0380
        /*0062*/ 	.short	0x0018


	//----- nvinfo : EIATTR_SW_WAR
	.align		4
.L_2454:
        /*0064*/ 	.byte	0x04, 0x36
        /*0066*/ 	.short	(.L_2456 - .L_2455)
.L_2455:
        /*0068*/ 	.word	0x00000008
.L_2456:


//--------------------- .nv.info.assign_add_f16   --------------------------
	.section	.nv.info.assign_add_f16,"",@"SHT_CUDA_INFO"
	.sectionflags	@""
	.align	4


	//----- nvinfo : EIATTR_CUDA_API_VERSION
	.align		4
        /*0000*/ 	.byte	0x04, 0x37
        /*0002*/ 	.short	(.L_2458 - .L_2457)
.L_2457:
        /*0004*/ 	.word	0x00000082


	//----- nvinfo : EIATTR_KPARAM_INFO
	.align		4
.L_2458:
        /*0008*/ 	.byte	0x04, 0x17
        /*000a*/ 	.short	(.L_2460 - .L_2459)
.L_2459:
        /*000c*/ 	.word	0x00000000
        /*0010*/ 	.short	0x0002
        /*0012*/ 	.short	0x0010
        /*0014*/ 	.byte	0x00, 0xf5, 0x21, 0x00


	//----- nvinfo : EIATTR_KPARAM_INFO
	.align		4
.L_2460:
        /*0018*/ 	.byte	0x04, 0x17
        /*001a*/ 	.short	(.L_2462 - .L_2461)
.L_2461:
        /*001c*/ 	.word	0x00000000
        /*0020*/ 	.short	0x0001
        /*0022*/ 	.short	0x0008
        /*0024*/ 	.byte	0x00, 0xf5, 0x21, 0x00


	//----- nvinfo : EIATTR_KPARAM_INFO
	.align		4
.L_2462:
        /*0028*/ 	.byte	0x04, 0x17
        /*002a*/ 	.short	(.L_2464 - .L_2463)
.L_2463:
        /*002c*/ 	.word	0x00000000
        /*0030*/ 	.short	0x0000
        /*0032*/ 	.short	0x0000
        /*0034*/ 	.byte	0x00, 0xf0, 0x21, 0x00


	//----- nvinfo : EIATTR_SPARSE_MMA_MASK
	.align		4
.L_2464:
        /*0038*/ 	.byte	0x03, 0x50
        /*003a*/ 	.short	0x0000


	//----- nvinfo : EIATTR_MAXREG_COUNT
	.align		4
        /*003c*/ 	.byte	0x03, 0x1b
        /*003e*/ 	.short	0x00ff


	//----- nvinfo : EIATTR_MERCURY_ISA_VERSION
	.align		4
        /*0040*/ 	.byte	0x03, 0x5f
        /*0042*/ 	.short	0x0101


	//----- nvinfo : EIATTR_VRC_CTA_INIT_COUNT
	.align		4
        /*0044*/ 	.byte	0x02, 0x4a
	.zero		1
	.zero		1


	//----- nvinfo : EIATTR_EXIT_INSTR_OFFSETS
	.align		4
        /*0048*/ 	.byte	0x04, 0x1c
        /*004a*/ 	.short	(.L_2466 - .L_2465)


	//   ....[0]....
.L_2465:
        /*004c*/ 	.word	0x00000090


	//   ....[1]....
        /*0050*/ 	.word	0x00000170


	//----- nvinfo : EIATTR_CBANK_PARAM_SIZE
	.align		4
.L_2466:
        /*0054*/ 	.byte	0x03, 0x19
        /*0056*/ 	.short	0x0018


	//----- nvinfo : EIATTR_PARAM_CBANK
	.align		4
        /*0058*/ 	.byte	0x04, 0x0a
        /*005a*/ 	.short	(.L_2468 - .L_2467)
	.align		4
.L_2467:
        /*005c*/ 	.word	index@(.nv.constant0.assign_add_f16)
        /*0060*/ 	.short	0x0380
        /*0062*/ 	.short	0x0018


	//----- nvinfo : EIATTR_SW_WAR
	.align		4
.L_2468:
        /*0064*/ 	.byte	0x04, 0x36
        /*0066*/ 	.short	(.L_2470 - .L_2469)
.L_2469:
        /*0068*/ 	.word	0x00000008
.L_2470:


//--------------------- .nv.info.binary_minimum_f16 --------------------------
	.section	.nv.info.binary_minimum_f16,"",@"SHT_CUDA_INFO"
	.sectionflags	@""
	.align	4


	//----- nvinfo : EIATTR_CUDA_API_VERSION
	.align		4
        /*0000*/ 	.byte	0x04, 0x37
        /*0002*/ 	.short	(.L_2472 - .L_2471)
.L_2471:
        /*0004*/ 	.word	0x00000082


	//----- nvinfo : EIATTR_KPARAM_INFO
	.align		4
.L_2472:
        /*0008*/ 	.byte	0x04, 0x17
        /*000a*/ 	.short	(.L_2474 - .L_2473)
.L_2473:
        /*000c*/ 	.word	0x00000000
        /*0010*/ 	.short	0x0003
        /*0012*/ 	.short	0x0018
        /*0014*/ 	.byte	0x00, 0xf5, 0x21, 0x00


	//----- nvinfo : EIATTR_KPARAM_INFO
	.align		4
.L_2474:
        /*0018*/ 	.byte	0x04, 0x17
        /*001a*/ 	.short	(.L_2476 - .L_2475)
.L_2475:
        /*001c*/ 	.word	0x00000000
        /*0020*/ 	.short	0x0002
        /*0022*/ 	.short	0x0010
        /*0024*/ 	.byte	0x00, 0xf5, 0x21, 0x00


	//----- nvinfo : EIATTR_KPARAM_INFO
	.align		4
.L_2476:
        /*0028*/ 	.byte	0x04, 0x17
        /*002a*/ 	.short	(.L_2478 - .L_2477)
.L_2477:
        /*002c*/ 	.word	0x00000000
        /*0030*/ 	.short	0x0001
        /*0032*/ 	.short	0x0008
        /*0034*/ 	.byte	0x00, 0xf5, 0x21, 0x00


	//----- nvinfo : EIATTR_KPARAM_INFO
	.align		4
.L_2478:
        /*0038*/ 	.byte	0x04, 0x17
        /*003a*/ 	.short	(.L_2480 - .L_2479)
.L_2479:
        /*003c*/ 	.word	0x00000000
        /*0040*/ 	.short	0x0000
        /*0042*/ 	.short	0x0000
        /*0044*/ 	.byte	0x00, 0xf0, 0x21, 0x00


	//----- nvinfo : EIATTR_SPARSE_MMA_MASK
	.align		4
.L_2480:
        /*0048*/ 	.byte	0x03, 0x50
        /*004a*/ 	.short	0x0000


	//----- nvinfo : EIATTR_MAXREG_COUNT
	.align		4
        /*004c*/ 	.byte	0x03, 0x1b
        /*004e*/ 	.short	0x00ff


	//----- nvinfo : EIATTR_MERCURY_ISA_VERSION
	.align		4
        /*0050*/ 	.byte	0x03, 0x5f
        /*0052*/ 	.short	0x0101


	//----- nvinfo : EIATTR_VRC_CTA_INIT_COUNT
	.align		4
        /*0054*/ 	.byte	0x02, 0x4a
	.zero		1
	.zero		1


	//----- nvinfo : EIATTR_EXIT_INSTR_OFFSETS
	.align		4
        /*0058*/ 	.byte	0x04, 0x1c
        /*005a*/ 	.short	(.L_2482 - .L_2481)


	//   ....[0]....
.L_2481:
        /*005c*/ 	.word	0x00000090


	//   ....[1]....
        /*0060*/ 	.word	0x000001a0


	//----- nvinfo : EIATTR_CBANK_PARAM_SIZE
	.align		4
.L_2482:
        /*0064*/ 	.byte	0x03, 0x19
        /*0066*/ 	.short	0x0020


	//----- nvinfo : EIATTR_PARAM_CBANK
	.align		4
        /*0068*/ 	.byte	0x04, 0x0a
        /*006a*/ 	.short	(.L_2484 - .L_2483)
	.align		4
.L_2483:
        /*006c*/ 	.word	index@(.nv.constant0.binary_minimum_f16)
        /*0070*/ 	.short	0x0380
        /*0072*/ 	.short	0x0020


	//----- nvinfo : EIATTR_SW_WAR
	.align		4
.L_2484:
        /*0074*/ 	.byte	0x04, 0x36
        /*0076*/ 	.short	(.L_2486 - .L_2485)
.L_2485:
        /*0078*/ 	.word	0x00000008
.L_2486:


//--------------------- .nv.info.binary_maximum_f16 --------------------------
	.section	.nv.info.binary_maximum_f16,"",@"SHT_CUDA_INFO"
	.sectionflags	@""
	.align	4


	//----- nvinfo : EIATTR_CUDA_API_VERSION
	.align		4
        /*0000*/ 	.byte	0x04, 0x37
        /*0002*/ 	.short	(.L_2488 - .L_2487)
.L_2487:
        /*0004*/ 	.word	0x00000082


	//----- nvinfo : EIATTR_KPARAM_INFO
	.align		4
.L_2488:
        /*0008*/ 	.byte	0x04, 0x17
        /*000a*/ 	.short	(.L_2490 - .L_2489)
.L_2489:
        /*000c*/ 	.word	0x00000000
        /*0010*/ 	.short	0x0003
        /*0012*/ 	.short	0x0018
        /*0014*/ 	.byte	0x00, 0xf5, 0x21, 0x00


	//----- nvinfo : EIATTR_KPARAM_INFO
	.align		4
.L_2490:
        /*0018*/ 	.byte	0x04, 0x17
        /*001a*/ 	.short	(.L_2492 - .L_2491)
.L_2491:
        /*001c*/ 	.word	0x00000000
        /*0020*/ 	.short	0x0002
        /*0022*/ 	.short	0x0010
        /*0024*/ 	.byte	0x00, 0xf5, 0x21, 0x00


	//----- nvinfo : EIATTR_KPARAM_INFO
	.align		4
.L_2492:
        /*0028*/ 	.byte	0x04, 0x17
        /*002a*/ 	.short	(.L_2494 - .L_2493)
.L_2493:
        /*002c*/ 	.word	0x00000000
        /*0030*/ 	.short	0x0001
        /*0032*/ 	.short	0x0008
        /*0034*/ 	.byte	0x00, 0xf5, 0x21, 0x00


	//----- nvinfo : EIATTR_KPARAM_INFO
	.align		4
.L_2494:
        /*0038*/ 	.byte	0x04, 0x17
        /*003a*/ 	.short	(.L_2496 - .L_2495)
.L_2495:
        /*003c*/ 	.word	0x00000000
        /*0040*/ 	.short	0x0000
        /*0042*/ 	.short	0x0000
        /*0044*/ 	.byte	0x00, 0xf0, 0x21, 0x00


	//----- nvinfo : EIATTR_SPARSE_MMA_MASK
	.align		4
.L_2496:
        /*0048*/ 	.byte	0x03, 0x50
        /*004a*/ 	.short	0x0000


	//----- nvinfo : EIATTR_MAXREG_COUNT
	.align		4
        /*004c*/ 	.byte	0x03, 0x1b
        /*004e*/ 	.short	0x00ff


	//----- nvinfo : EIATTR_MERCURY_ISA_VERSION
	.align		4
        /*0050*/ 	.byte	0x03, 0x5f
        /*0052*/ 	.short	0x0101


	//----- nvinfo : EIATTR_VRC_CTA_INIT_COUNT
	.align		4
        /*0054*/ 	.byte	0x02, 0x4a
	.zero		1
	.zero		1


	//----- nvinfo : EIATTR_EXIT_INSTR_OFFSETS
	.align		4
        /*0058*/ 	.byte	0x04, 0x1c
        /*005a*/ 	.short	(.L_2498 - .L_2497)


	//   ....[0]....
.L_2497:
        /*005c*/ 	.word	0x00000090


	//   ....[1]....
        /*0060*/ 	.word	0x000001a0


	//----- nvinfo : EIATTR_CBANK_PARAM_SIZE
	.align		4
.L_2498:
        /*0064*/ 	.byte	0x03, 0x19
        /*0066*/ 	.short	0x0020


	//----- nvinfo : EIATTR_PARAM_CBANK
	.align		4
        /*0068*/ 	.byte	0x04, 0x0a
        /*006a*/ 	.short	(.L_2500 - .L_2499)
	.align		4
.L_2499:
        /*006c*/ 	.word	index@(.nv.constant0.binary_maximum_f16)
        /*0070*/ 	.short	0x0380
        /*0072*/ 	.short	0x0020


	//----- nvinfo : EIATTR_SW_WAR
	.align		4
.L_2500:
        /*0074*/ 	.byte	0x04, 0x36
        /*0076*/ 	.short	(.L_2502 - .L_2501)
.L_2501:
        /*0078*/ 	.word	0x00000008
.L_2502:


//--------------------- .nv.info.binary_div_f16   --------------------------
	.section	.nv.info.binary_div_f16,"",@"SHT_CUDA_INFO"
	.sectionflags	@""
	.align	4


	//----- nvinfo : EIATTR_CUDA_API_VERSION
	.align		4
        /*0000*/ 	.byte	0x04, 0x37
        /*0002*/ 	.short	(.L_2504 - .L_2503)
.L_2503:
        /*0004*/ 	.word	0x00000082


	//----- nvinfo : EIATTR_KPARAM_INFO
	.align		4
.L_2504:
        /*0008*/ 	.byte	0x04, 0x17
        /*000a*/ 	.short	(.L_2506 - .L_2505)
.L_2505:
        /*000c*/ 	.word	0x00000000
        /*0010*/ 	.short	0x0003
        /*0012*/ 	.short	0x0018
        /*0014*/ 	.byte	0x00, 0xf5, 0x21, 0x00


	//----- nvinfo : EIATTR_KPARAM_INFO
	.align		4
.L_2506:
        /*0018*/ 	.byte	0x04, 0x17
        /*001a*/ 	.short	(.L_2508 - .L_2507)
.L_2507:
        /*001c*/ 	.word	0x00000000
        /*0020*/ 	.short	0x0002
        /*0022*/ 	.short	0x0010
        /*0024*/ 	.byte	0x00, 0xf5, 0x21, 0x00


	//----- nvinfo : EIATTR_KPARAM_INFO
	.align		4
.L_2508:
        /*0028*/ 	.byte	0x04, 0x17
        /*002a*/ 	.short	(.L_2510 - .L_2509)
.L_2509:
        /*002c*/ 	.word	0x00000000
        /*0030*/ 	.short	0x0001
        /*0032*/ 	.short	0x0008
        /*0034*/ 	.byte	0x00, 0xf5, 0x21, 0x00


	//----- nvinfo : EIATTR_KPARAM_INFO
	.align		4
.L_2510:
        /*0038*/ 	.byte	0x04, 0x17
        /*003a*/ 	.short	(.L_2512 - .L_2511)
.L_2511:
        /*003c*/ 	.word	0x00000000
        /*0040*/ 	.short	0x0000
        /*0042*/ 	.short	0x0000
        /*0044*/ 	.byte	0x00, 0xf0, 0x21, 0x00


	//----- nvinfo : EIATTR_SPARSE_MMA_MASK
	.align		4
.L_2512:
        /*0048*/ 	.byte	0x03, 0x50
        /*004a*/ 	.short	0x0000


	//----- nvinfo : EIATTR_MAXREG_COUNT
	.align		4
        /*004c*/ 	.byte	0x03, 0x1b
        /*004e*/ 	.short	0x00ff


	//----- nvinfo : EIATTR_MERCURY_ISA_VERSION
	.align		4
        /*0050*/ 	.byte	0x03, 0x5f
        /*0052*/ 	.short	0x0101


	//----- nvinfo : EIATTR_VRC_CTA_INIT_COUNT
	.align		4
        /*0054*/ 	.byte	0x02, 0x4a
	.zero		1
	.zero		1


	//----- nvinfo : EIATTR_EXIT_INSTR_OFFSETS
	.align		4
        /*0058*/ 	.byte	0x04, 0x1c
        /*005a*/ 	.short	(.L_2514 - .L_2513)


	//   ....[0]....
.L_2513:
        /*005c*/ 	.word	0x00000090


	//   ....[1]....
        /*0060*/ 	.word	0x00000250


	//----- nvinfo : EIATTR_CBANK_PARAM_SIZE
	.align		4
.L_2514:
        /*0064*/ 	.byte	0x03, 0x19
        /*0066*/ 	.short	0x0020


	//----- nvinfo : EIATTR_PARAM_CBANK
	.align		4
        /*0068*/ 	.byte	0x04, 0x0a
        /*006a*/ 	.short	(.L_2516 - .L_2515)
	.align		4
.L_2515:
        /*006c*/ 	.word	index@(.nv.constant0.binary_div_f16)
        /*0070*/ 	.short	0x0380
        /*0072*/ 	.short	0x0020


	//----- nvinfo : EIATTR_SW_WAR
	.align		4
.L_2516:
        /*0074*/ 	.byte	0x04, 0x36
        /*0076*/ 	.short	(.L_2518 - .L_2517)
.L_2517:
        /*0078*/ 	.word	0x00000008
.L_2518:


//--------------------- .nv.info.binary_mul_f16   --------------------------
	.section	.nv.info.binary_mul_f16,"",@"SHT_CUDA_INFO"
	.sectionflags	@""
	.align	4


	//----- nvinfo : EIATTR_CUDA_API_VERSION
	.align		4
        /*0000*/ 	.byte	0x04, 0x37
        /*0002*/ 	.short	(.L_2520 - .L_2519)
.L_2519:
        /*0004*/ 	.word	0x00000082


	//----- nvinfo : EIATTR_KPARAM_INFO
	.align		4
.L_2520:
        /*0008*/ 	.byte	0x04, 0x17
        /*000a*/ 	.short	(.L_2522 - .L_2521)
.L_2521:
        /*000c*/ 	.word	0x00000000
        /*0010*/ 	.short	0x0003
        /*0012*/ 	.short	0x0018
        /*0014*/ 	.byte	0x00, 0xf5, 0x21, 0x00


	//----- nvinfo : EIATTR_KPARAM_INFO
	.align		4
.L_2522:
        /*0018*/ 	.byte	0x04, 0x17
        /*001a*/ 	.short	(.L_2524 - .L_2523)
.L_2523:
        /*001c*/ 	.word	0x00000000
        /*0020*/ 	.short	0x0002
        /*0022*/ 	.short	0x0010
        /*0024*/ 	.byte	0x00, 0xf5, 0x21, 0x00


	//----- nvinfo : EIATTR_KPARAM_INFO
	.align		4
.L_2524:
        /*0028*/ 	.byte	0x04, 0x17
        /*002a*/ 	.short	(.L_2526 - .L_2525)
.L_2525:
        /*002c*/ 	.word	0x00000000
        /*0030*/ 	.short	0x0001
        /*0032*/ 	.short	0x0008
        /*0034*/ 	.byte	0x00, 0xf5, 0x21, 0x00


	//----- nvinfo : EIATTR_KPARAM_INFO
	.align		4
.L_2526:
        /*0038*/ 	.byte	0x04, 0x17
        /*003a*/ 	.short	(.L_2528 - .L_2527)
.L_2527:
        /*003c*/ 	.word	0x00000000
        /*0040*/ 	.short	0x0000
        /*0042*/ 	.short	0x0000
        /*0044*/ 	.byte	0x00, 0xf0, 0x21, 0x00


	//----- nvinfo : EIATTR_SPARSE_MMA_MASK
	.align		4
.L_2528:
        /*0048*/ 	.byte	0x03, 0x50
        /*004a*/ 	.short	0x0000


	//----- nvinfo : EIATTR_MAXREG_COUNT
	.align		4
        /*004c*/ 	.byte	0x03, 0x1b
        /*004e*/ 	.short	0x00ff


	//----- nvinfo : EIATTR_MERCURY_ISA_VERSION
	.align		4
        /*0050*/ 	.byte	0x03, 0x5f
        /*0052*/ 	.short	0x0101


	//----- nvinfo : EIATTR_VRC_CTA_INIT_COUNT
	.align		4
        /*0054*/ 	.byte	0x02, 0x4a
	.zero		1
	.zero		1


	//----- nvinfo : EIATTR_EXIT_INSTR_OFFSETS
	.align		4
        /*0058*/ 	.byte	0x04, 0x1c
        /*005a*/ 	.short	(.L_2530 - .L_2529)


	//   ....[0]....
.L_2529:
        /*005c*/ 	.word	0x00000090


	//   ....[1]....
        /*0060*/ 	.word	0x00000190


	//----- nvinfo : EIATTR_CBANK_PARAM_SIZE
	.align		4
.L_2530:
        /*0064*/ 	.byte	0x03, 0x19
        /*0066*/ 	.short	0x0020


	//----- nvinfo : EIATTR_PARAM_CBANK
	.align		4
        /*0068*/ 	.byte	0x04, 0x0a
        /*006a*/ 	.short	(.L_2532 - .L_2531)
	.align		4
.L_2531:
        /*006c*/ 	.word	index@(.nv.constant0.binary_mul_f16)
        /*0070*/ 	.short	0x0380
        /*0072*/ 	.short	0x0020


	//----- nvinfo : EIATTR_SW_WAR
	.align		4
.L_2532:
        /*0074*/ 	.byte	0x04, 0x36
        /*0076*/ 	.short	(.L_2534 - .L_2533)
.L_2533:
        /*0078*/ 	.word	0x00000008
.L_2534:


//--------------------- .nv.info.binary_sub_f16   --------------------------
	.section	.nv.info.binary_sub_f16,"",@"SHT_CUDA_INFO"
	.sectionflags	@""
	.align	4


	//----- nvinfo : EIATTR_CUDA_API_VERSION
	.align		4
        /*0000*/ 	.byte	0x04, 0x37
        /*0002*/ 	.short	(.L_2536 - .L_2535)
.L_2535:
        /*0004*/ 	.word	0x00000082


	//----- nvinfo : EIATTR_KPARAM_INFO
	.align		4
.L_2536:
        /*0008*/ 	.byte	0x04, 0x17
        /*000a*/ 	.short	(.L_2538 - .L_2537)
.L_2537:
        /*000c*/ 	.word	0x00000000
        /*0010*/ 	.short	0x0003
        /*0012*/ 	.short	0x0018
        /*0014*/ 	.byte	0x00, 0xf5, 0x21, 0x00


	//----- nvinfo : EIATTR_KPARAM_INFO
	.align		4
.L_2538:
        /*0018*/ 	.byte	0x04, 0x17
        /*001a*/ 	.short	(.L_2540 - .L_2539)
.L_2539:
        /*001c*/ 	.word	0x00000000
        /*0020*/ 	.short	0x0002
        /*0022*/ 	.short	0x0010
        /*0024*/ 	.byte	0x00, 0xf5, 0x21, 0x00


	//----- nvinfo : EIATTR_KPARAM_INFO
	.align		4
.L_2540:
        /*0028*/ 	.byte	0x04, 0x17
        /*002a*/ 	.short	(.L_2542 - .L_2541)
.L_2541:
        /*002c*/ 	.word	0x00000000
        /*0030*/ 	.short	0x0001
        /*0032*/ 	.short	0x0008
        /*0034*/ 	.byte	0x00, 0xf5, 0x21, 0x00


	//----- nvinfo : EIATTR_KPARAM_INFO
	.align		4
.L_2542:
        /*0038*/ 	.byte	0x04, 0x17
        /*003a*/ 	.short	(.L_2544 - .L_2543)
.L_2543:
        /*003c*/ 	.word	0x00000000
        /*0040*/ 	.short	0x0000
        /*0042*/ 	.short	0x0000
        /*0044*/ 	.byte	0x00, 0xf0, 0x21, 0x00


	//----- nvinfo : EIATTR_SPARSE_MMA_MASK
	.align		4
.L_2544:
        /*0048*/ 	.byte	0x03, 0x50
        /*004a*/ 	.short	0x0000


	//----- nvinfo : EIATTR_MAXREG_COUNT
	.align		4
        /*004c*/ 	.byte	0x03, 0x1b
        /*004e*/ 	.short	0x00ff


	//----- nvinfo : EIATTR_MERCURY_ISA_VERSION
	.align		4
        /*0050*/ 	.byte	0x03, 0x5f
        /*0052*/ 	.short	0x0101


	//----- nvinfo : EIATTR_VRC_CTA_INIT_COUNT
	.align		4
        /*0054*/ 	.byte	0x02, 0x4a
	.zero		1
	.zero		1


	//----- nvinfo : EIATTR_EXIT_INSTR_OFFSETS
	.align		4
        /*0058*/ 	.byte	0x04, 0x1c
        /*005a*/ 	.short	(.L_2546 - .L_2545)


	//   ....[0]....
.L_2545:
        /*005c*/ 	.word	0x00000090


	//   ....[1]....
        /*0060*/ 	.word	0x00000190


	//----- nvinfo : EIATTR_CBANK_PARAM_SIZE
	.align		4
.L_2546:
        /*0064*/ 	.byte	0x03, 0x19
        /*0066*/ 	.short	0x0020


	//----- nvinfo : EIATTR_PARAM_CBANK
	.align		4
        /*0068*/ 	.byte	0x04, 0x0a
        /*006a*/ 	.short	(.L_2548 - .L_2547)
	.align		4
.L_2547:
        /*006c*/ 	.word	index@(.nv.constant0.binary_sub_f16)
        /*0070*/ 	.short	0x0380
        /*0072*/ 	.short	0x0020


	//----- nvinfo : EIATTR_SW_WAR
	.align		4
.L_2548:
        /*0074*/ 	.byte	0x04, 0x36
        /*0076*/ 	.short	(.L_2550 - .L_2549)
.L_2549:
        /*0078*/ 	.word	0x00000008
.L_2550:


//--------------------- .nv.info.binary_add_f16   --------------------------
	.section	.nv.info.binary_add_f16,"",@"SHT_CUDA_INFO"
	.sectionflags	@""
	.align	4


	//----- nvinfo : EIATTR_CUDA_API_VERSION
	.align		4
        /*0000*/ 	.byte	0x04, 0x37
        /*0002*/ 	.short	(.L_2552 - .L_2551)
.L_2551:
        /*0004*/ 	.word	0x00000082


	//----- nvinfo : EIATTR_KPARAM_INFO
	.align		4
.L_2552:
        /*0008*/ 	.byte	0x04, 0x17
        /*000a*/ 	.short	(.L_2554 - .L_2553)
.L_2553:
        /*000c*/ 	.word	0x00000000
        /*0010*/ 	.short	0x0003
        /*0012*/ 	.short	0x0018
        /*0014*/ 	.byte	0x00, 0xf5, 0x21, 0x00


	//----- nvinfo : EIATTR_KPARAM_INFO
	.align		4
.L_2554:
        /*0018*/ 	.byte	0x04, 0x17
        /*001a*/ 	.short	(.L_2556 - .L_2555)
.L_2555:
        /*001c*/ 	.word	0x00000000
        /*0020*/ 	.short	0x0002
        /*0022*/ 	.short	0x0010
        /*0024*/ 	.byte	0x00, 0xf5, 0x21, 0x00


	//----- nvinfo : EIATTR_KPARAM_INFO
	.align		4
.L_2556:
        /*0028*/ 	.byte	0x04, 0x17
        /*002a*/ 	.short	(.L_2558 - .L_2557)
.L_2557:
        /*002c*/ 	.word	0x00000000
        /*0030*/ 	.short	0x0001
        /*0032*/ 	.short	0x0008
        /*0034*/ 	.byte	0x00, 0xf5, 0x21, 0x00


	//----- nvinfo : EIATTR_KPARAM_INFO
	.align		4
.L_2558:
        /*0038*/ 	.byte	0x04, 0x17
        /*003a*/ 	.short	(.L_2560 - .L_2559)
.L_2559:
        /*003c*/ 	.word	0x00000000
        /*0040*/ 	.short	0x0000
        /*0042*/ 	.short	0x0000
        /*0044*/ 	.byte	0x00, 0xf0, 0x21, 0x00


	//----- nvinfo : EIATTR_SPARSE_MMA_MASK
	.align		4
.L_2560:
        /*0048*/ 	.byte	0x03, 0x50
        /*004a*/ 	.short	0x0000


	//----- nvinfo : EIATTR_MAXREG_COUNT
	.align		4
        /*004c*/ 	.byte	0x03, 0x1b
        /*004e*/ 	.short	0x00ff


	//----- nvinfo : EIATTR_MERCURY_ISA_VERSION
	.align		4
        /*0050*/ 	.byte	0x03, 0x5f
        /*0052*/ 	.short	0x0101


	//----- nvinfo : EIATTR_VRC_CTA_INIT_COUNT
	.align		4
        /*0054*/ 	.byte	0x02, 0x4a
	.zero		1
	.zero		1


	//----- nvinfo : EIATTR_EXIT_INSTR_OFFSETS
	.align		4
        /*0058*/ 	.byte	0x04, 0x1c
        /*005a*/ 	.short	(.L_2562 - .L_2561)


	//   ....[0]....
.L_2561:
        /*005c*/ 	.word	0x00000090


	//   ....[1]....
        /*0060*/ 	.word	0x00000190


	//----- nvinfo : EIATTR_CBANK_PARAM_SIZE
	.align		4
.L_2562:
        /*0064*/ 	.byte	0x03, 0x19
        /*0066*/ 	.short	0x0020


	//----- nvinfo : EIATTR_PARAM_CBANK
	.align		4
        /*0068*/ 	.byte	0x04, 0x0a
        /*006a*/ 	.short	(.L_2564 - .L_2563)
	.align		4
.L_2563:
        /*006c*/ 	.word	index@(.nv.constant0.binary_add_f16)
        /*0070*/ 	.short	0x0380
        /*0072*/ 	.short	0x0020


	//----- nvinfo : EIATTR_SW_WAR
	.align		4
.L_2564:
        /*0074*/ 	.byte	0x04, 0x36
        /*0076*/ 	.short	(.L_2566 - .L_2565)
.L_2565:
        /*0078*/ 	.word	0x00000008
.L_2566:


//--------------------- .nv.info.scale_add_bf16   --------------------------
	.section	.nv.info.scale_add_bf16,"",@"SHT_CUDA_INFO"
	.sectionflags	@""
	.align	4


	//----- nvinfo : EIATTR_CUDA_API_VERSION
	.align		4
        /*0000*/ 	.byte	0x04, 0x37
        /*0002*/ 	.short	(.L_2568 - .L_2567)
.L_2567:
        /*0004*/ 	.word	0x00000082


	//----- nvinfo : EIATTR_KPARAM_INFO
	.align		4
.L_2568:
        /*0008*/ 	.byte	0x04, 0x17
        /*000a*/ 	.short	(.L_2570 - .L_2569)
.L_2569:
        /*000c*/ 	.word	0x00000000
        /*0010*/ 	.short	0x0004
        /*0012*/ 	.short	0x001a
        /*0014*/ 	.byte	0x00, 0xf0, 0x09, 0x00


	//----- nvinfo : EIATTR_KPARAM_INFO
	.align		4
.L_2570:
        /*0018*/ 	.byte	0x04, 0x17
        /*001a*/ 	.short	(.L_2572 - .L_2571)
.L_2571:
        /*001c*/ 	.word	0x00000000
        /*0020*/ 	.short	0x0003
        /*0022*/ 	.short	0x0018
        /*0024*/ 	.byte	0x00, 0xf0, 0x09, 0x00


	//----- nvinfo : EIATTR_KPARAM_INFO
	.align		4
.L_2572:
        /*0028*/ 	.byte	0x04, 0x17
        /*002a*/ 	.short	(.L_2574 - .L_2573)
.L_2573:
        /*002c*/ 	.word	0x00000000
        /*0030*/ 	.short	0x0002
        /*0032*/ 	.short	0x0010
        /*0034*/ 	.byte	0x00, 0xf5, 0x21, 0x00


	//----- nvinfo : EIATTR_KPARAM_INFO
	.align		4
.L_2574:
        /*0038*/ 	.byte	0x04, 0x17
        /*003a*/ 	.short	(.L_2576 - .L_2575)
.L_2575:
        /*003c*/ 	.word	0x00000000
        /*0040*/ 	.short	0x0001
        /*0042*/ 	.short	0x0008
        /*0044*/ 	.byte	0x00, 0xf5, 0x21, 0x00


	//----- nvinfo : EIATTR_KPARAM_INFO
	.align		4
.L_2576:
        /*0048*/ 	.byte	0x04, 0x17
        /*004a*/ 	.short	(.L_2578 - .L_2577)
.L_2577:
        /*004c*/ 	.word	0x00000000
        /*0050*/ 	.short	0x0000
        /*0052*/ 	.short	0x0000
        /*0054*/ 	.byte	0x00, 0xf0, 0x21, 0x00


	//----- nvinfo : EIATTR_SPARSE_MMA_MASK
	.align		4
.L_2578:
        /*0058*/ 	.byte	0x03, 0x50
        /*005a*/ 	.short	0x0000


	//----- nvinfo : EIATTR_MAXREG_COUNT
	.align		4
        /*005c*/ 	.byte	0x03, 0x1b
        /*005e*/ 	.short	0x00ff


	//----- nvinfo : EIATTR_MERCURY_ISA_VERSION
	.align		4
        /*0060*/ 	.byte	0x03, 0x5f
        /*0062*/ 	.short	0x0101


	//----- nvinfo : EIATTR_VRC_CTA_INIT_COUNT
	.align		4
        /*0064*/ 	.byte	0x02, 0x4a
	.zero		1
	.zero		1


	//----- nvinfo : EIATTR_EXIT_INSTR_OFFSETS
	.align		4
        /*0068*/ 	.byte	0x04, 0x1c
        /*006a*/ 	.short	(.L_2580 - .L_2579)


	//   ....[0]....
.L_2579:
        /*006c*/ 	.word	0x00000090


	//   ....[1]....
        /*0070*/ 	.word	0x00000170


	//----- nvinfo : EIATTR_CBANK_PARAM_SIZE
	.align		4
.L_2580:
        /*0074*/ 	.byte	0x03, 0x19
        /*0076*/ 	.short	0x001c


	//----- nvinfo : EIATTR_PARAM_CBANK
	.align		4
        /*0078*/ 	.byte	0x04, 0x0a
        /*007a*/ 	.short	(.L_2582 - .L_2581)
	.align		4
.L_2581:
        /*007c*/ 	.word	index@(.nv.constant0.scale_add_bf16)
        /*0080*/ 	.short	0x0380
        /*0082*/ 	.short	0x001c


	//----- nvinfo : EIATTR_SW_WAR
	.align		4
.L_2582:
        /*0084*/ 	.byte	0x04, 0x36
        /*0086*/ 	.short	(.L_2584 - .L_2583)
.L_2583:
        /*0088*/ 	.word	0x00000008
.L_2584:


//--------------------- .nv.info.inplace_sigmoid_bf16 --------------------------
	.section	.nv.info.inplace_sigmoid_bf16,"",@"SHT_CUDA_INFO"
	.sectionflags	@""
	.align	4


	//----- nvinfo : EIATTR_CUDA_API_VERSION
	.align		4
        /*0000*/ 	.byte	0x04, 0x37
        /*0002*/ 	.short	(.L_2586 - .L_2585)
.L_2585:
        /*0004*/ 	.word	0x00000082


	//----- nvinfo : EIATTR_KPARAM_INFO
	.align		4
.L_2586:
        /*0008*/ 	.byte	0x04, 0x17
        /*000a*/ 	.short	(.L_2588 - .L_2587)
.L_2587:
        /*000c*/ 	.word	0x00000000
        /*0010*/ 	.short	0x0001
        /*0012*/ 	.short	0x0008
        /*0014*/ 	.byte	0x00, 0xf5, 0x21, 0x00


	//----- nvinfo : EIATTR_KPARAM_INFO
	.align		4
.L_2588:
        /*0018*/ 	.byte	0x04, 0x17
        /*001a*/ 	.short	(.L_2590 - .L_2589)
.L_2589:
        /*001c*/ 	.word	0x00000000
        /*0020*/ 	.short	0x0000
        /*0022*/ 	.short	0x0000
        /*0024*/ 	.byte	0x00, 0xf0, 0x21, 0x00


	//----- nvinfo : EIATTR_SPARSE_MMA_MASK
	.align		4
.L_2590:
        /*0028*/ 	.byte	0x03, 0x50
        /*002a*/ 	.short	0x0000


	//----- nvinfo : EIATTR_MAXREG_COUNT
	.align		4
        /*002c*/ 	.byte	0x03, 0x1b
        /*002e*/ 	.short	0x00ff


	//----- nvinfo : EIATTR_MERCURY_ISA_VERSION
	.align		4
        /*0030*/ 	.byte	0x03, 0x5f
        /*0032*/ 	.short	0x0101


	//----- nvinfo : EIATTR_VRC_CTA_INIT_COUNT
	.align		4
        /*0034*/ 	.byte	0x02, 0x4a
	.zero		1
	.zero		1


	//----- nvinfo : EIATTR_EXIT_INSTR_OFFSETS
	.align		4
        /*0038*/ 	.byte	0x04, 0x1c
        /*003a*/ 	.short	(.L_2592 - .L_2591)


	//   ....[0]....
.L_2591:
        /*003c*/ 	.word	0x00000090


	//   ....[1]....
        /*0040*/ 	.word	0x000002a0


	//----- nvinfo : EIATTR_CRS_STACK_SIZE
	.align		4
.L_2592:
        /*0044*/ 	.byte	0x04, 0x1e
        /*0046*/ 	.short	(.L_2594 - .L_2593)
.L_2593:
        /*0048*/ 	.word	0x00000000


	//----- nvinfo : EIATTR_CBANK_PARAM_SIZE
	.align		4
.L_2594:
        /*004c*/ 	.byte	0x03, 0x19
        /*004e*/ 	.short	0x0010


	//----- nvinfo : EIATTR_PARAM_CBANK
	.align		4
        /*0050*/ 	.byte	0x04, 0x0a
        /*0052*/ 	.short	(.L_2596 - .L_2595)
	.align		4
.L_2595:
        /*0054*/ 	.word	index@(.nv.constant0.inplace_sigmoid_bf16)
        /*0058*/ 	.short	0x0380
        /*005a*/ 	.short	0x0010


	//----- nvinfo : EIATTR_SW_WAR
	.align		4
.L_2596:
        /*005c*/ 	.byte	0x04, 0x36
        /*005e*/ 	.short	(.L_2598 - .L_2597)
.L_2597:
        /*0060*/ 	.word	0x00000008
.L_2598:


//--------------------- .nv.info.inplace_tanh_bf16 --------------------------
	.section	.nv.info.inplace_tanh_bf16,"",@"SHT_CUDA_INFO"
	.sectionflags	@""
	.align	4


	//----- nvinfo : EIATTR_CUDA_API_VERSION
	.align		4
        /*0000*/ 	.byte	0x04, 0x37
        /*0002*/ 	.short	(.L_2600 - .L_2599)
.L_2599:
        /*0004*/ 	.word	0x00000082


	//----- nvinfo : EIATTR_KPARAM_INFO
	.align		4
.L_2600:
        /*0008*/ 	.byte	0x04, 0x17
        /*000a*/ 	.short	(.L_2602 - .L_2601)
.L_2601:
        /*000c*/ 	.word	0x00000000
        /*0010*/ 	.short	0x0001
        /*0012*/ 	.short	0x0008
        /*0014*/ 	.byte	0x00, 0xf5, 0x21, 0x00


	//----- nvinfo : EIATTR_KPARAM_INFO
	.align		4
.L_2602:
        /*0018*/ 	.byte	0x04, 0x17
        /*001a*/ 	.short	(.L_2604 - .L_2603)
.L_2603:
        /*001c*/ 	.word	0x00000000
        /*0020*/ 	.short	0x0000
        /*0022*/ 	.short	0x0000
        /*0024*/ 	.byte	0x00, 0xf0, 0x21, 0x00


	//----- nvinfo : EIATTR_SPARSE_MMA_MASK
	.align		4
.L_2604:
        /*0028*/ 	.byte	0x03, 0x50
        /*002a*/ 	.short	0x0000


	//----- nvinfo : EIATTR_MAXREG_COUNT
	.align		4
        /*002c*/ 	.byte	0x03, 0x1b
        /*002e*/ 	.short	0x00ff


	//----- nvinfo : EIATTR_MERCURY_ISA_VERSION
	.align		4
        /*0030*/ 	.byte	0x03, 0x5f
        /*0032*/ 	.short	0x0101


	//----- nvinfo : EIATTR_VRC_CTA_INIT_COUNT
	.align		4
        /*0034*/ 	.byte	0x02, 0x4a
	.zero		1
	.zero		1


	//----- nvinfo : EIATTR_EXIT_INSTR_OFFSETS
	.align		4
        /*0038*/ 	.byte	0x04, 0x1c
        /*003a*/ 	.short	(.L_2606 - .L_2605)


	//   ....[0]....
.L_2605:
        /*003c*/ 	.word	0x00000090


	//   ....[1]....
        /*0040*/ 	.word	0x00000230


	//----- nvinfo : EIATTR_CBANK_PARAM_SIZE
	.align		4
.L_2606:
        /*0044*/ 	.byte	0x03, 0x19
        /*0046*/ 	.short	0x0010


	//----- nvinfo : EIATTR_PARAM_CBANK
	.align		4
        /*0048*/ 	.byte	0x04, 0x0a
        /*004a*/ 	.short	(.L_2608 - .L_2607)
	.align		4
.L_2607:
        /*004c*/ 	.word	index@(.nv.constant0.inplace_tanh_bf16)
        /*0050*/ 	.short	0x0380
        /*0052*/ 	.short	0x0010


	//----- nvinfo : EIATTR_SW_WAR
	.align		4
.L_2608:
        /*0054*/ 	.byte	0x04, 0x36
        /*0056*/ 	.short	(.L_2610 - .L_2609)
.L_2609:
        /*0058*/ 	.word	0x00000008
.L_2610:


//--------------------- .nv.info.inplace_silu_bf16 --------------------------
	.section	.nv.info.inplace_silu_bf16,"",@"SHT_CUDA_INFO"
	.sectionflags	@""
	.align	4


	//----- nvinfo : EIATTR_CUDA_API_VERSION
	.align		4
        /*0000*/ 	.byte	0x04, 0x37
        /*0002*/ 	.short	(.L_2612 - .L_2611)
.L_2611:
        /*0004*/ 	.word	0x00000082


	//----- nvinfo : EIATTR_KPARAM_INFO
	.align		4
.L_2612:
        /*0008*/ 	.byte	0x04, 0x17
        /*000a*/ 	.short	(.L_2614 - .L_2613)
.L_2613:
        /*000c*/ 	.word	0x00000000
        /*0010*/ 	.short	0x0001
        /*0012*/ 	.short	0x0008
        /*0014*/ 	.byte	0x00, 0xf5, 0x21, 0x00


	//----- nvinfo : EIATTR_KPARAM_INFO
	.align		4
.L_2614:
        /*0018*/ 	.byte	0x04, 0x17
        /*001a*/ 	.short	(.L_2616 - .L_2615)
.L_2615:
        /*001c*/ 	.word	0x00000000
        /*0020*/ 	.short	0x0000
        /*0022*/ 	.short	0x0000
        /*0024*/ 	.byte	0x00, 0xf0, 0x21, 0x00


	//----- nvinfo : EIATTR_SPARSE_MMA_MASK
	.align		4
.L_2616:
        /*0028*/ 	.byte	0x03, 0x50
        /*002a*/ 	.short	0x0000


	//----- nvinfo : EIATTR_MAXREG_COUNT
	.align		4
        /*002c*/ 	.byte	0x03, 0x1b
        /*002e*/ 	.short	0x00ff


	//----- nvinfo : EIATTR_MERCURY_ISA_VERSION
	.align		4
        /*0030*/ 	.byte	0x03, 0x5f
        /*0032*/ 	.short	0x0101


	//----- nvinfo : EIATTR_VRC_CTA_INIT_COUNT
	.align		4
        /*0034*/ 	.byte	0x02, 0x4a
	.zero		1
	.zero		1


	//----- nvinfo : EIATTR_EXIT_INSTR_OFFSETS
	.align		4
        /*0038*/ 	.byte	0x04, 0x1c
        /*003a*/ 	.short	(.L_2618 - .L_2617)


	//   ....[0]....
.L_2617:
        /*003c*/ 	.word	0x00000090


	//   ....[1]....
        /*0040*/ 	.word	0x00000290


	//----- nvinfo : EIATTR_CRS_STACK_SIZE
	.align		4
.L_2618:
        /*0044*/ 	.byte	0x04, 0x1e
        /*0046*/ 	.short	(.L_2620 - .L_2619)
.L_2619:
        /*0048*/ 	.word	0x00000000


	//----- nvinfo : EIATTR_CBANK_PARAM_SIZE
	.align		4
.L_2620:
        /*004c*/ 	.byte	0x03, 0x19
        /*004e*/ 	.short	0x0010


	//----- nvinfo : EIATTR_PARAM_CBANK
	.align		4
        /*0050*/ 	.byte	0x04, 0x0a
        /*0052*/ 	.short	(.L_2622 - .L_2621)
	.align		4
.L_2621:
        /*0054*/ 	.word	index@(.nv.constant0.inplace_silu_bf16)
        /*0058*/ 	.short	0x0380
        /*005a*/ 	.short	0x0010


	//----- nvinfo : EIATTR_SW_WAR
	.align		4
.L_2622:
        /*005c*/ 	.byte	0x04, 0x36
        /*005e*/ 	.short	(.L_2624 - .L_2623)
.L_2623:
        /*0060*/ 	.word	0x00000008
.L_2624:


//--------------------- .nv.info.inplace_relu_bf16 --------------------------
	.section	.nv.info.inplace_relu_bf16,"",@"SHT_CUDA_INFO"
	.sectionflags	@""
	.align	4


	//----- nvinfo : EIATTR_CUDA_API_VERSION
	.align		4
        /*0000*/ 	.byte	0x04, 0x37
        /*0002*/ 	.short	(.L_2626 - .L_2625)
.L_2625:
        /*0004*/ 	.word	0x00000082


	//----- nvinfo : EIATTR_KPARAM_INFO
	.align		4
.L_2626:
        /*0008*/ 	.byte	0x04, 0x17
        /*000a*/ 	.short	(.L_2628 - .L_2627)
.L_2627:
        /*000c*/ 	.word	0x00000000
        /*0010*/ 	.short	0x0001
        /*0012*/ 	.short	0x0008
        /*0014*/ 	.byte	0x00, 0xf5, 0x21, 0x00


	//----- nvinfo : EIATTR_KPARAM_INFO
	.align		4
.L_2628:
        /*0018*/ 	.byte	0x04, 0x17
        /*001a*/ 	.short	(.L_2630 - .L_2629)
.L_2629:
        /*001c*/ 	.word	0x00000000
        /*0020*/ 	.short	0x0000
        /*0022*/ 	.short	0x0000
        /*0024*/ 	.byte	0x00, 0xf0, 0x21, 0x00


	//----- nvinfo : EIATTR_SPARSE_MMA_MASK
	.align		4
.L_2630:
        /*0028*/ 	.byte	0x03, 0x50
        /*002a*/ 	.short	0x0000


	//----- nvinfo : EIATTR_MAXREG_COUNT
	.align		4
        /*002c*/ 	.byte	0x03, 0x1b
        /*002e*/ 	.short	0x00ff


	//----- nvinfo : EIATTR_MERCURY_ISA_VERSION
	.align		4
        /*0030*/ 	.byte	0x03, 0x5f
        /*0032*/ 	.short	0x0101


	//----- nvinfo : EIATTR_VRC_CTA_INIT_COUNT
	.align		4
        /*0034*/ 	.byte	0x02, 0x4a
	.zero		1
	.zero		1


	//----- nvinfo : EIATTR_EXIT_INSTR_OFFSETS
	.align		4
        /*0038*/ 	.byte	0x04, 0x1c
        /*003a*/ 	.short	(.L_2632 - .L_2631)


	//   ....[0]....
.L_2631:
        /*003c*/ 	.word	0x00000090


	//   ....[1]....
        /*0040*/ 	.word	0x00000130


	//----- nvinfo : EIATTR_CBANK_PARAM_SIZE
	.align		4
.L_2632:
        /*0044*/ 	.byte	0x03, 0x19
        /*0046*/ 	.short	0x0010


	//----- nvinfo : EIATTR_PARAM_CBANK
	.align		4
        /*0048*/ 	.byte	0x04, 0x0a
        /*004a*/ 	.short	(.L_2634 - .L_2633)
	.align		4
.L_2633:
        /*004c*/ 	.word	index@(.nv.constant0.inplace_relu_bf16)
        /*0050*/ 	.short	0x0380
        /*0052*/ 	.short	0x0010


	//----- nvinfo : EIATTR_SW_WAR
	.align		4
.L_2634:
        /*0054*/ 	.byte	0x04, 0x36
        /*0056*/ 	.short	(.L_2636 - .L_2635)
.L_2635:
        /*0058*/ 	.word	0x00000008
.L_2636:


//--------------------- .nv.info.inplace_elu_bf16 --------------------------
	.section	.nv.info.inplace_elu_bf16,"",@"SHT_CUDA_INFO"
	.sectionflags	@""
	.align	4


	//----- nvinfo : EIATTR_CUDA_API_VERSION
	.align		4
        /*0000*/ 	.byte	0x04, 0x37
        /*0002*/ 	.short	(.L_2638 - .L_2637)
.L_2637:
        /*0004*/ 	.word	0x00000082


	//----- nvinfo : EIATTR_KPARAM_INFO
	.align		4
.L_2638:
        /*0008*/ 	.byte	0x04, 0x17
        /*000a*/ 	.short	(.L_2640 - .L_2639)
.L_2639:
        /*000c*/ 	.word	0x00000000
        /*0010*/ 	.short	0x0002
        /*0012*/ 	.short	0x0010
        /*0014*/ 	.byte	0x00, 0xf0, 0x11, 0x00


	//----- nvinfo : EIATTR_KPARAM_INFO
	.align		4
.L_2640:
        /*0018*/ 	.byte	0x04, 0x17
        /*001a*/ 	.short	(.L_2642 - .L_2641)
.L_2641:
        /*001c*/ 	.word	0x00000000
        /*0020*/ 	.short	0x0001
        /*0022*/ 	.short	0x0008
        /*0024*/ 	.byte	0x00, 0xf5, 0x21, 0x00


	//----- nvinfo : EIATTR_KPARAM_INFO
	.align		4
.L_2642:
        /*0028*/ 	.byte	0x04, 0x17
        /*002a*/ 	.short	(.L_2644 - .L_2643)
.L_2643:
        /*002c*/ 	.word	0x00000000
        /*0030*/ 	.short	0x0000
        /*0032*/ 	.short	0x0000
        /*0034*/ 	.byte	0x00, 0xf0, 0x21, 0x00


	//----- nvinfo : EIATTR_SPARSE_MMA_MASK
	.align		4
.L_2644:
        /*0038*/ 	.byte	0x03, 0x50
        /*003a*/ 	.short	0x0000


	//----- nvinfo : EIATTR_MAXREG_COUNT
	.align		4
        /*003c*/ 	.byte	0x03, 0x1b
        /*003e*/ 	.short	0x00ff


	//----- nvinfo : EIATTR_MERCURY_ISA_VERSION
	.align		4
        /*0040*/ 	.byte	0x03, 0x5f
        /*0042*/ 	.short	0x0101


	//----- nvinfo : EIATTR_VRC_CTA_INIT_COUNT
	.align		4
        /*0044*/ 	.byte	0x02, 0x4a
	.zero		1
	.zero		1


	//----- nvinfo : EIATTR_EXIT_INSTR_OFFSETS
	.align		4
        /*0048*/ 	.byte	0x04, 0x1c
        /*004a*/ 	.short	(.L_2646 - .L_2645)


	//   ....[0]....
.L_2645:
        /*004c*/ 	.word	0x00000090


	//   ....[1]....
        /*0050*/ 	.word	0x00000220


	//----- nvinfo : EIATTR_CRS_STACK_SIZE
	.align		4
.L_2646:
        /*0054*/ 	.byte	0x04, 0x1e
        /*0056*/ 	.short	(.L_2648 - .L_2647)
.L_2647:
        /*0058*/ 	.word	0x00000000


	//----- nvinfo : EIATTR_CBANK_PARAM_SIZE
	.align		4
.L_2648:
        /*005c*/ 	.byte	0x03, 0x19
        /*005e*/ 	.short	0x0014


	//----- nvinfo : EIATTR_PARAM_CBANK
	.align		4
        /*0060*/ 	.byte	0x04, 0x0a
        /*0062*/ 	.short	(.L_2650 - .L_2649)
	.align		4
.L_2649:
        /*0064*/ 	.word	index@(.nv.constant0.inplace_elu_bf16)
        /*0068*/ 	.short	0x0380
        /*006a*/ 	.short	0x0014


	//----- nvinfo : EIATTR_SW_WAR
	.align		4
.L_2650:
        /*006c*/ 	.byte	0x04, 0x36
        /*006e*/ 	.short	(.L_2652 - .L_2651)
.L_2651:
        /*0070*/ 	.word	0x00000008
.L_2652:


//--------------------- .nv.info.inplace_gelu_erf_bf16 --------------------------
	.section	.nv.info.inplace_gelu_erf_bf16,"",@"SHT_CUDA_INFO"
	.sectionflags	@""
	.align	4


	//----- nvinfo : EIATTR_CUDA_API_VERSION
	.align		4
        /*0000*/ 	.byte	0x04, 0x37
        /*0002*/ 	.short	(.L_2654 - .L_2653)
.L_2653:
        /*0004*/ 	.word	0x00000082


	//----- nvinfo : EIATTR_KPARAM_INFO
	.align		4
.L_2654:
        /*0008*/ 	.byte	0x04, 0x17
        /*000a*/ 	.short	(.L_2656 - .L_2655)
.L_2655:
        /*000c*/ 	.word	0x00000000
        /*0010*/ 	.short	0x0001
        /*0012*/ 	.short	0x0008
        /*0014*/ 	.byte	0x00, 0xf5, 0x21, 0x00


	//----- nvinfo : EIATTR_KPARAM_INFO
	.align		4
.L_2656:
        /*0018*/ 	.byte	0x04, 0x17
        /*001a*/ 	.short	(.L_2658 - .L_2657)
.L_2657:
        /*001c*/ 	.word	0x00000000
        /*0020*/ 	.short	0x0000
        /*0022*/ 	.short	0x0000
        /*0024*/ 	.byte	0x00, 0xf0, 0x21, 0x00


	//----- nvinfo : EIATTR_SPARSE_MMA_MASK
	.align		4
.L_2658:
        /*0028*/ 	.byte	0x03, 0x50
        /*002a*/ 	.short	0x0000


	//----- nvinfo : EIATTR_MAXREG_COUNT
	.align		4
        /*002c*/ 	.byte	0x03, 0x1b
        /*002e*/ 	.short	0x00ff


	//----- nvinfo : EIATTR_MERCURY_ISA_VERSION
	.align		4
        /*0030*/ 	.byte	0x03, 0x5f
        /*0032*/ 	.short	0x0101


	//----- nvinfo : EIATTR_VRC_CTA_INIT_COUNT
	.align		4
        /*0034*/ 	.byte	0x02, 0x4a
	.zero		1
	.zero		1


	//----- nvinfo : EIATTR_EXIT_INSTR_OFFSETS
	.align		4
        /*0038*/ 	.byte	0x04, 0x1c
        /*003a*/ 	.short	(.L_2660 - .L_2659)


	//   ....[0]....
.L_2659:
        /*003c*/ 	.word	0x00000090


	//   ....[1]....
        /*0040*/ 	.word	0x00000320


	//----- nvinfo : EIATTR_CBANK_PARAM_SIZE
	.align		4
.L_2660:
        /*0044*/ 	.byte	0x03, 0x19
        /*0046*/ 	.short	0x0010


	//----- nvinfo : EIATTR_PARAM_CBANK
	.align		4
        /*0048*/ 	.byte	0x04, 0x0a
        /*004a*/ 	.short	(.L_2662 - .L_2661)
	.align		4
.L_2661:
        /*004c*/ 	.word	index@(.nv.constant0.inplace_gelu_erf_bf16)
        /*0050*/ 	.short	0x0380
        /*0052*/ 	.short	0x0010


	//----- nvinfo : EIATTR_SW_WAR
	.align		4
.L_2662:
        /*0054*/ 	.byte	0x04, 0x36
        /*0056*/ 	.short	(.L_2664 - .L_2663)
.L_2663:
        /*0058*/ 	.word	0x00000008
.L_2664:


//--------------------- .nv.info.inplace_abs_bf16 --------------------------
	.section	.nv.info.inplace_abs_bf16,"",@"SHT_CUDA_INFO"
	.sectionflags	@""
	.align	4


	//----- nvinfo : EIATTR_CUDA_API_VERSION
	.align		4
        /*0000*/ 	.byte	0x04, 0x37
        /*0002*/ 	.short	(.L_2666 - .L_2665)
.L_2665:
        /*0004*/ 	.word	0x00000082


	//----- nvinfo : EIATTR_KPARAM_INFO
	.align		4
.L_2666:
        /*0008*/ 	.byte	0x04, 0x17
        /*000a*/ 	.short	(.L_2668 - .L_2667)
.L_2667:
        /*000c*/ 	.word	0x00000000
        /*0010*/ 	.short	0x0001
        /*0012*/ 	.short	0x0008
        /*0014*/ 	.byte	0x00, 0xf5, 0x21, 0x00


	//----- nvinfo : EIATTR_KPARAM_INFO
	.align		4
.L_2668:
        /*0018*/ 	.byte	0x04, 0x17
        /*001a*/ 	.short	(.L_2670 - .L_2669)
.L_2669:
        /*001c*/ 	.word	0x00000000
        /*0020*/ 	.short	0x0000
        /*0022*/ 	.short	0x0000
        /*0024*/ 	.byte	0x00, 0xf0, 0x21, 0x00


	//----- nvinfo : EIATTR_SPARSE_MMA_MASK
	.align		4
.L_2670:
        /*0028*/ 	.byte	0x03, 0x50
        /*002a*/ 	.short	0x0000


	//----- nvinfo : EIATTR_MAXREG_COUNT
	.align		4
        /*002c*/ 	.byte	0x03, 0x1b
        /*002e*/ 	.short	0x00ff


	//----- nvinfo : EIATTR_MERCURY_ISA_VERSION
	.align		4
        /*0030*/ 	.byte	0x03, 0x5f
        /*0032*/ 	.short	0x0101


	//----- nvinfo : EIATTR_VRC_CTA_INIT_COUNT
	.align		4
        /*0034*/ 	.byte	0x02, 0x4a
	.zero		1
	.zero		1


	//----- nvinfo : EIATTR_EXIT_INSTR_OFFSETS
	.align		4
        /*0038*/ 	.byte	0x04, 0x1c
        /*003a*/ 	.short	(.L_2672 - .L_2671)


	//   ....[0]....
.L_2671:
        /*003c*/ 	.word	0x00000090


	//   ....[1]....
        /*0040*/ 	.word	0x00000120


	//----- nvinfo : EIATTR_CBANK_PARAM_SIZE
	.align		4
.L_2672:
        /*0044*/ 	.byte	0x03, 0x19
        /*0046*/ 	.short	0x0010


	//----- nvinfo : EIATTR_PARAM_CBANK
	.align		4
        /*0048*/ 	.byte	0x04, 0x0a
        /*004a*/ 	.short	(.L_2674 - .L_2673)
	.align		4
.L_2673:
        /*004c*/ 	.word	index@(.nv.constant0.inplace_abs_bf16)
        /*0050*/ 	.short	0x0380
        /*0052*/ 	.short	0x0010


	//----- nvinfo : EIATTR_SW_WAR
	.align		4
.L_2674:
        /*0054*/ 	.byte	0x04, 0x36
        /*0056*/ 	.short	(.L_2676 - .L_2675)
.L_2675:
        /*0058*/ 	.word	0x00000008
.L_2676:


//--------------------- .nv.info.inplace_rsqrt_bf16 --------------------------
	.section	.nv.info.inplace_rsqrt_bf16,"",@"SHT_CUDA_INFO"
	.sectionflags	@""
	.align	4


	//----- nvinfo : EIATTR_CUDA_API_VERSION
	.align		4
        /*0000*/ 	.byte	0x04, 0x37
        /*0002*/ 	.short	(.L_2678 - .L_2677)
.L_2677:
        /*0004*/ 	.word	0x00000082


	//----- nvinfo : EIATTR_KPARAM_INFO
	.align		4
.L_2678:
        /*0008*/ 	.byte	0x04, 0x17
        /*000a*/ 	.short	(.L_2680 - .L_2679)
.L_2679:
        /*000c*/ 	.word	0x00000000
        /*0010*/ 	.short	0x0001
        /*0012*/ 	.short	0x0008
        /*0014*/ 	.byte	0x00, 0xf5, 0x21, 0x00


	//----- nvinfo : EIATTR_KPARAM_INFO
	.align		4
.L_2680:
        /*0018*/ 	.byte	0x04, 0x17
        /*001a*/ 	.short	(.L_2682 - .L_2681)
.L_2681:
        /*001c*/ 	.word	0x00000000
        /*0020*/ 	.short	0x0000
        /*0022*/ 	.short	0x0000
        /*0024*/ 	.byte	0x00, 0xf0, 0x21, 0x00


	//----- nvinfo : EIATTR_SPARSE_MMA_MASK
	.align		4
.L_2682:
        /*0028*/ 	.byte	0x03, 0x50
        /*002a*/ 	.short	0x0000


	//----- nvinfo : EIATTR_MAXREG_COUNT
	.align		4
        /*002c*/ 	.byte	0x03, 0x1b
        /*002e*/ 	.short	0x00ff


	//----- nvinfo : EIATTR_MERCURY_ISA_VERSION
	.align		4
        /*0030*/ 	.byte	0x03, 0x5f
        /*0032*/ 	.short	0x0101


	//----- nvinfo : EIATTR_VRC_CTA_INIT_COUNT
	.align		4
        /*0034*/ 	.byte	0x02, 0x4a
	.zero		1
	.zero		1


	//----- nvinfo : EIATTR_EXIT_INSTR_OFFSETS
	.align		4
        /*0038*/ 	.byte	0x04, 0x1c
        /*003a*/ 	.short	(.L_2684 - .L_2683)


	//   ....[0]....
.L_2683:
        /*003c*/ 	.word	0x00000090


	//   ....[1]....
        /*0040*/ 	.word	0x00000160


	//----- nvinfo : EIATTR_CBANK_PARAM_SIZE
	.align		4
.L_2684:
        /*0044*/ 	.byte	0x03, 0x19
        /*0046*/ 	.short	0x0010


	//----- nvinfo : EIATTR_PARAM_CBANK
	.align		4
        /*0048*/ 	.byte	0x04, 0x0a
        /*004a*/ 	.short	(.L_2686 - .L_2685)
	.align		4
.L_2685:
        /*004c*/ 	.word	index@(.nv.constant0.inplace_rsqrt_bf16)
        /*0050*/ 	.short	0x0380
        /*0052*/ 	.short	0x0010


	//----- nvinfo : EIATTR_SW_WAR
	.align		4
.L_2686:
        /*0054*/ 	.byte	0x04, 0x36
        /*0056*/ 	.short	(.L_2688 - .L_2687)
.L_2687:
        /*0058*/ 	.word	0x00000008
.L_2688:


//--------------------- .nv.info.inplace_sqrt_bf16 --------------------------
	.section	.nv.info.inplace_sqrt_bf16,"",@"SHT_CUDA_INFO"
	.sectionflags	@""
	.align	4


	//----- nvinfo : EIATTR_CUDA_API_VERSION
	.align		4
        /*0000*/ 	.byte	0x04, 0x37
        /*0002*/ 	.short	(.L_2690 - .L_2689)
.L_2689:
        /*0004*/ 	.word	0x00000082


	//----- nvinfo : EIATTR_KPARAM_INFO
	.align		4
.L_2690:
        /*0008*/ 	.byte	0x04, 0x17
        /*000a*/ 	.short	(.L_2692 - .L_2691)
.L_2691:
        /*000c*/ 	.word	0x00000000
        /*0010*/ 	.short	0x0001
        /*0012*/ 	.short	0x0008
        /*0014*/ 	.byte	0x00, 0xf5, 0x21, 0x00


	//----- nvinfo : EIATTR_KPARAM_INFO
	.align		4
.L_2692:
        /*0018*/ 	.byte	0x04, 0x17
        /*001a*/ 	.short	(.L_2694 - .L_2693)
.L_2693:
        /*001c*/ 	.word	0x00000000
        /*0020*/ 	.short	0x0000
        /*0022*/ 	.short	0x0000
        /*0024*/ 	.byte	0x00, 0xf0, 0x21, 0x00


	//----- nvinfo : EIATTR_SPARSE_MMA_MASK
	.align		4
.L_2694:
        /*0028*/ 	.byte	0x03, 0x50
        /*002a*/ 	.short	0x0000


	//----- nvinfo : EIATTR_MAXREG_COUNT
	.align		4
        /*002c*/ 	.byte	0x03, 0x1b
        /*002e*/ 	.short	0x00ff


	//----- nvinfo : EIATTR_MERCURY_ISA_VERSION
	.align		4
        /*0030*/ 	.byte	0x03, 0x5f
        /*0032*/ 	.short	0x0101


	//----- nvinfo : EIATTR_VRC_CTA_INIT_COUNT
	.align		4
        /*0034*/ 	.byte	0x02, 0x4a
	.zero		1
	.zero		1


	//----- nvinfo : EIATTR_EXIT_INSTR_OFFSETS
	.align		4
        /*0038*/ 	.byte	0x04, 0x1c
        /*003a*/ 	.short	(.L_2696 - .L_2695)


	//   ....[0]....
.L_2695:
        /*003c*/ 	.word	0x00000090


	//   ....[1]....
        /*0040*/ 	.word	0x000001f0


	//----- nvinfo : EIATTR_CRS_STACK_SIZE
	.align		4
.L_2696:
        /*0044*/ 	.byte	0x04, 0x1e
        /*0046*/ 	.short	(.L_2698 - .L_2697)
.L_2697:
        /*0048*/ 	.word	0x00000000


	//----- nvinfo : EIATTR_CBANK_PARAM_SIZE
	.align		4
.L_2698:
        /*004c*/ 	.byte	0x03, 0x19
        /*004e*/ 	.short	0x0010


	//----- nvinfo : EIATTR_PARAM_CBANK
	.align		4
        /*0050*/ 	.byte	0x04, 0x0a
        /*0052*/ 	.short	(.L_2700 - .L_2699)
	.align		4
.L_2699:
        /*0054*/ 	.word	index@(.nv.constant0.inplace_sqrt_bf16)
        /*0058*/ 	.short	0x0380
        /*005a*/ 	.short	0x0010


	//----- nvinfo : EIATTR_SW_WAR
	.align		4
.L_2700:
        /*005c*/ 	.byte	0x04, 0x36
        /*005e*/ 	.short	(.L_2702 - .L_2701)
.L_2701:
        /*0060*/ 	.word	0x00000008
.L_2702:


//--------------------- .nv.info.inplace_sqr_bf16 --------------------------
	.section	.nv.info.inplace_sqr_bf16,"",@"SHT_CUDA_INFO"
	.sectionflags	@""
	.align	4


	//----- nvinfo : EIATTR_CUDA_API_VERSION
	.align		4
        /*0000*/ 	.byte	0x04, 0x37
        /*0002*/ 	.short	(.L_2704 - .L_2703)
.L_2703:
        /*0004*/ 	.word	0x00000082


	//----- nvinfo : EIATTR_KPARAM_INFO
	.align		4
.L_2704:
        /*0008*/ 	.byte	0x04, 0x17
        /*000a*/ 	.short	(.L_2706 - .L_2705)
.L_2705:
        /*000c*/ 	.word	0x00000000
        /*0010*/ 	.short	0x0001
        /*0012*/ 	.short	0x0008
        /*0014*/ 	.byte	0x00, 0xf5, 0x21, 0x00


	//----- nvinfo : EIATTR_KPARAM_INFO
	.align		4
.L_2706:
        /*0018*/ 	.byte	0x04, 0x17
        /*001a*/ 	.short	(.L_2708 - .L_2707)
.L_2707:
        /*001c*/ 	.word	0x00000000
        /*0020*/ 	.short	0x0000
        /*0022*/ 	.short	0x0000
        /*0024*/ 	.byte	0x00, 0xf0, 0x21, 0x00


	//----- nvinfo : EIATTR_SPARSE_MMA_MASK
	.align		4
.L_2708:
        /*0028*/ 	.byte	0x03, 0x50
        /*002a*/ 	.short	0x0000


	//----- nvinfo : EIATTR_MAXREG_COUNT
	.align		4
        /*002c*/ 	.byte	0x03, 0x1b
        /*002e*/ 	.short	0x00ff


	//----- nvinfo : EIATTR_MERCURY_ISA_VERSION
	.align		4
        /*0030*/ 	.byte	0x03, 0x5f
        /*0032*/ 	.short	0x0101


	//----- nvinfo : EIATTR_VRC_CTA_INIT_COUNT
	.align		4
        /*0034*/ 	.byte	0x02, 0x4a
	.zero		1
	.zero		1


	//----- nvinfo : EIATTR_EXIT_INSTR_OFFSETS
	.align		4
        /*0038*/ 	.byte	0x04, 0x1c
        /*003a*/ 	.short	(.L_2710 - .L_2709)


	//   ....[0]....
.L_2709:
        /*003c*/ 	.word	0x00000090


	//   ....[1]....
        /*0040*/ 	.word	0x00000110


	//----- nvinfo : EIATTR_CBANK_PARAM_SIZE
	.align		4
.L_2710:
        /*0044*/ 	.byte	0x03, 0x19
        /*0046*/ 	.short	0x0010


	//----- nvinfo : EIATTR_PARAM_CBANK
	.align		4
        /*0048*/ 	.byte	0x04, 0x0a
        /*004a*/ 	.short	(.L_2712 - .L_2711)
	.align		4
.L_2711:
        /*004c*/ 	.word	index@(.nv.constant0.inplace_sqr_bf16)
        /*0050*/ 	.short	0x0380
        /*0052*/ 	.short	0x0010


	//----- nvinfo : EIATTR_SW_WAR
	.align		4
.L_2712:
        /*0054*/ 	.byte	0x04, 0x36
        /*0056*/ 	.short	(.L_2714 - .L_2713)
.L_2713:
        /*0058*/ 	.word	0x00000008
.L_2714:


//--------------------- .nv.info.inplace_sin_bf16 --------------------------
	.section	.nv.info.inplace_sin_bf16,"",@"SHT_CUDA_INFO"
	.sectionflags	@""
	.align	4


	//----- nvinfo : EIATTR_CUDA_API_VERSION
	.align		4
        /*0000*/ 	.byte	0x04, 0x37
        /*0002*/ 	.short	(.L_2716 - .L_2715)
.L_2715:
        /*0004*/ 	.word	0x00000082


	//----- nvinfo : EIATTR_KPARAM_INFO
	.align		4
.L_2716:
        /*0008*/ 	.byte	0x04, 0x17
        /*000a*/ 	.short	(.L_2718 - .L_2717)
.L_2717:
        /*000c*/ 	.word	0x00000000
        /*0010*/ 	.short	0x0001
        /*0012*/ 	.short	0x0008
        /*0014*/ 	.byte	0x00, 0xf5, 0x21, 0x00


	//----- nvinfo : EIATTR_KPARAM_INFO
	.align		4
.L_2718:
        /*0018*/ 	.byte	0x04, 0x17
        /*001a*/ 	.short	(.L_2720 - .L_2719)
.L_2719:
        /*001c*/ 	.word	0x00000000
        /*0020*/ 	.short	0x0000
        /*0022*/ 	.short	0x0000
        /*0024*/ 	.byte	0x00, 0xf0, 0x21, 0x00


	//----- nvinfo : EIATTR_SPARSE_MMA_MASK
	.align		4
.L_2720:
        /*0028*/ 	.byte	0x03, 0x50
        /*002a*/ 	.short	0x0000


	//----- nvinfo : EIATTR_MAXREG_COUNT
	.align		4
        /*002c*/ 	.byte	0x03, 0x1b
        /*002e*/ 	.short	0x00ff


	//----- nvinfo : EIATTR_MERCURY_ISA_VERSION
	.align		4
        /*0030*/ 	.byte	0x03, 0x5f
        /*0032*/ 	.short	0x0101


	//----- nvinfo : EIATTR_VRC_CTA_INIT_COUNT
	.align		4
        /*0034*/ 	.byte	0x02, 0x4a
	.zero		1
	.zero		1


	//----- nvinfo : EIATTR_EXIT_INSTR_OFFSETS
	.align		4
        /*0038*/ 	.byte	0x04, 0x1c
        /*003a*/ 	.short	(.L_2722 - .L_2721)


	//   ....[0]....
.L_2721:
        /*003c*/ 	.word	0x00000090


	//   ....[1]....
        /*0040*/ 	.word	0x000008d0


	//----- nvinfo : EIATTR_CRS_STACK_SIZE
	.align		4
.L_2722:
        /*0044*/ 	.byte	0x04, 0x1e
        /*0046*/ 	.short	(.L_2724 - .L_2723)
.L_2723:
        /*0048*/ 	.word	0x00000000


	//----- nvinfo : EIATTR_CBANK_PARAM_SIZE
	.align		4
.L_2724:
        /*004c*/ 	.byte	0x03, 0x19
        /*004e*/ 	.short	0x0010


	//----- nvinfo : EIATTR_PARAM_CBANK
	.align		4
        /*0050*/ 	.byte	0x04, 0x0a
        /*0052*/ 	.short	(.L_2726 - .L_2725)
	.align		4
.L_2725:
        /*0054*/ 	.word	index@(.nv.constant0.inplace_sin_bf16)
        /*0058*/ 	.short	0x0380
        /*005a*/ 	.short	0x0010


	//----- nvinfo : EIATTR_SW_WAR
	.align		4
.L_2726:
        /*005c*/ 	.byte	0x04, 0x36
        /*005e*/ 	.short	(.L_2728 - .L_2727)
.L_2727:
        /*0060*/ 	.word	0x00000008
.L_2728:


//--------------------- .nv.info.inplace_cos_bf16 --------------------------
	.section	.nv.info.inplace_cos_bf16,"",@"SHT_CUDA_INFO"
	.sectionflags	@""
	.align	4


	//----- nvinfo : EIATTR_CUDA_API_VERSION
	.align		4
        /*0000*/ 	.byte	0x04, 0x37
        /*0002*/ 	.short	(.L_2730 - .L_2729)
.L_2729:
        /*0004*/ 	.word	0x00000082


	//----- nvinfo : EIATTR_KPARAM_INFO
	.align		4
.L_2730:
        /*0008*/ 	.byte	0x04, 0x17
        /*000a*/ 	.short	(.L_2732 - .L_2731)
.L_2731:
        /*000c*/ 	.word	0x00000000
        /*0010*/ 	.short	0x0001
        /*0012*/ 	.short	0x0008
        /*0014*/ 	.byte	0x00, 0xf5, 0x21, 0x00


	//----- nvinfo : EIATTR_KPARAM_INFO
	.align		4
.L_2732:
        /*0018*/ 	.byte	0x04, 0x17
        /*001a*/ 	.short	(.L_2734 - .L_2733)
.L_2733:
        /*001c*/ 	.word	0x00000000
        /*0020*/ 	.short	0x0000
        /*0022*/ 	.short	0x0000
        /*0024*/ 	.byte	0x00, 0xf0, 0x21, 0x00


	//----- nvinfo : EIATTR_SPARSE_MMA_MASK
	.align		4
.L_2734:
        /*0028*/ 	.byte	0x03, 0x50
        /*002a*/ 	.short	0x0000


	//----- nvinfo : EIATTR_MAXREG_COUNT
	.align		4
        /*002c*/ 	.byte	0x03, 0x1b
        /*002e*/ 	.short	0x00ff


	//----- nvinfo : EIATTR_MERCURY_ISA_VERSION
	.align		4
        /*0030*/ 	.byte	0x03, 0x5f
        /*0032*/ 	.short	0x0101


	//----- nvinfo : EIATTR_VRC_CTA_INIT_COUNT
	.align		4
        /*0034*/ 	.byte	0x02, 0x4a
	.zero		1
	.zero		1


	//----- nvinfo : EIATTR_EXIT_INSTR_OFFSETS
	.align		4
        /*0038*/ 	.byte	0x04, 0x1c
        /*003a*/ 	.short	(.L_2736 - .L_2735)


	//   ....[0]....
.L_2735:
        /*003c*/ 	.word	0x00000090


	//   ....[1]....
        /*0040*/ 	.word	0x000008e0


	//----- nvinfo : EIATTR_CRS_STACK_SIZE
	.align		4
.L_2736:
        /*0044*/ 	.byte	0x04, 0x1e
        /*0046*/ 	.short	(.L_2738 - .L_2737)
.L_2737:
        /*0048*/ 	.word	0x00000000


	//----- nvinfo : EIATTR_CBANK_PARAM_SIZE
	.align		4
.L_2738:
        /*004c*/ 	.byte	0x03, 0x19
        /*004e*/ 	.short	0x0010


	//----- nvinfo : EIATTR_PARAM_CBANK
	.align		4
        /*0050*/ 	.byte	0x04, 0x0a
        /*0052*/ 	.short	(.L_2740 - .L_2739)
	.align		4
.L_2739:
        /*0054*/ 	.word	index@(.nv.constant0.inplace_cos_bf16)
        /*0058*/ 	.short	0x0380
        /*005a*/ 	.short	0x0010


	//----- nvinfo : EIATTR_SW_WAR
	.align		4
.L_2740:
        /*005c*/ 	.byte	0x04, 0x36
        /*005e*/ 	.short	(.L_2742 - .L_2741)
.L_2741:
        /*0060*/ 	.word	0x00000008
.L_2742:


//--------------------- .nv.info.unary_sigmoid_bf16 --------------------------
	.section	.nv.info.unary_sigmoid_bf16,"",@"SHT_CUDA_INFO"
	.sectionflags	@""
	.align	4


	//----- nvinfo : EIATTR_CUDA_API_VERSION
	.align		4
        /*0000*/ 	.byte	0x04, 0x37
        /*0002*/ 	.short	(.L_2744 - .L_2743)
.L_2743:
        /*0004*/ 	.word	0x00000082


	//----- nvinfo : EIATTR_KPARAM_INFO
	.align		4
.L_2744:
        /*0008*/ 	.byte	0x04, 0x17
        /*000a*/ 	.short	(.L_2746 - .L_2745)
.L_2745:
        /*000c*/ 	.word	0x00000000
        /*0010*/ 	.short	0x0002
        /*0012*/ 	.short	0x0010
        /*0014*/ 	.byte	0x00, 0xf5, 0x21, 0x00


	//----- nvinfo : EIATTR_KPARAM_INFO
	.align		4
.L_2746:
        /*0018*/ 	.byte	0x04, 0x17
        /*001a*/ 	.short	(.L_2748 - .L_2747)
.L_2747:
        /*001c*/ 	.word	0x00000000
        /*0020*/ 	.short	0x0001
        /*0022*/ 	.short	0x0008
        /*0024*/ 	.byte	0x00, 0xf5, 0x21, 0x00


	//----- nvinfo : EIATTR_KPARAM_INFO
	.align		4
.L_2748:
        /*0028*/ 	.byte	0x04, 0x17
        /*002a*/ 	.short	(.L_2750 - .L_2749)
.L_2749:
        /*002c*/ 	.word	0x00000000
        /*0030*/ 	.short	0x0000
        /*0032*/ 	.short	0x0000
        /*0034*/ 	.byte	0x00, 0xf0, 0x21, 0x00


	//----- nvinfo : EIATTR_SPARSE_MMA_MASK
	.align		4
.L_2750:
        /*0038*/ 	.byte	0x03, 0x50
        /*003a*/ 	.short	0x0000


	//----- nvinfo : EIATTR_MAXREG_COUNT
	.align		4
        /*003c*/ 	.byte	0x03, 0x1b
        /*003e*/ 	.short	0x00ff


	//----- nvinfo : EIATTR_MERCURY_ISA_VERSION
	.align		4
        /*0040*/ 	.byte	0x03, 0x5f
        /*0042*/ 	.short	0x0101


	//----- nvinfo : EIATTR_VRC_CTA_INIT_COUNT
	.align		4
        /*0044*/ 	.byte	0x02, 0x4a
	.zero		1
	.zero		1


	//----- nvinfo : EIATTR_EXIT_INSTR_OFFSETS
	.align		4
        /*0048*/ 	.byte	0x04, 0x1c
        /*004a*/ 	.short	(.L_2752 - .L_2751)


	//   ....[0]....
.L_2751:
        /*004c*/ 	.word	0x00000090


	//   ....[1]....
        /*0050*/ 	.word	0x000002f0


	//----- nvinfo : EIATTR_CRS_STACK_SIZE
	.align		4
.L_2752:
        /*0054*/ 	.byte	0x04, 0x1e
        /*0056*/ 	.short	(.L_2754 - .L_2753)
.L_2753:
        /*0058*/ 	.word	0x00000000


	//----- nvinfo : EIATTR_CBANK_PARAM_SIZE
	.align		4
.L_2754:
        /*005c*/ 	.byte	0x03, 0x19
        /*005e*/ 	.short	0x0018


	//----- nvinfo : EIATTR_PARAM_CBANK
	.align		4
        /*0060*/ 	.byte	0x04, 0x0a
        /*0062*/ 	.short	(.L_2756 - .L_2755)
	.align		4
.L_2755:
        /*0064*/ 	.word	index@(.nv.constant0.unary_sigmoid_bf16)
        /*0068*/ 	.short	0x0380
        /*006a*/ 	.short	0x0018


	//----- nvinfo : EIATTR_SW_WAR
	.align		4
.L_2756:
        /*006c*/ 	.byte	0x04, 0x36
        /*006e*/ 	.short	(.L_2758 - .L_2757)
.L_2757:
        /*0070*/ 	.word	0x00000008
.L_2758:


//--------------------- .nv.info.unary_tanh_bf16  --------------------------
	.section	.nv.info.unary_tanh_bf16,"",@"SHT_CUDA_INFO"
	.sectionflags	@""
	.align	4


	//----- nvinfo : EIATTR_CUDA_API_VERSION
	.align		4
        /*0000*/ 	.byte	0x04, 0x37
        /*0002*/ 	.short	(.L_2760 - .L_2759)
.L_2759:
        /*0004*/ 	.word	0x00000082


	//----- nvinfo : EIATTR_KPARAM_INFO
	.align		4
.L_2760:
        /*0008*/ 	.byte	0x04, 0x17
        /*000a*/ 	.short	(.L_2762 - .L_2761)
.L_2761:
        /*000c*/ 	.word	0x00000000
        /*0010*/ 	.short	0x0002
        /*0012*/ 	.short	0x0010
        /*0014*/ 	.byte	0x00, 0xf5, 0x21, 0x00


	//----- nvinfo : EIATTR_KPARAM_INFO
	.align		4
.L_2762:
        /*0018*/ 	.byte	0x04, 0x17
        /*001a*/ 	.short	(.L_2764 - .L_2763)
.L_2763:
        /*001c*/ 	.word	0x00000000
        /*0020*/ 	.short	0x0001
        /*0022*/ 	.short	0x0008
        /*0024*/ 	.byte	0x00, 0xf5, 0x21, 0x00


	//----- nvinfo : EIATTR_KPARAM_INFO
	.align		4
.L_2764:
        /*0028*/ 	.byte	0x04, 0x17
        /*002a*/ 	.short	(.L_2766 - .L_2765)
.L_2765:
        /*002c*/ 	.word	0x00000000
        /*0030*/ 	.short	0x0000
        /*0032*/ 	.short	0x0000
        /*0034*/ 	.byte	0x00, 0xf0, 0x21, 0x00


	//----- nvinfo : EIATTR_SPARSE_MMA_MASK
	.align		4
.L_2766:
        /*0038*/ 	.byte	0x03, 0x50
        /*003a*/ 	.short	0x0000


	//----- nvinfo : EIATTR_MAXREG_COUNT
	.align		4
        /*003c*/ 	.byte	0x03, 0x1b
        /*003e*/ 	.short	0x00ff


	//----- nvinfo : EIATTR_MERCURY_ISA_VERSION
	.align		4
        /*0040*/ 	.byte	0x03, 0x5f
        /*0042*/ 	.short	0x0101


	//----- nvinfo : EIATTR_VRC_CTA_INIT_COUNT
	.align		4
        /*0044*/ 	.byte	0x02, 0x4a
	.zero		1
	.zero		1


	//----- nvinfo : EIATTR_EXIT_INSTR_OFFSETS
	.align		4
        /*0048*/ 	.byte	0x04, 0x1c
        /*004a*/ 	.short	(.L_2768 - .L_2767)


	//   ....[0]....
.L_2767:
        /*004c*/ 	.word	0x00000090


	//   ....[1]....
        /*0050*/ 	.word	0x00000280


	//----- nvinfo : EIATTR_CBANK_PARAM_SIZE
	.align		4
.L_2768:
        /*0054*/ 	.byte	0x03, 0x19
        /*0056*/ 	.short	0x0018


	//----- nvinfo : EIATTR_PARAM_CBANK
	.align		4
        /*0058*/ 	.byte	0x04, 0x0a
        /*005a*/ 	.short	(.L_2770 - .L_2769)
	.align		4
.L_2769:
        /*005c*/ 	.word	index@(.nv.constant0.unary_tanh_bf16)
        /*0060*/ 	.short	0x0380
        /*0062*/ 	.short	0x0018


	//----- nvinfo : EIATTR_SW_WAR
	.align		4
.L_2770:
        /*0064*/ 	.byte	0x04, 0x36
        /*0066*/ 	.short	(.L_2772 - .L_2771)
.L_2771:
        /*0068*/ 	.word	0x00000008
.L_2772:


//--------------------- .nv.info.unary_silu_bf16  --------------------------
	.section	.nv.info.unary_silu_bf16,"",@"SHT_CUDA_INFO"
	.sectionflags	@""
	.align	4


	//----- nvinfo : EIATTR_CUDA_API_VERSION
	.align		4
        /*0000*/ 	.byte	0x04, 0x37
        /*0002*/ 	.short	(.L_2774 - .L_2773)
.L_2773:
        /*0004*/ 	.word	0x00000082


	//----- nvinfo : EIATTR_KPARAM_INFO
	.align		4
.L_2774:
        /*0008*/ 	.byte	0x04, 0x17
        /*000a*/ 	.short	(.L_2776 - .L_2775)
.L_2775:
        /*000c*/ 	.word	0x00000000
        /*0010*/ 	.short	0x0002
        /*0012*/ 	.short	0x0010
        /*0014*/ 	.byte	0x00, 0xf5, 0x21, 0x00


	//----- nvinfo : EIATTR_KPARAM_INFO
	.align		4
.L_2776:
        /*0018*/ 	.byte	0x04, 0x17
        /*001a*/ 	.short	(.L_2778 - .L_2777)
.L_2777:
        /*001c*/ 	.word	0x00000000
        /*0020*/ 	.short	0x0001
        /*0022*/ 	.short	0x0008
        /*0024*/ 	.byte	0x00, 0xf5, 0x21, 0x00


	//----- nvinfo : EIATTR_KPARAM_INFO
	.align		4
.L_2778:
        /*0028*/ 	.byte	0x04, 0x17
        /*002a*/ 	.short	(.L_2780 - .L_2779)
.L_2779:
        /*002c*/ 	.word	0x00000000
        /*0030*/ 	.short	0x0000
        /*0032*/ 	.short	0x0000
        /*0034*/ 	.byte	0x00, 0xf0, 0x21, 0x00


	//----- nvinfo : EIATTR_SPARSE_MMA_MASK
	.align		4
.L_2780:
        /*0038*/ 	.byte	0x03, 0x50
        /*003a*/ 	.short	0x0000


	//----- nvinfo : EIATTR_MAXREG_COUNT
	.align		4
        /*003c*/ 	.byte	0x03, 0x1b
        /*003e*/ 	.short	0x00ff


	//----- nvinfo : EIATTR_MERCURY_ISA_VERSION
	.align		4
        /*0040*/ 	.byte	0x03, 0x5f
        /*0042*/ 	.short	0x0101


	//----- nvinfo : EIATTR_VRC_CTA_INIT_COUNT
	.align		4
        /*0044*/ 	.byte	0x02, 0x4a
	.zero		1
	.zero		1


	//----- nvinfo : EIATTR_EXIT_INSTR_OFFSETS
	.align		4
        /*0048*/ 	.byte	0x04, 0x1c
        /*004a*/ 	.short	(.L_2782 - .L_2781)


	//   ....[0]....
.L_2781:
        /*004c*/ 	.word	0x00000090


	//   ....[1]....
        /*0050*/ 	.word	0x000002e0


	//----- nvinfo : EIATTR_CRS_STACK_SIZE
	.align		4
.L_2782:
        /*0054*/ 	.byte	0x04, 0x1e
        /*0056*/ 	.short	(.L_2784 - .L_2783)
.L_2783:
        /*0058*/ 	.word	0x00000000


	//----- nvinfo : EIATTR_CBANK_PARAM_SIZE
	.align		4
.L_2784:
        /*005c*/ 	.byte	0x03, 0x19
        /*005e*/ 	.short	0x0018


	//----- nvinfo : EIATTR_PARAM_CBANK
	.align		4
        /*0060*/ 	.byte	0x04, 0x0a
        /*0062*/ 	.short	(.L_2786 - .L_2785)
	.align		4
.L_2785:
        /*0064*/ 	.word	index@(.nv.constant0.unary_silu_bf16)
        /*0068*/ 	.short	0x0380
        /*006a*/ 	.short	0x0018


	//----- nvinfo : EIATTR_SW_WAR
	.align		4
.L_2786:
        /*006c*/ 	.byte	0x04, 0x36
        /*006e*/ 	.short	(.L_2788 - .L_2787)
.L_2787:
        /*0070*/ 	.word	0x00000008
.L_2788:


//--------------------- .nv.info.unary_relu_bf16  --------------------------
	.section	.nv.info.unary_relu_bf16,"",@"SHT_CUDA_INFO"
	.sectionflags	@""
	.align	4


	//----- nvinfo : EIATTR_CUDA_API_VERSION
	.align		4
        /*0000*/ 	.byte	0x04, 0x37
        /*0002*/ 	.short	(.L_2790 - .L_2789)
.L_2789:
        /*0004*/ 	.word	0x00000082


	//----- nvinfo : EIATTR_KPARAM_INFO
	.align		4
.L_2790:
        /*0008*/ 	.byte	0x04, 0x17
        /*000a*/ 	.short	(.L_2792 - .L_2791)
.L_2791:
        /*000c*/ 	.word	0x00000000
        /*0010*/ 	.short	0x0002
        /*0012*/ 	.short	0x0010
        /*0014*/ 	.byte	0x00, 0xf5, 0x21, 0x00


	//----- nvinfo : EIATTR_KPARAM_INFO
	.align		4
.L_2792:
        /*0018*/ 	.byte	0x04, 0x17
        /*001a*/ 	.short	(.L_2794 - .L_2793)
.L_2793:
        /*001c*/ 	.word	0x00000000
        /*0020*/ 	.short	0x0001
        /*0022*/ 	.short	0x0008
        /*0024*/ 	.byte	0x00, 0xf5, 0x21, 0x00


	//----- nvinfo : EIATTR_KPARAM_INFO
	.align		4
.L_2794:
        /*0028*/ 	.byte	0x04, 0x17
        /*002a*/ 	.short	(.L_2796 - .L_2795)
.L_2795:
        /*002c*/ 	.word	0x00000000
        /*0030*/ 	.short	0x0000
        /*0032*/ 	.short	0x0000
        /*0034*/ 	.byte	0x00, 0xf0, 0x21, 0x00


	//----- nvinfo : EIATTR_SPARSE_MMA_MASK
	.align		4
.L_2796:
        /*0038*/ 	.byte	0x03, 0x50
        /*003a*/ 	.short	0x0000


	//----- nvinfo : EIATTR_MAXREG_COUNT
	.align		4
        /*003c*/ 	.byte	0x03, 0x1b
        /*003e*/ 	.short	0x00ff


	//----- nvinfo : EIATTR_MERCURY_ISA_VERSION
	.align		4
        /*0040*/ 	.byte	0x03, 0x5f
        /*0042*/ 	.short	0x0101


	//----- nvinfo : EIATTR_VRC_CTA_INIT_COUNT
	.align		4
        /*0044*/ 	.byte	0x02, 0x4a
	.zero		1
	.zero		1


	//----- nvinfo : EIATTR_EXIT_INSTR_OFFSETS
	.align		4
        /*0048*/ 	.byte	0x04, 0x1c
        /*004a*/ 	.short	(.L_2798 - .L_2797)


	//   ....[0]....
.L_2797:
        /*004c*/ 	.word	0x00000090


	//   ....[1]....
        /*0050*/ 	.word	0x00000180


	//----- nvinfo : EIATTR_CBANK_PARAM_SIZE
	.align		4
.L_2798:
        /*0054*/ 	.byte	0x03, 0x19
        /*0056*/ 	.short	0x0018


	//----- nvinfo : EIATTR_PARAM_CBANK
	.align		4
        /*0058*/ 	.byte	0x04, 0x0a
        /*005a*/ 	.short	(.L_2800 - .L_2799)
	.align		4
.L_2799:
        /*005c*/ 	.word	index@(.nv.constant0.unary_relu_bf16)
        /*0060*/ 	.short	0x0380
        /*0062*/ 	.short	0x0018


	//----- nvinfo : EIATTR_SW_WAR
	.align		4
.L_2800:
        /*0064*/ 	.byte	0x04, 0x36
        /*0066*/ 	.short	(.L_2802 - .L_2801)
.L_2801:
        /*0068*/ 	.word	0x00000008
.L_2802:


//--------------------- .nv.info.unary_elu_bf16   --------------------------
	.section	.nv.info.unary_elu_bf16,"",@"SHT_CUDA_INFO"
	.sectionflags	@""
	.align	4


	//----- nvinfo : EIATTR_CUDA_API_VERSION
	.align		4
        /*0000*/ 	.byte	0x04, 0x37
        /*0002*/ 	.short	(.L_2804 - .L_2803)
.L_2803:
        /*0004*/ 	.word	0x00000082


	//----- nvinfo : EIATTR_KPARAM_INFO
	.align		4
.L_2804:
        /*0008*/ 	.byte	0x04, 0x17
        /*000a*/ 	.short	(.L_2806 - .L_2805)
.L_2805:
        /*000c*/ 	.word	0x00000000
        /*0010*/ 	.short	0x0003
        /*0012*/ 	.short	0x0018
        /*0014*/ 	.byte	0x00, 0xf0, 0x11, 0x00


	//----- nvinfo : EIATTR_KPARAM_INFO
	.align		4
.L_2806:
        /*0018*/ 	.byte	0x04, 0x17
        /*001a*/ 	.short	(.L_2808 - .L_2807)
.L_2807:
        /*001c*/ 	.word	0x00000000
        /*0020*/ 	.short	0x0002
        /*0022*/ 	.short	0x0010
        /*0024*/ 	.byte	0x00, 0xf5, 0x21, 0x00


	//----- nvinfo : EIATTR_KPARAM_INFO
	.align		4
.L_2808:
        /*0028*/ 	.byte	0x04, 0x17
        /*002a*/ 	.short	(.L_2810 - .L_2809)
.L_2809:
        /*002c*/ 	.word	0x00000000
        /*0030*/ 	.short	0x0001
        /*0032*/ 	.short	0x0008
        /*0034*/ 	.byte	0x00, 0xf5, 0x21, 0x00


	//----- nvinfo : EIATTR_KPARAM_INFO
	.align		4
.L_2810:
        /*0038*/ 	.byte	0x04, 0x17
        /*003a*/ 	.short	(.L_2812 - .L_2811)
.L_2811:
        /*003c*/ 	.word	0x00000000
        /*0040*/ 	.short	0x0000
        /*0042*/ 	.short	0x0000
        /*0044*/ 	.byte	0x00, 0xf0, 0x21, 0x00


	//----- nvinfo : EIATTR_SPARSE_MMA_MASK
	.align		4
.L_2812:
        /*0048*/ 	.byte	0x03, 0x50
        /*004a*/ 	.short	0x0000


	//----- nvinfo : EIATTR_MAXREG_COUNT
	.align		4
        /*004c*/ 	.byte	0x03, 0x1b
        /*004e*/ 	.short	0x00ff


	//----- nvinfo : EIATTR_MERCURY_ISA_VERSION
	.align		4
        /*0050*/ 	.byte	0x03, 0x5f
        /*0052*/ 	.short	0x0101


	//----- nvinfo : EIATTR_VRC_CTA_INIT_COUNT
	.align		4
        /*0054*/ 	.byte	0x02, 0x4a
	.zero		1
	.zero		1


	//----- nvinfo : EIATTR_EXIT_INSTR_OFFSETS
	.align		4
        /*0058*/ 	.byte	0x04, 0x1c
        /*005a*/ 	.short	(.L_2814 - .L_2813)


	//   ....[0]....
.L_2813:
        /*005c*/ 	.word	0x00000090


	//   ....[1]....
        /*0060*/ 	.word	0x00000270


	//----- nvinfo : EIATTR_CRS_STACK_SIZE
	.align		4
.L_2814:
        /*0064*/ 	.byte	0x04, 0x1e
        /*0066*/ 	.short	(.L_2816 - .L_2815)
.L_2815:
        /*0068*/ 	.word	0x00000000


	//----- nvinfo : EIATTR_CBANK_PARAM_SIZE
	.align		4
.L_2816:
        /*006c*/ 	.byte	0x03, 0x19
        /*006e*/ 	.short	0x001c


	//----- nvinfo : EIATTR_PARAM_CBANK
	.align		4
        /*0070*/ 	.byte	0x04, 0x0a
        /*0072*/ 	.short	(.L_2818 - .L_2817)
	.align		4
.L_2817:
        /*0074*/ 	.word	index@(.nv.constant0.unary_elu_bf16)
        /*0078*/ 	.short	0x0380
        /*007a*/ 	.short	0x001c


	//----- nvinfo : EIATTR_SW_WAR
	.align		4
.L_2818:
        /*007c*/ 	.byte	0x04, 0x36
        /*007e*/ 	.short	(.L_2820 - .L_2819)
.L_2819:
        /*0080*/ 	.word	0x00000008
.L_2820:


//--------------------- .nv.info.unary_gelu_erf_bf16 --------------------------
	.section	.nv.info.unary_gelu_erf_bf16,"",@"SHT_CUDA_INFO"
	.sectionflags	@""
	.align	4


	//----- nvinfo : EIATTR_CUDA_API_VERSION
	.align		4
        /*0000*/ 	.byte	0x04, 0x37
        /*0002*/ 	.short	(.L_2822 - .L_2821)
.L_2821:
        /*0004*/ 	.word	0x00000082


	//----- nvinfo : EIATTR_KPARAM_INFO
	.align		4
.L_2822:
        /*0008*/ 	.byte	0x04, 0x17
        /*000a*/ 	.short	(.L_2824 - .L_2823)
.L_2823:
        /*000c*/ 	.word	0x00000000
        /*0010*/ 	.short	0x0002
        /*0012*/ 	.short	0x0010
        /*0014*/ 	.byte	0x00, 0xf5, 0x21, 0x00


	//----- nvinfo : EIATTR_KPARAM_INFO
	.align		4
.L_2824:
        /*0018*/ 	.byte	0x04, 0x17
        /*001a*/ 	.short	(.L_2826 - .L_2825)
.L_2825:
        /*001c*/ 	.word	0x00000000
        /*0020*/ 	.short	0x0001
        /*0022*/ 	.short	0x0008
        /*0024*/ 	.byte	0x00, 0xf5, 0x21, 0x00


	//----- nvinfo : EIATTR_KPARAM_INFO
	.align		4
.L_2826:
        /*0028*/ 	.byte	0x04, 0x17
        /*002a*/ 	.short	(.L_2828 - .L_2827)
.L_2827:
        /*002c*/ 	.word	0x00000000
        /*0030*/ 	.short	0x0000
        /*0032*/ 	.short	0x0000
        /*0034*/ 	.byte	0x00, 0xf0, 0x21, 0x00


	//----- nvinfo : EIATTR_SPARSE_MMA_MASK
	.align		4
.L_2828:
        /*0038*/ 	.byte	0x03, 0x50
        /*003a*/ 	.short	0x0000


	//----- nvinfo : EIATTR_MAXREG_COUNT
	.align		4
        /*003c*/ 	.byte	0x03, 0x1b
        /*003e*/ 	.short	0x00ff


	//----- nvinfo : EIATTR_MERCURY_ISA_VERSION
	.align		4
        /*0040*/ 	.byte	0x03, 0x5f
        /*0042*/ 	.short	0x0101


	//----- nvinfo : EIATTR_VRC_CTA_INIT_COUNT
	.align		4
        /*0044*/ 	.byte	0x02, 0x4a
	.zero		1
	.zero		1


	//----- nvinfo : EIATTR_EXIT_INSTR_OFFSETS
	.align		4
        /*0048*/ 	.byte	0x04, 0x1c
        /*004a*/ 	.short	(.L_2830 - .L_2829)


	//   ....[0]....
.L_2829:
        /*004c*/ 	.word	0x00000090


	//   ....[1]....
        /*0050*/ 	.word	0x00000370


	//----- nvinfo : EIATTR_CBANK_PARAM_SIZE
	.align		4
.L_2830:
        /*0054*/ 	.byte	0x03, 0x19
        /*0056*/ 	.short	0x0018


	//----- nvinfo : EIATTR_PARAM_CBANK
	.align		4
        /*0058*/ 	.byte	0x04, 0x0a
        /*005a*/ 	.short	(.L_2832 - .L_2831)
	.align		4
.L_2831:
        /*005c*/ 	.word	index@(.nv.constant0.unary_gelu_erf_bf16)
        /*0060*/ 	.short	0x0380
        /*0062*/ 	.short	0x0018


	//----- nvinfo : EIATTR_SW_WAR
	.align		4
.L_2832:
        /*0064*/ 	.byte	0x04, 0x36
        /*0066*/ 	.short	(.L_2834 - .L_2833)
.L_2833:
        /*0068*/ 	.word	0x00000008
.L_2834:


//--------------------- .nv.info.unary_abs_bf16   --------------------------
	.section	.nv.info.unary_abs_bf16,"",@"SHT_CUDA_INFO"
	.sectionflags	@""
	.align	4


	//----- nvinfo : EIATTR_CUDA_API_VERSION
	.align		4
        /*0000*/ 	.byte	0x04, 0x37
        /*0002*/ 	.short	(.L_2836 - .L_2835)
.L_2835:
        /*0004*/ 	.word	0x00000082


	//----- nvinfo : EIATTR_KPARAM_INFO
	.align		4
.L_2836:
        /*0008*/ 	.byte	0x04, 0x17
        /*000a*/ 	.short	(.L_2838 - .L_2837)
.L_2837:
        /*000c*/ 	.word	0x00000000
        /*0010*/ 	.short	0x0002
        /*0012*/ 	.short	0x0010
        /*0014*/ 	.byte	0x00, 0xf5, 0x21, 0x00


	//----- nvinfo : EIATTR_KPARAM_INFO
	.align		4
.L_2838:
        /*0018*/ 	.byte	0x04, 0x17
        /*001a*/ 	.short	(.L_2840 - .L_2839)
.L_2839:
        /*001c*/ 	.word	0x00000000
        /*0020*/ 	.short	0x0001
        /*0022*/ 	.short	0x0008
        /*0024*/ 	.byte	0x00, 0xf5, 0x21, 0x00


	//----- nvinfo : EIATTR_KPARAM_INFO
	.align		4
.L_2840:
        /*0028*/ 	.byte	0x04, 0x17
        /*002a*/ 	.short	(.L_2842 - .L_2841)
.L_2841:
        /*002c*/ 	.word	0x00000000
        /*0030*/ 	.short	0x0000
        /*0032*/ 	.short	0x0000
        /*0034*/ 	.byte	0x00, 0xf0, 0x21, 0x00


	//----- nvinfo : EIATTR_SPARSE_MMA_MASK
	.align		4
.L_2842:
        /*0038*/ 	.byte	0x03, 0x50
        /*003a*/ 	.short	0x0000


	//----- nvinfo : EIATTR_MAXREG_COUNT
	.align		4
        /*003c*/ 	.byte	0x03, 0x1b
        /*003e*/ 	.short	0x00ff


	//----- nvinfo : EIATTR_MERCURY_ISA_VERSION
	.align		4
        /*0040*/ 	.byte	0x03, 0x5f
        /*0042*/ 	.short	0x0101


	//----- nvinfo : EIATTR_VRC_CTA_INIT_COUNT
	.align		4
        /*0044*/ 	.byte	0x02, 0x4a
	.zero		1
	.zero		1


	//----- nvinfo : EIATTR_EXIT_INSTR_OFFSETS
	.align		4
        /*0048*/ 	.byte	0x04, 0x1c
        /*004a*/ 	.short	(.L_2844 - .L_2843)


	//   ....[0]....
.L_2843:
        /*004c*/ 	.word	0x00000090


	//   ....[1]....
        /*0050*/ 	.word	0x00000170


	//----- nvinfo : EIATTR_CBANK_PARAM_SIZE
	.align		4
.L_2844:
        /*0054*/ 	.byte	0x03, 0x19
        /*0056*/ 	.short	0x0018


	//----- nvinfo : EIATTR_PARAM_CBANK
	.align		4
        /*0058*/ 	.byte	0x04, 0x0a
        /*005a*/ 	.short	(.L_2846 - .L_2845)
	.align		4
.L_2845:
        /*005c*/ 	.word	index@(.nv.constant0.unary_abs_bf16)
        /*0060*/ 	.short	0x0380
        /*0062*/ 	.short	0x0018


	//----- nvinfo : EIATTR_SW_WAR
	.align		4
.L_2846:
        /*0064*/ 	.byte	0x04, 0x36
        /*0066*/ 	.short	(.L_2848 - .L_2847)
.L_2847:
        /*0068*/ 	.word	0x00000008
.L_2848:


//--------------------- .nv.info.unary_rsqrt_bf16 --------------------------
	.section	.nv.info.unary_rsqrt_bf16,"",@"SHT_CUDA_INFO"
	.sectionflags	@""
	.align	4


	//----- nvinfo : EIATTR_CUDA_API_VERSION
	.align		4
        /*0000*/ 	.byte	0x04, 0x37
        /*0002*/ 	.short	(.L_2850 - .L_2849)
.L_2849:
        /*0004*/ 	.word	0x00000082


	//----- nvinfo : EIATTR_KPARAM_INFO
	.align		4
.L_2850:
        /*0008*/ 	.byte	0x04, 0x17
        /*000a*/ 	.short	(.L_2852 - .L_2851)
.L_2851:
        /*000c*/ 	.word	0x00000000
        /*0010*/ 	.short	0x0002
        /*0012*/ 	.short	0x0010
        /*0014*/ 	.byte	0x00, 0xf5, 0x21, 0x00


	//----- nvinfo : EIATTR_KPARAM_INFO
	.align		4
.L_2852:
        /*0018*/ 	.byte	0x04, 0x17
        /*001a*/ 	.short	(.L_2854 - .L_2853)
.L_2853:
        /*001c*/ 	.word	0x00000000
        /*0020*/ 	.short	0x0001
        /*0022*/ 	.short	0x0008
        /*0024*/ 	.byte	0x00, 0xf5, 0x21, 0x00


	//----- nvinfo : EIATTR_KPARAM_INFO
	.align		4
.L_2854:
        /*0028*/ 	.byte	0x04, 0x17
        /*002a*/ 	.short	(.L_2856 - .L_2855)
.L_2855:
        /*002c*/ 	.word	0x00000000
        /*0030*/ 	.short	0x0000
        /*0032*/ 	.short	0x0000
        /*0034*/ 	.byte	0x00, 0xf0, 0x21, 0x00


	//----- nvinfo : EIATTR_SPARSE_MMA_MASK
	.align		4
.L_2856:
        /*0038*/ 	.byte	0x03, 0x50
        /*003a*/ 	.short	0x0000


	//----- nvinfo : EIATTR_MAXREG_COUNT
	.align		4
        /*003c*/ 	.byte	0x03, 0x1b
        /*003e*/ 	.short	0x00ff


	//----- nvinfo : EIATTR_MERCURY_ISA_VERSION
	.align		4
        /*0040*/ 	.byte	0x03, 0x5f
        /*0042*/ 	.short	0x0101


	//----- nvinfo : EIATTR_VRC_CTA_INIT_COUNT
	.align		4
        /*0044*/ 	.byte	0x02, 0x4a
	.zero		1
	.zero		1


	//----- nvinfo : EIATTR_EXIT_INSTR_OFFSETS
	.align		4
        /*0048*/ 	.byte	0x04, 0x1c
        /*004a*/ 	.short	(.L_2858 - .L_2857)


	//   ....[0]....
.L_2857:
        /*004c*/ 	.word	0x00000090


	//   ....[1]....
        /*0050*/ 	.word	0x000001b0


	//----- nvinfo : EIATTR_CBANK_PARAM_SIZE
	.align		4
.L_2858:
        /*0054*/ 	.byte	0x03, 0x19
        /*0056*/ 	.short	0x0018


	//----- nvinfo : EIATTR_PARAM_CBANK
	.align		4
        /*0058*/ 	.byte	0x04, 0x0a
        /*005a*/ 	.short	(.L_2860 - .L_2859)
	.align		4
.L_2859:
        /*005c*/ 	.word	index@(.nv.constant0.unary_rsqrt_bf16)
        /*0060*/ 	.short	0x0380
        /*0062*/ 	.short	0x0018


	//----- nvinfo : EIATTR_SW_WAR
	.align		4
.L_2860:
        /*0064*/ 	.byte	0x04, 0x36
        /*0066*/ 	.short	(.L_2862 - .L_2861)
.L_2861:
        /*0068*/ 	.word	0x00000008
.L_2862:


//--------------------- .nv.info.unary_sqrt_bf16  --------------------------
	.section	.nv.info.unary_sqrt_bf16,"",@"SHT_CUDA_INFO"
	.sectionflags	@""
	.align	4


	//----- nvinfo : EIATTR_CUDA_API_VERSION
	.align		4
        /*0000*/ 	.byte	0x04, 0x37
        /*0002*/ 	.short	(.L_2864 - .L_2863)
.L_2863:
        /*0004*/ 	.word	0x00000082


	//----- nvinfo : EIATTR_KPARAM_INFO
	.align		4
.L_2864:
        /*0008*/ 	.byte	0x04, 0x17
        /*000a*/ 	.short	(.L_2866 - .L_2865)
.L_2865:
        /*000c*/ 	.word	0x00000000
        /*0010*/ 	.short	0x0002
        /*0012*/ 	.short	0x0010
        /*0014*/ 	.byte	0x00, 0xf5, 0x21, 0x00


	//----- nvinfo : EIATTR_KPARAM_INFO
	.align		4
.L_2866:
        /*0018*/ 	.byte	0x04, 0x17
        /*001a*/ 	.short	(.L_2868 - .L_2867)
.L_2867:
        /*001c*/ 	.word	0x00000000
        /*0020*/ 	.short	0x0001
        /*0022*/ 	.short	0x0008
        /*0024*/ 	.byte	0x00, 0xf5, 0x21, 0x00


	//----- nvinfo : EIATTR_KPARAM_INFO
	.align		4
.L_2868:
        /*0028*/ 	.byte	0x04, 0x17
        /*002a*/ 	.short	(.L_2870 - .L_2869)
.L_2869:
        /*002c*/ 	.word	0x00000000
        /*0030*/ 	.short	0x0000
        /*0032*/ 	.short	0x0000
        /*0034*/ 	.byte	0x00, 0xf0, 0x21, 0x00


	//----- nvinfo : EIATTR_SPARSE_MMA_MASK
	.align		4
.L_2870:
        /*0038*/ 	.byte	0x03, 0x50
        /*003a*/ 	.short	0x0000


	//----- nvinfo : EIATTR_MAXREG_COUNT
	.align		4
        /*003c*/ 	.byte	0x03, 0x1b
        /*003e*/ 	.short	0x00ff


	//----- nvinfo : EIATTR_MERCURY_ISA_VERSION
	.align		4
        /*0040*/ 	.byte	0x03, 0x5f
        /*0042*/ 	.short	0x0101


	//----- nvinfo : EIATTR_VRC_CTA_INIT_COUNT
	.align		4
        /*0044*/ 	.byte	0x02, 0x4a
	.zero		1
	.zero		1


	//----- nvinfo : EIATTR_EXIT_INSTR_OFFSETS
	.align		4
        /*0048*/ 	.byte	0x04, 0x1c
        /*004a*/ 	.short	(.L_2872 - .L_2871)


	//   ....[0]....
.L_2871:
        /*004c*/ 	.word	0x00000090


	//   ....[1]....
        /*0050*/ 	.word	0x00000240


	//----- nvinfo : EIATTR_CRS_STACK_SIZE
	.align		4
.L_2872:
        /*0054*/ 	.byte	0x04, 0x1e
        /*0056*/ 	.short	(.L_2874 - .L_2873)
.L_2873:
        /*0058*/ 	.word	0x00000000


	//----- nvinfo : EIATTR_CBANK_PARAM_SIZE
	.align		4
.L_2874:
        /*005c*/ 	.byte	0x03, 0x19
        /*005e*/ 	.short	0x0018


	//----- nvinfo : EIATTR_PARAM_CBANK
	.align		4
        /*0060*/ 	.byte	0x04, 0x0a
        /*0062*/ 	.short	(.L_2876 - .L_2875)
	.align		4
.L_2875:
        /*0064*/ 	.word	index@(.nv.constant0.unary_sqrt_bf16)
        /*0068*/ 	.short	0x0380
        /*006a*/ 	.short	0x0018


	//----- nvinfo : EIATTR_SW_WAR
	.align		4
.L_2876:
        /*006c*/ 	.byte	0x04, 0x36
        /*006e*/ 	.short	(.L_2878 - .L_2877)
.L_2877:
        /*0070*/ 	.word	0x00000008
.L_2878:


//--------------------- .nv.info.unary_sqr_bf16   --------------------------
	.section	.nv.info.unary_sqr_bf16,"",@"SHT_CUDA_INFO"
	.sectionflags	@""
	.align	4


	//----- nvinfo : EIATTR_CUDA_API_VERSION
	.align		4
        /*0000*/ 	.byte	0x04, 0x37
        /*0002*/ 	.short	(.L_2880 - .L_2879)
.L_2879:
        /*0004*/ 	.word	0x00000082


	//----- nvinfo : EIATTR_KPARAM_INFO
	.align		4
.L_2880:
        /*0008*/ 	.byte	0x04, 0x17
        /*000a*/ 	.short	(.L_2882 - .L_2881)
.L_2881:
        /*000c*/ 	.word	0x00000000
        /*0010*/ 	.short	0x0002
        /*0012*/ 	.short	0x0010
        /*0014*/ 	.byte	0x00, 0xf5, 0x21, 0x00


	//----- nvinfo : EIATTR_KPARAM_INFO
	.align		4
.L_2882:
        /*0018*/ 	.byte	0x04, 0x17
        /*001a*/ 	.short	(.L_2884 - .L_2883)
.L_2883:
        /*001c*/ 	.word	0x00000000
        /*0020*/ 	.short	0x0001
        /*0022*/ 	.short	0x0008
        /*0024*/ 	.byte	0x00, 0xf5, 0x21, 0x00


	//----- nvinfo : EIATTR_KPARAM_INFO
	.align		4
.L_2884:
        /*0028*/ 	.byte	0x04, 0x17
        /*002a*/ 	.short	(.L_2886 - .L_2885)
.L_2885:
        /*002c*/ 	.word	0x00000000
        /*0030*/ 	.short	0x0000
        /*0032*/ 	.short	0x0000
        /*0034*/ 	.byte	0x00, 0xf0, 0x21, 0x00


	//----- nvinfo : EIATTR_SPARSE_MMA_MASK
	.align		4
.L_2886:
        /*0038*/ 	.byte	0x03, 0x50
        /*003a*/ 	.short	0x0000


	//----- nvinfo : EIATTR_MAXREG_COUNT
	.align		4
        /*003c*/ 	.byte	0x03, 0x1b
        /*003e*/ 	.short	0x00ff


	//----- nvinfo : EIATTR_MERCURY_ISA_VERSION
	.align		4
        /*0040*/ 	.byte	0x03, 0x5f
        /*0042*/ 	.short	0x0101


	//----- nvinfo : EIATTR_VRC_CTA_INIT_COUNT
	.align		4
        /*0044*/ 	.byte	0x02, 0x4a
	.zero		1
	.zero		1


	//----- nvinfo : EIATTR_EXIT_INSTR_OFFSETS
	.align		4
        /*0048*/ 	.byte	0x04, 0x1c
        /*004a*/ 	.short	(.L_2888 - .L_2887)


	//   ....[0]....
.L_2887:
        /*004c*/ 	.word	0x00000090


	//   ....[1]....
        /*0050*/ 	.word	0x00000160


	//----- nvinfo : EIATTR_CBANK_PARAM_SIZE
	.align		4
.L_2888:
        /*0054*/ 	.byte	0x03, 0x19
        /*0056*/ 	.short	0x0018


	//----- nvinfo : EIATTR_PARAM_CBANK
	.align		4
        /*0058*/ 	.byte	0x04, 0x0a
        /*005a*/ 	.short	(.L_2890 - .L_2889)
	.align		4
.L_2889:
        /*005c*/ 	.word	index@(.nv.constant0.unary_sqr_bf16)
        /*0060*/ 	.short	0x0380
        /*0062*/ 	.short	0x0018


	//----- nvinfo : EIATTR_SW_WAR
	.align		4
.L_2890:
        /*0064*/ 	.byte	0x04, 0x36
        /*0066*/ 	.short	(.L_2892 - .L_2891)
.L_2891:
        /*0068*/ 	.word	0x00000008
.L_2892:


//--------------------- .nv.info.unary_sin_bf16   --------------------------
	.section	.nv.info.unary_sin_bf16,"",@"SHT_CUDA_INFO"
	.sectionflags	@""
	.align	4


	//----- nvinfo : EIATTR_CUDA_API_VERSION
	.align		4
        /*0000*/ 	.byte	0x04, 0x37
        /*0002*/ 	.short	(.L_2894 - .L_2893)
.L_2893:
        /*0004*/ 	.word	0x00000082


	//----- nvinfo : EIATTR_KPARAM_INFO
	.align		4
.L_2894:
        /*0008*/ 	.byte	0x04, 0x17
        /*000a*/ 	.short	(.L_2896 - .L_2895)
.L_2895:
        /*000c*/ 	.word	0x00000000
        /*0010*/ 	.short	0x0002
        /*0012*/ 	.short	0x0010
        /*0014*/ 	.byte	0x00, 0xf5, 0x21, 0x00


	//----- nvinfo : EIATTR_KPARAM_INFO
	.align		4
.L_2896:
        /*0018*/ 	.byte	0x04, 0x17
        /*001a*/ 	.short	(.L_2898 - .L_2897)
.L_2897:
        /*001c*/ 	.word	0x00000000
        /*0020*/ 	.short	0x0001
        /*0022*/ 	.short	0x0008
        /*0024*/ 	.byte	0x00, 0xf5, 0x21, 0x00


	//----- nvinfo : EIATTR_KPARAM_INFO
	.align		4
.L_2898:
        /*0028*/ 	.byte	0x04, 0x17
        /*002a*/ 	.short	(.L_2900 - .L_2899)
.L_2899:
        /*002c*/ 	.word	0x00000000
        /*0030*/ 	.short	0x0000
        /*0032*/ 	.short	0x0000
        /*0034*/ 	.byte	0x00, 0xf0, 0x21, 0x00


	//----- nvinfo : EIATTR_SPARSE_MMA_MASK
	.align		4
.L_2900:
        /*0038*/ 	.byte	0x03, 0x50
        /*003a*/ 	.short	0x0000


	//----- nvinfo : EIATTR_MAXREG_COUNT
	.align		4
        /*003c*/ 	.byte	0x03, 0x1b
        /*003e*/ 	.short	0x00ff


	//----- nvinfo : EIATTR_MERCURY_ISA_VERSION
	.align		4
        /*0040*/ 	.byte	0x03, 0x5f
        /*0042*/ 	.short	0x0101


	//----- nvinfo : EIATTR_VRC_CTA_INIT_COUNT
	.align		4
        /*0044*/ 	.byte	0x02, 0x4a
	.zero		1
	.zero		1


	//----- nvinfo : EIATTR_EXIT_INSTR_OFFSETS
	.align		4
        /*0048*/ 	.byte	0x04, 0x1c
        /*004a*/ 	.short	(.L_2902 - .L_2901)


	//   ....[0]....
.L_2901:
        /*004c*/ 	.word	0x00000090


	//   ....[1]....
        /*0050*/ 	.word	0x00000920


	//----- nvinfo : EIATTR_CRS_STACK_SIZE
	.align		4
.L_2902:
        /*0054*/ 	.byte	0x04, 0x1e
        /*0056*/ 	.short	(.L_2904 - .L_2903)
.L_2903:
        /*0058*/ 	.word	0x00000000


	//----- nvinfo : EIATTR_CBANK_PARAM_SIZE
	.align		4
.L_2904:
        /*005c*/ 	.byte	0x03, 0x19
        /*005e*/ 	.short	0x0018


	//----- nvinfo : EIATTR_PARAM_CBANK
	.align		4
        /*0060*/ 	.byte	0x04, 0x0a
        /*0062*/ 	.short	(.L_2906 - .L_2905)
	.align		4
.L_2905:
        /*0064*/ 	.word	index@(.nv.constant0.unary_sin_bf16)
        /*0068*/ 	.short	0x0380
        /*006a*/ 	.short	0x0018


	//----- nvinfo : EIATTR_SW_WAR
	.align		4
.L_2906:
        /*006c*/ 	.byte	0x04, 0x36
        /*006e*/ 	.short	(.L_2908 - .L_2907)
.L_2907:
        /*0070*/ 	.word	0x00000008
.L_2908:


//--------------------- .nv.info.unary_cos_bf16   --------------------------
	.section	.nv.info.unary_cos_bf16,"",@"SHT_CUDA_INFO"
	.sectionflags	@""
	.align	4


	//----- nvinfo : EIATTR_CUDA_API_VERSION
	.align		4
        /*0000*/ 	.byte	0x04, 0x37
        /*0002*/ 	.short	(.L_2910 - .L_2909)
.L_2909:
        /*0004*/ 	.word	0x00000082


	//----- nvinfo : EIATTR_KPARAM_INFO
	.align		4
.L_2910:
        /*0008*/ 	.byte	0x04, 0x17
        /*000a*/ 	.short	(.L_2912 - .L_2911)
.L_2911:
        /*000c*/ 	.word	0x00000000
        /*0010*/ 	.short	0x0002
        /*0012*/ 	.short	0x0010
        /*0014*/ 	.byte	0x00, 0xf5, 0x21, 0x00


	//----- nvinfo : EIATTR_KPARAM_INFO
	.align		4
.L_2912:
        /*0018*/ 	.byte	0x04, 0x17
        /*001a*/ 	.short	(.L_2914 - .L_2913)
.L_2913:
        /*001c*/ 	.word	0x00000000
        /*0020*/ 	.short	0x0001
        /*0022*/ 	.short	0x0008
        /*0024*/ 	.byte	0x00, 0xf5, 0x21, 0x00


	//----- nvinfo : EIATTR_KPARAM_INFO
	.align		4
.L_2914:
        /*0028*/ 	.byte	0x04, 0x17
        /*002a*/ 	.short	(.L_2916 - .L_2915)
.L_2915:
        /*002c*/ 	.word	0x00000000
        /*0030*/ 	.short	0x0000
        /*0032*/ 	.short	0x0000
        /*0034*/ 	.byte	0x00, 0xf0, 0x21, 0x00


	//----- nvinfo : EIATTR_SPARSE_MMA_MASK
	.align		4
.L_2916:
        /*0038*/ 	.byte	0x03, 0x50
        /*003a*/ 	.short	0x0000


	//----- nvinfo : EIATTR_MAXREG_COUNT
	.align		4
        /*003c*/ 	.byte	0x03, 0x1b
        /*003e*/ 	.short	0x00ff


	//----- nvinfo : EIATTR_MERCURY_ISA_VERSION
	.align		4
        /*0040*/ 	.byte	0x03, 0x5f
        /*0042*/ 	.short	0x0101


	//----- nvinfo : EIATTR_VRC_CTA_INIT_COUNT
	.align		4
        /*0044*/ 	.byte	0x02, 0x4a
	.zero		1
	.zero		1


	//----- nvinfo : EIATTR_EXIT_INSTR_OFFSETS
	.align		4
        /*0048*/ 	.byte	0x04, 0x1c
        /*004a*/ 	.short	(.L_2918 - .L_2917)


	//   ....[0]....
.L_2917:
        /*004c*/ 	.word	0x00000090


	//   ....[1]....
        /*0050*/ 	.word	0x00000930


	//----- nvinfo : EIATTR_CRS_STACK_SIZE
	.align		4
.L_2918:
        /*0054*/ 	.byte	0x04, 0x1e
        /*0056*/ 	.short	(.L_2920 - .L_2919)
.L_2919:
        /*0058*/ 	.word	0x00000000


	//----- nvinfo : EIATTR_CBANK_PARAM_SIZE
	.align		4
.L_2920:
        /*005c*/ 	.byte	0x03, 0x19
        /*005e*/ 	.short	0x0018


	//----- nvinfo : EIATTR_PARAM_CBANK
	.align		4
        /*0060*/ 	.byte	0x04, 0x0a
        /*0062*/ 	.short	(.L_2922 - .L_2921)
	.align		4
.L_2921:
        /*0064*/ 	.word	index@(.nv.constant0.unary_cos_bf16)
        /*0068*/ 	.short	0x0380
        /*006a*/ 	.short	0x0018


	//----- nvinfo : EIATTR_SW_WAR
	.align		4
.L_2922:
        /*006c*/ 	.byte	0x04, 0x36
        /*006e*/ 	.short	(.L_2924 - .L_2923)
.L_2923:
        /*0070*/ 	.word	0x00000008
.L_2924:


//--------------------- .nv.info.assign_minimum_bf16 --------------------------
	.section	.nv.info.assign_minimum_bf16,"",@"SHT_CUDA_INFO"
	.sectionflags	@""
	.align	4


	//----- nvinfo : EIATTR_CUDA_API_VERSION
	.align		4
        /*0000*/ 	.byte	0x04, 0x37
        /*0002*/ 	.short	(.L_2926 - .L_2925)
.L_2925:
        /*0004*/ 	.word	0x00000082


	//----- nvinfo : EIATTR_KPARAM_INFO
	.align		4
.L_2926:
        /*0008*/ 	.byte	0x04, 0x17
        /*000a*/ 	.short	(.L_2928 - .L_2927)
.L_2927:
        /*000c*/ 	.word	0x00000000
        /*0010*/ 	.short	0x0002
        /*0012*/ 	.short	0x0010
        /*0014*/ 	.byte	0x00, 0xf5, 0x21, 0x00


	//----- nvinfo : EIATTR_KPARAM_INFO
	.align		4
.L_2928:
        /*0018*/ 	.byte	0x04, 0x17
        /*001a*/ 	.short	(.L_2930 - .L_2929)
.L_2929:
        /*001c*/ 	.word	0x00000000
        /*0020*/ 	.short	0x0001
        /*0022*/ 	.short	0x0008
        /*0024*/ 	.byte	0x00, 0xf5, 0x21, 0x00


	//----- nvinfo : EIATTR_KPARAM_INFO
	.align		4
.L_2930:
        /*0028*/ 	.byte	0x04, 0x17
        /*002a*/ 	.short	(.L_2932 - .L_2931)
.L_2931:
        /*002c*/ 	.word	0x00000000
        /*0030*/ 	.short	0x0000
        /*0032*/ 	.short	0x0000
        /*0034*/ 	.byte	0x00, 0xf0, 0x21, 0x00


	//----- nvinfo : EIATTR_SPARSE_MMA_MASK
	.align		4
.L_2932:
        /*0038*/ 	.byte	0x03, 0x50
        /*003a*/ 	.short	0x0000


	//----- nvinfo : EIATTR_MAXREG_COUNT
	.align		4
        /*003c*/ 	.byte	0x03, 0x1b
        /*003e*/ 	.short	0x00ff


	//----- nvinfo : EIATTR_MERCURY_ISA_VERSION
	.align		4
        /*0040*/ 	.byte	0x03, 0x5f
        /*0042*/ 	.short	0x0101


	//----- nvinfo : EIATTR_VRC_CTA_INIT_COUNT
	.align		4
        /*0044*/ 	.byte	0x02, 0x4a
	.zero		1
	.zero		1


	//----- nvinfo : EIATTR_EXIT_INSTR_OFFSETS
	.align		4
        /*0048*/ 	.byte	0x04, 0x1c
        /*004a*/ 	.short	(.L_2934 - .L_2933)


	//   ....[0]....
.L_2933:
        /*004c*/ 	.word	0x00000090


	//   ....[1]....
        /*0050*/ 	.word	0x00000180


	//----- nvinfo : EIATTR_CBANK_PARAM_SIZE
	.align		4
.L_2934:
        /*0054*/ 	.byte	0x03, 0x19
        /*0056*/ 	.short	0x0018


	//----- nvinfo : EIATTR_PARAM_CBANK
	.align		4
        /*0058*/ 	.byte	0x04, 0x0a
        /*005a*/ 	.short	(.L_2936 - .L_2935)
	.align		4
.L_2935:
        /*005c*/ 	.word	index@(.nv.constant0.assign_minimum_bf16)
        /*0060*/ 	.short	0x0380
        /*0062*/ 	.short	0x0018


	//----- nvinfo : EIATTR_SW_WAR
	.align		4
.L_2936:
        /*0064*/ 	.byte	0x04, 0x36
        /*0066*/ 	.short	(.L_2938 - .L_2937)
.L_2937:
        /*0068*/ 	.word	0x00000008
.L_2938:


//--------------------- .nv.info.assign_maximum_bf16 --------------------------
	.section	.nv.info.assign_maximum_bf16,"",@"SHT_CUDA_INFO"
	.sectionflags	@""
	.align	4


	//----- nvinfo : EIATTR_CUDA_API_VERSION
	.align		4
        /*0000*/ 	.byte	0x04, 0x37
        /*0002*/ 	.short	(.L_2940 - .L_2939)
.L_2939:
        /*0004*/ 	.word	0x00000082


	//----- nvinfo : EIATTR_KPARAM_INFO
	.align		4
.L_2940:
        /*0008*/ 	.byte	0x04, 0x17
        /*000a*/ 	.short	(.L_2942 - .L_2941)
.L_2941:
        /*000c*/ 	.word	0x00000000
        /*0010*/ 	.short	0x0002
        /*0012*/ 	.short	0x0010
        /*0014*/ 	.byte	0x00, 0xf5, 0x21, 0x00


	//----- nvinfo : EIATTR_KPARAM_INFO
	.align		4
.L_2942:
        /*0018*/ 	.byte	0x04, 0x17
        /*001a*/ 	.short	(.L_2944 - .L_2943)
.L_2943:
        /*001c*/ 	.word	0x00000000
        /*0020*/ 	.short	0x0001
        /*0022*/ 	.short	0x0008
        /*0024*/ 	.byte	0x00, 0xf5, 0x21, 0x00


	//----- nvinfo : EIATTR_KPARAM_INFO
	.align		4
.L_2944:
        /*0028*/ 	.byte	0x04, 0x17
        /*002a*/ 	.short	(.L_2946 - .L_2945)
.L_2945:
        /*002c*/ 	.word	0x00000000
        /*0030*/ 	.short	0x0000
        /*0032*/ 	.short	0x0000
        /*0034*/ 	.byte	0x00, 0xf0, 0x21, 0x00


	//----- nvinfo : EIATTR_SPARSE_MMA_MASK
	.align		4
.L_2946:
        /*0038*/ 	.byte	0x03, 0x50
        /*003a*/ 	.short	0x0000


	//----- nvinfo : EIATTR_MAXREG_COUNT
	.align		4
        /*003c*/ 	.byte	0x03, 0x1b
        /*003e*/ 	.short	0x00ff


	//----- nvinfo : EIATTR_MERCURY_ISA_VERSION
	.align		4
        /*0040*/ 	.byte	0x03, 0x5f
        /*0042*/ 	.short	0x0101


	//----- nvinfo : EIATTR_VRC_CTA_INIT_COUNT
	.align		4
        /*0044*/ 	.byte	0x02, 0x4a
	.zero		1
	.zero		1


	//----- nvinfo : EIATTR_EXIT_INSTR_OFFSETS
	.align		4
        /*0048*/ 	.byte	0x04, 0x1c
        /*004a*/ 	.short	(.L_2948 - .L_2947)


	//   ....[0]....
.L_2947:
        /*004c*/ 	.word	0x00000090


	//   ....[1]....
        /*0050*/ 	.word	0x00000180


	//----- nvinfo : EIATTR_CBANK_PARAM_SIZE
	.align		4
.L_2948:
        /*0054*/ 	.byte	0x03, 0x19
        /*0056*/ 	.short	0x0018


	//----- nvinfo : EIATTR_PARAM_CBANK
	.align		4
        /*0058*/ 	.byte	0x04, 0x0a
        /*005a*/ 	.short	(.L_2950 - .L_2949)
	.align		4
.L_2949:
        /*005c*/ 	.word	index@(.nv.constant0.assign_maximum_bf16)
        /*0060*/ 	.short	0x0380
        /*0062*/ 	.short	0x0018


	//----- nvinfo : EIATTR_SW_WAR
	.align		4
.L_2950:
        /*0064*/ 	.byte	0x04, 0x36
        /*0066*/ 	.short	(.L_2952 - .L_2951)
.L_2951:
        /*0068*/ 	.word	0x00000008
.L_2952:


//--------------------- .nv.info.assign_div_bf16  --------------------------
	.section	.nv.info.assign_div_bf16,"",@"SHT_CUDA_INFO"
	.sectionflags	@""
	.align	4


	//----- nvinfo : EIATTR_CUDA_API_VERSION
	.align		4
        /*0000*/ 	.byte	0x04, 0x37
        /*0002*/ 	.short	(.L_2954 - .L_2953)
.L_2953:
        /*0004*/ 	.word	0x00000082


	//----- nvinfo : EIATTR_KPARAM_INFO
	.align		4
.L_2954:
        /*0008*/ 	.byte	0x04, 0x17
        /*000a*/ 	.short	(.L_2956 - .L_2955)
.L_2955:
        /*000c*/ 	.word	0x00000000
        /*0010*/ 	.short	0x0002
        /*0012*/ 	.short	0x0010
        /*0014*/ 	.byte	0x00, 0xf5, 0x21, 0x00


	//----- nvinfo : EIATTR_KPARAM_INFO
	.align		4
.L_2956:
        /*0018*/ 	.byte	0x04, 0x17
        /*001a*/ 	.short	(.L_2958 - .L_2957)
.L_2957:
        /*001c*/ 	.word	0x00000000
        /*0020*/ 	.short	0x0001
        /*0022*/ 	.short	0x0008
        /*0024*/ 	.byte	0x00, 0xf5, 0x21, 0x00


	//----- nvinfo : EIATTR_KPARAM_INFO
	.align		4
.L_2958:
        /*0028*/ 	.byte	0x04, 0x17
        /*002a*/ 	.short	(.L_2960 - .L_2959)
.L_2959:
        /*002c*/ 	.word	0x00000000
        /*0030*/ 	.short	0x0000
        /*0032*/ 	.short	0x0000
        /*0034*/ 	.byte	0x00, 0xf0, 0x21, 0x00


	//----- nvinfo : EIATTR_SPARSE_MMA_MASK
	.align		4
.L_2960:
        /*0038*/ 	.byte	0x03, 0x50
        /*003a*/ 	.short	0x0000


	//----- nvinfo : EIATTR_MAXREG_COUNT
	.align		4
        /*003c*/ 	.byte	0x03, 0x1b
        /*003e*/ 	.short	0x00ff


	//----- nvinfo : EIATTR_MERCURY_ISA_VERSION
	.align		4
        /*0040*/ 	.byte	0x03, 0x5f
        /*0042*/ 	.short	0x0101


	//----- nvinfo : EIATTR_VRC_CTA_INIT_COUNT
	.align		4
        /*0044*/ 	.byte	0x02, 0x4a
	.zero		1
	.zero		1


	//----- nvinfo : EIATTR_EXIT_INSTR_OFFSETS
	.align		4
        /*0048*/ 	.byte	0x04, 0x1c
        /*004a*/ 	.short	(.L_2962 - .L_2961)


	//   ....[0]....
.L_2961:
        /*004c*/ 	.word	0x00000090


	//   ....[1]....
        /*0050*/ 	.word	0x00000210


	//----- nvinfo : EIATTR_CBANK_PARAM_SIZE
	.align		4
.L_2962:
        /*0054*/ 	.byte	0x03, 0x19
        /*0056*/ 	.short	0x0018


	//----- nvinfo : EIATTR_PARAM_CBANK
	.align		4
        /*0058*/ 	.byte	0x04, 0x0a
        /*005a*/ 	.short	(.L_2964 - .L_2963)
	.align		4
.L_2963:
        /*005c*/ 	.word	index@(.nv.constant0.assign_div_bf16)
        /*0060*/ 	.short	0x0380
        /*0062*/ 	.short	0x0018


	//----- nvinfo : EIATTR_SW_WAR
	.align		4
.L_2964:
        /*0064*/ 	.byte	0x04, 0x36
        /*0066*/ 	.short	(.L_2966 - .L_2965)
.L_2965:
        /*0068*/ 	.word	0x00000008
.L_2966:


//--------------------- .nv.info.assign_mul_bf16  --------------------------
	.section	.nv.info.assign_mul_bf16,"",@"SHT_CUDA_INFO"
	.sectionflags	@""
	.align	4


	//----- nvinfo : EIATTR_CUDA_API_VERSION
	.align		4
        /*0000*/ 	.byte	0x04, 0x37
        /*0002*/ 	.short	(.L_2968 - .L_2967)
.L_2967:
        /*0004*/ 	.word	0x00000082


	//----- nvinfo : EIATTR_KPARAM_INFO
	.align		4
.L_2968:
        /*0008*/ 	.byte	0x04, 0x17
        /*000a*/ 	.short	(.L_2970 - .L_2969)
.L_2969:
        /*000c*/ 	.word	0x00000000
        /*0010*/ 	.short	0x0002
        /*0012*/ 	.short	0x0010
        /*0014*/ 	.byte	0x00, 0xf5, 0x21, 0x00


	//----- nvinfo : EIATTR_KPARAM_INFO
	.align		4
.L_2970:
        /*0018*/ 	.byte	0x04, 0x17
        /*001a*/ 	.short	(.L_2972 - .L_2971)
.L_2971:
        /*001c*/ 	.word	0x00000000
        /*0020*/ 	.short	0x0001
        /*0022*/ 	.short	0x0008
        /*0024*/ 	.byte	0x00, 0xf5, 0x21, 0x00


	//----- nvinfo : EIATTR_KPARAM_INFO
	.align		4
.L_2972:
        /*0028*/ 	.byte	0x04, 0x17
        /*002a*/ 	.short	(.L_2974 - .L_2973)
.L_2973:
        /*002c*/ 	.word	0x00000000
        /*0030*/ 	.short	0x0000
        /*0032*/ 	.short	0x0000
        /*0034*/ 	.byte	0x00, 0xf0, 0x21, 0x00


	//----- nvinfo : EIATTR_SPARSE_MMA_MASK
	.align		4
.L_2974:
        /*0038*/ 	.byte	0x03, 0x50
        /*003a*/ 	.short	0x0000


	//----- nvinfo : EIATTR_MAXREG_COUNT
	.align		4
        /*003c*/ 	.byte	0x03, 0x1b
        /*003e*/ 	.short	0x00ff


	//----- nvinfo : EIATTR_MERCURY_ISA_VERSION
	.align		4
        /*0040*/ 	.byte	0x03, 0x5f
        /*0042*/ 	.short	0x0101


	//----- nvinfo : EIATTR_VRC_CTA_INIT_COUNT
	.align		4
        /*0044*/ 	.byte	0x02, 0x4a
	.zero		1
	.zero		1


	//----- nvinfo : EIATTR_EXIT_INSTR_OFFSETS
	.align		4
        /*0048*/ 	.byte	0x04, 0x1c
        /*004a*/ 	.short	(.L_2976 - .L_2975)


	//   ....[0]....
.L_2975:
        /*004c*/ 	.word	0x00000090


	//   ....[1]....
        /*0050*/ 	.word	0x00000170


	//----- nvinfo : EIATTR_CBANK_PARAM_SIZE
	.align		4
.L_2976:
        /*0054*/ 	.byte	0x03, 0x19
        /*0056*/ 	.short	0x0018


	//----- nvinfo : EIATTR_PARAM_CBANK
	.align		4
        /*0058*/ 	.byte	0x04, 0x0a
        /*005a*/ 	.short	(.L_2978 - .L_2977)
	.align		4
.L_2977:
        /*005c*/ 	.word	index@(.nv.constant0.assign_mul_bf16)
        /*0060*/ 	.short	0x0380
        /*0062*/ 	.short	0x0018


	//----- nvinfo : EIATTR_SW_WAR
	.align		4
.L_2978:
        /*0064*/ 	.byte	0x04, 0x36
        /*0066*/ 	.short	(.L_2980 - .L_2979)
.L_2979:
        /*0068*/ 	.word	0x00000008
.L_2980:


//--------------------- .nv.info.assign_sub_bf16  --------------------------
	.section	.nv.info.assign_sub_bf16,"",@"SHT_CUDA_INFO"
	.sectionflags	@""
	.align	4


	//----- nvinfo : EIATTR_CUDA_API_VERSION
	.align		4
        /*0000*/ 	.byte	0x04, 0x37
        /*0002*/ 	.short	(.L_2982 - .L_2981)
.L_2981:
        /*0004*/ 	.word	0x00000082


	//----- nvinfo : EIATTR_KPARAM_INFO
	.align		4
.L_2982:
        /*0008*/ 	.byte	0x04, 0x17
        /*000a*/ 	.short	(.L_2984 - .L_2983)
.L_2983:
        /*000c*/ 	.word	0x00000000
        /*0010*/ 	.short	0x0002
        /*0012*/ 	.short	0x0010
        /*0014*/ 	.byte	0x00, 0xf5, 0x21, 0x00


	//----- nvinfo : EIATTR_KPARAM_INFO
	.align		4
.L_2984:
        /*0018*/ 	.byte	0x04, 0x17
        /*001a*/ 	.short	(.L_2986 - .L_2985)
.L_2985:
        /*001c*/ 	.word	0x00000000
        /*0020*/ 	.short	0x0001
        /*0022*/ 	.short	0x0008
        /*0024*/ 	.byte	0x00, 0xf5, 0x21, 0x00


	//----- nvinfo : EIATTR_KPARAM_INFO
	.align		4
.L_2986:
        /*0028*/ 	.byte	0x04, 0x17
        /*002a*/ 	.short	(.L_2988 - .L_2987)
.L_2987:
        /*002c*/ 	.word	0x00000000
        /*0030*/ 	.short	0x0000
        /*0032*/ 	.short	0x0000
        /*0034*/ 	.byte	0x00, 0xf0, 0x21, 0x00


	//----- nvinfo : EIATTR_SPARSE_MMA_MASK
	.align		4
.L_2988:
        /*0038*/ 	.byte	0x03, 0x50
        /*003a*/ 	.short	0x0000


	//----- nvinfo : EIATTR_MAXREG_COUNT
	.align		4
        /*003c*/ 	.byte	0x03, 0x1b
        /*003e*/ 	.short	0x00ff


	//----- nvinfo : EIATTR_MERCURY_ISA_VERSION
	.align		4
        /*0040*/ 	.byte	0x03, 0x5f
        /*0042*/ 	.short	0x0101


	//----- nvinfo : EIATTR_VRC_CTA_INIT_COUNT
	.align		4
        /*0044*/ 	.byte	0x02, 0x4a
	.zero		1
	.zero		1


	//----- nvinfo : EIATTR_EXIT_INSTR_OFFSETS
	.align		4
        /*0048*/ 	.byte	0x04, 0x1c
        /*004a*/ 	.short	(.L_2990 - .L_2989)


	//   ....[0]....
.L_2989:
        /*004c*/ 	.word	0x00000090


	//   ....[1]....
        /*0050*/ 	.word	0x00000170


	//----- nvinfo : EIATTR_CBANK_PARAM_SIZE
	.align		4
.L_2990:
        /*0054*/ 	.byte	0x03, 0x19
        /*0056*/ 	.short	0x0018


	//----- nvinfo : EIATTR_PARAM_CBANK
	.align		4
        /*0058*/ 	.byte	0x04, 0x0a
        /*005a*/ 	.short	(.L_2992 - .L_2991)
	.align		4
.L_2991:
        /*005c*/ 	.word	index@(.nv.constant0.assign_sub_bf16)
        /*0060*/ 	.short	0x0380
        /*0062*/ 	.short	0x0018


	//----- nvinfo : EIATTR_SW_WAR
	.align		4
.L_2992:
        /*0064*/ 	.byte	0x04, 0x36
        /*0066*/ 	.short	(.L_2994 - .L_2993)
.L_2993:
        /*0068*/ 	.word	0x00000008
.L_2994:


//--------------------- .nv.info.assign_add_bf16  --------------------------
	.section	.nv.info.assign_add_bf16,"",@"SHT_CUDA_INFO"
	.sectionflags	@""
	.align	4


	//----- nvinfo : EIATTR_CUDA_API_VERSION
	.align		4
        /*0000*/ 	.byte	0x04, 0x37
        /*0002*/ 	.short	(.L_2996 - .L_2995)
.L_2995:
        /*0004*/ 	.word	0x00000082


	//----- nvinfo : EIATTR_KPARAM_INFO
	.align		4
.L_2996:
        /*0008*/ 	.byte	0x04, 0x17
        /*000a*/ 	.short	(.L_2998 - .L_2997)
.L_2997:
        /*000c*/ 	.word	0x00000000
        /*0010*/ 	.short	0x0002
        /*0012*/ 	.short	0x0010
        /*0014*/ 	.byte	0x00, 0xf5, 0x21, 0x00


	//----- nvinfo : EIATTR_KPARAM_INFO
	.align		4
.L_2998:
        /*0018*/ 	.byte	0x04, 0x17
        /*001a*/ 	.short	(.L_3000 - .L_2999)
.L_2999:
        /*001c*/ 	.word	0x00000000
        /*0020*/ 	.short	0x0001
        /*0022*/ 	.short	0x0008
        /*0024*/ 	.byte	0x00, 0xf5, 0x21, 0x00


	//----- nvinfo : EIATTR_KPARAM_INFO
	.align		4
.L_3000:
        /*0028*/ 	.byte	0x04, 0x17
        /*002a*/ 	.short	(.L_3002 - .L_3001)
.L_3001:
        /*002c*/ 	.word	0x00000000
        /*0030*/ 	.short	0x0000
        /*0032*/ 	.short	0x0000
        /*0034*/ 	.byte	0x00, 0xf0, 0x21, 0x00


	//----- nvinfo : EIATTR_SPARSE_MMA_MASK
	.align		4
.L_3002:
        /*0038*/ 	.byte	0x03, 0x50
        /*003a*/ 	.short	0x0000


	//----- nvinfo : EIATTR_MAXREG_COUNT
	.align		4
        /*003c*/ 	.byte	0x03, 0x1b
        /*003e*/ 	.short	0x00ff


	//----- nvinfo : EIATTR_MERCURY_ISA_VERSION
	.align		4
        /*0040*/ 	.byte	0x03, 0x5f
        /*0042*/ 	.short	0x0101


	//----- nvinfo : EIATTR_VRC_CTA_INIT_COUNT
	.align		4
        /*0044*/ 	.byte	0x02, 0x4a
	.zero		1
	.zero		1


	//----- nvinfo : EIATTR_EXIT_INSTR_OFFSETS
	.align		4
        /*0048*/ 	.byte	0x04, 0x1c
        /*004a*/ 	.short	(.L_3004 - .L_3003)


	//   ....[0]....
.L_3003:
        /*004c*/ 	.word	0x00000090


	//   ....[1]....
        /*0050*/ 	.word	0x00000170


	//----- nvinfo : EIATTR_CBANK_PARAM_SIZE
	.align		4
.L_3004:
        /*0054*/ 	.byte	0x03, 0x19
        /*0056*/ 	.short	0x0018


	//----- nvinfo : EIATTR_PARAM_CBANK
	.align		4
        /*0058*/ 	.byte	0x04, 0x0a
        /*005a*/ 	.short	(.L_3006 - .L_3005)
	.align		4
.L_3005:
        /*005c*/ 	.word	index@(.nv.constant0.assign_add_bf16)
        /*0060*/ 	.short	0x0380
        /*0062*/ 	.short	0x0018


	//----- nvinfo : EIATTR_SW_WAR
	.align		4
.L_3006:
        /*0064*/ 	.byte	0x04, 0x36
        /*0066*/ 	.short	(.L_3008 - .L_3007)
.L_3007:
        /*0068*/ 	.word	0x00000008
.L_3008:


//--------------------- .nv.info.binary_minimum_bf16 --------------------------
	.section	.nv.info.binary_minimum_bf16,"",@"SHT_CUDA_INFO"
	.sectionflags	@""
	.align	4


	//----- nvinfo : EIATTR_CUDA_API_VERSION
	.align		4
        /*0000*/ 	.byte	0x04, 0x37
        /*0002*/ 	.short	(.L_3010 - .L_3009)
.L_3009:
        /*0004*/ 	.word	0x00000082


	//----- nvinfo : EIATTR_KPARAM_INFO
	.align		4
.L_3010:
        /*0008*/ 	.byte	0x04, 0x17
        /*000a*/ 	.short	(.L_3012 - .L_3011)
.L_3011:
        /*000c*/ 	.word	0x00000000
        /*0010*/ 	.short	0x0003
        /*0012*/ 	.short	0x0018
        /*0014*/ 	.byte	0x00, 0xf5, 0x21, 0x00


	//----- nvinfo : EIATTR_KPARAM_INFO
	.align		4
.L_3012:
        /*0018*/ 	.byte	0x04, 0x17
        /*001a*/ 	.short	(.L_3014 - .L_3013)
.L_3013:
        /*001c*/ 	.word	0x00000000
        /*0020*/ 	.short	0x0002
        /*0022*/ 	.short	0x0010
        /*0024*/ 	.byte	0x00, 0xf5, 0x21, 0x00


	//----- nvinfo : EIATTR_KPARAM_INFO
	.align		4
.L_3014:
        /*0028*/ 	.byte	0x04, 0x17
        /*002a*/ 	.short	(.L_3016 - .L_3015)
.L_3015:
        /*002c*/ 	.word	0x00000000
        /*0030*/ 	.short	0x0001
        /*0032*/ 	.short	0x0008
        /*0034*/ 	.byte	0x00, 0xf5, 0x21, 0x00


	//----- nvinfo : EIATTR_KPARAM_INFO
	.align		4
.L_3016:
        /*0038*/ 	.byte	0x04, 0x17
        /*003a*/ 	.short	(.L_3018 - .L_3017)
.L_3017:
        /*003c*/ 	.word	0x00000000
        /*0040*/ 	.short	0x0000
        /*0042*/ 	.short	0x0000
        /*0044*/ 	.byte	0x00, 0xf0, 0x21, 0x00


	//----- nvinfo : EIATTR_SPARSE_MMA_MASK
	.align		4
.L_3018:
        /*0048*/ 	.byte	0x03, 0x50
        /*004a*/ 	.short	0x0000


	//----- nvinfo : EIATTR_MAXREG_COUNT
	.align		4
        /*004c*/ 	.byte	0x03, 0x1b
        /*004e*/ 	.short	0x00ff


	//----- nvinfo : EIATTR_MERCURY_ISA_VERSION
	.align		4
        /*0050*/ 	.byte	0x03, 0x5f
        /*0052*/ 	.short	0x0101


	//----- nvinfo : EIATTR_VRC_CTA_INIT_COUNT
	.align		4
        /*0054*/ 	.byte	0x02, 0x4a
	.zero		1
	.zero		1


	//----- nvinfo : EIATTR_EXIT_INSTR_OFFSETS
	.align		4
        /*0058*/ 	.byte	0x04, 0x1c
        /*005a*/ 	.short	(.L_3020 - .L_3019)


	//   ....[0]....
.L_3019:
        /*005c*/ 	.word	0x00000090


	//   ....[1]....
        /*0060*/ 	.word	0x000001a0


	//----- nvinfo : EIATTR_CBANK_PARAM_SIZE
	.align		4
.L_3020:
        /*0064*/ 	.byte	0x03, 0x19
        /*0066*/ 	.short	0x0020


	//----- nvinfo : EIATTR_PARAM_CBANK
	.align		4
        /*0068*/ 	.byte	0x04, 0x0a
        /*006a*/ 	.short	(.L_3022 - .L_3021)
	.align		4
.L_3021:
        /*006c*/ 	.word	index@(.nv.constant0.binary_minimum_bf16)
        /*0070*/ 	.short	0x0380
        /*0072*/ 	.short	0x0020


	//----- nvinfo : EIATTR_SW_WAR
	.align		4
.L_3022:
        /*0074*/ 	.byte	0x04, 0x36
        /*0076*/ 	.short	(.L_3024 - .L_3023)
.L_3023:
        /*0078*/ 	.word	0x00000008
.L_3024:


//--------------------- .nv.info.binary_maximum_bf16 --------------------------
	.section	.nv.info.binary_maximum_bf16,"",@"SHT_CUDA_INFO"
	.sectionflags	@""
	.align	4


	//----- nvinfo : EIATTR_CUDA_API_VERSION
	.align		4
        /*0000*/ 	.byte	0x04, 0x37
        /*0002*/ 	.short	(.L_3026 - .L_3025)
.L_3025:
        /*0004*/ 	.word	0x00000082


	//----- nvinfo : EIATTR_KPARAM_INFO
	.align		4
.L_3026:
        /*0008*/ 	.byte	0x04, 0x17
        /*000a*/ 	.short	(.L_3028 - .L_3027)
.L_3027:
        /*000c*/ 	.word	0x00000000
        /*0010*/ 	.short	0x0003
        /*0012*/ 	.short	0x0018
        /*0014*/ 	.byte	0x00, 0xf5, 0x21, 0x00


	//----- nvinfo : EIATTR_KPARAM_INFO
	.align		4
.L_3028:
        /*0018*/ 	.byte	0x04, 0x17
        /*001a*/ 	.short	(.L_3030 - .L_3029)
.L_3029:
        /*001c*/ 	.word	0x00000000
        /*0020*/ 	.short	0x0002
        /*0022*/ 	.short	0x0010
        /*0024*/ 	.byte	0x00, 0xf5, 0x21, 0x00


	//----- nvinfo : EIATTR_KPARAM_INFO
	.align		4
.L_3030:
        /*0028*/ 	.byte	0x04, 0x17
        /*002a*/ 	.short	(.L_3032 - .L_3031)
.L_3031:
        /*002c*/ 	.word	0x00000000
        /*0030*/ 	.short	0x0001
        /*0032*/ 	.short	0x0008
        /*0034*/ 	.byte	0x00, 0xf5, 0x21, 0x00


	//----- nvinfo : EIATTR_KPARAM_INFO
	.align		4
.L_3032:
        /*0038*/ 	.byte	0x04, 0x17
        /*003a*/ 	.short	(.L_3034 - .L_3033)
.L_3033:
        /*003c*/ 	.word	0x00000000
        /*0040*/ 	.short	0x0000
        /*0042*/ 	.short	0x0000
        /*0044*/ 	.byte	0x00, 0xf0, 0x21, 0x00


	//----- nvinfo : EIATTR_SPARSE_MMA_MASK
	.align		4
.L_3034:
        /*0048*/ 	.byte	0x03, 0x50
        /*004a*/ 	.short	0x0000


	//----- nvinfo : EIATTR_MAXREG_COUNT
	.align		4
        /*004c*/ 	.byte	0x03, 0x1b
        /*004e*/ 	.short	0x00ff


	//----- nvinfo : EIATTR_MERCURY_ISA_VERSION
	.align		4
        /*0050*/ 	.byte	0x03, 0x5f
        /*0052*/ 	.short	0x0101


	//----- nvinfo : EIATTR_VRC_CTA_INIT_COUNT
	.align		4
        /*0054*/ 	.byte	0x02, 0x4a
	.zero		1
	.zero		1


	//----- nvinfo : EIATTR_EXIT_INSTR_OFFSETS
	.align		4
        /*0058*/ 	.byte	0x04, 0x1c
        /*005a*/ 	.short	(.L_3036 - .L_3035)


	//   ....[0]....
.L_3035:
        /*005c*/ 	.word	0x00000090


	//   ....[1]....
        /*0060*/ 	.word	0x000001a0


	//----- nvinfo : EIATTR_CBANK_PARAM_SIZE
	.align		4
.L_3036:
        /*0064*/ 	.byte	0x03, 0x19
        /*0066*/ 	.short	0x0020


	//----- nvinfo : EIATTR_PARAM_CBANK
	.align		4
        /*0068*/ 	.byte	0x04, 0x0a
        /*006a*/ 	.short	(.L_3038 - .L_3037)
	.align		4
.L_3037:
        /*006c*/ 	.word	index@(.nv.constant0.binary_maximum_bf16)
        /*0070*/ 	.short	0x0380
        /*0072*/ 	.short	0x0020


	//----- nvinfo : EIATTR_SW_WAR
	.align		4
.L_3038:
        /*0074*/ 	.byte	0x04, 0x36
        /*0076*/ 	.short	(.L_3040 - .L_3039)
.L_3039:
        /*0078*/ 	.word	0x00000008
.L_3040:


//--------------------- .nv.info.binary_div_bf16  --------------------------
	.section	.nv.info.binary_div_bf16,"",@"SHT_CUDA_INFO"
	.sectionflags	@""
	.align	4


	//----- nvinfo : EIATTR_CUDA_API_VERSION
	.align		4
        /*0000*/ 	.byte	0x04, 0x37
        /*0002*/ 	.short	(.L_3042 - .L_3041)
.L_3041:
        /*0004*/ 	.word	0x00000082


	//----- nvinfo : EIATTR_KPARAM_INFO
	.align		4
.L_3042:
        /*0008*/ 	.byte	0x04, 0x17
        /*000a*/ 	.short	(.L_3044 - .L_3043)
.L_3043:
        /*000c*/ 	.word	0x00000000
        /*0010*/ 	.short	0x0003
        /*0012*/ 	.short	0x0018
        /*0014*/ 	.byte	0x00, 0xf5, 0x21, 0x00


	//----- nvinfo : EIATTR_KPARAM_INFO
	.align		4
.L_3044:
        /*0018*/ 	.byte	0x04, 0x17
        /*001a*/ 	.short	(.L_3046 - .L_3045)
.L_3045:
        /*001c*/ 	.word	0x00000000
        /*0020*/ 	.short	0x0002
        /*0022*/ 	.short	0x0010
        /*0024*/ 	.byte	0x00, 0xf5, 0x21, 0x00


	//----- nvinfo : EIATTR_KPARAM_INFO
	.align		4
.L_3046:
        /*0028*/ 	.byte	0x04, 0x17
        /*002a*/ 	.short	(.L_3048 - .L_3047)
.L_3047:
        /*002c*/ 	.word	0x00000000
        /*0030*/ 	.short	0x0001
        /*0032*/ 	.short	0x0008
        /*0034*/ 	.byte	0x00, 0xf5, 0x21, 0x00


	//----- nvinfo : EIATTR_KPARAM_INFO
	.align		4
.L_3048:
        /*0038*/ 	.byte	0x04, 0x17
        /*003a*/ 	.short	(.L_3050 - .L_3049)
.L_3049:
        /*003c*/ 	.word	0x00000000
        /*0040*/ 	.short	0x0000
        /*0042*/ 	.short	0x0000
        /*0044*/ 	.byte	0x00, 0xf0, 0x21, 0x00


	//----- nvinfo : EIATTR_SPARSE_MMA_MASK
	.align		4
.L_3050:
        /*0048*/ 	.byte	0x03, 0x50
        /*004a*/ 	.short	0x0000


	//----- nvinfo : EIATTR_MAXREG_COUNT
	.align		4
        /*004c*/ 	.byte	0x03, 0x1b
        /*004e*/ 	.short	0x00ff


	//----- nvinfo : EIATTR_MERCURY_ISA_VERSION
	.align		4
        /*0050*/ 	.byte	0x03, 0x5f
        /*0052*/ 	.short	0x0101


	//----- nvinfo : EIATTR_VRC_CTA_INIT_COUNT
	.align		4
        /*0054*/ 	.byte	0x02, 0x4a
	.zero		1
	.zero		1


	//----- nvinfo : EIATTR_EXIT_INSTR_OFFSETS
	.align		4
        /*0058*/ 	.byte	0x04, 0x1c
        /*005a*/ 	.short	(.L_3052 - .L_3051)


	//   ....[0]....
.L_3051:
        /*005c*/ 	.word	0x00000090


	//   ....[1]....
        /*0060*/ 	.word	0x00000230


	//----- nvinfo : EIATTR_CBANK_PARAM_SIZE
	.align		4
.L_3052:
        /*0064*/ 	.byte	0x03, 0x19
        /*0066*/ 	.short	0x0020


	//----- nvinfo : EIATTR_PARAM_CBANK
	.align		4
        /*0068*/ 	.byte	0x04, 0x0a
        /*006a*/ 	.short	(.L_3054 - .L_3053)
	.align		4
.L_3053:
        /*006c*/ 	.word	index@(.nv.constant0.binary_div_bf16)
        /*0070*/ 	.short	0x0380
        /*0072*/ 	.short	0x0020


	//----- nvinfo : EIATTR_SW_WAR
	.align		4
.L_3054:
        /*0074*/ 	.byte	0x04, 0x36
        /*0076*/ 	.short	(.L_3056 - .L_3055)
.L_3055:
        /*0078*/ 	.word	0x00000008
.L_3056:


//--------------------- .nv.info.binary_mul_bf16  --------------------------
	.section	.nv.info.binary_mul_bf16,"",@"SHT_CUDA_INFO"
	.sectionflags	@""
	.align	4


	//----- nvinfo : EIATTR_CUDA_API_VERSION
	.align		4
        /*0000*/ 	.byte	0x04, 0x37
        /*0002*/ 	.short	(.L_3058 - .L_3057)
.L_3057:
        /*0004*/ 	.word	0x00000082


	//----- nvinfo : EIATTR_KPARAM_INFO
	.align		4
.L_3058:
        /*0008*/ 	.byte	0x04, 0x17
        /*000a*/ 	.short	(.L_3060 - .L_3059)
.L_3059:
        /*000c*/ 	.word	0x00000000
        /*0010*/ 	.short	0x0003
        /*0012*/ 	.short	0x0018
        /*0014*/ 	.byte	0x00, 0xf5, 0x21, 0x00


	//----- nvinfo : EIATTR_KPARAM_INFO
	.align		4
.L_3060:
        /*0018*/ 	.byte	0x04, 0x17
        /*001a*/ 	.short	(.L_3062 - .L_3061)
.L_3061:
        /*001c*/ 	.word	0x00000000
        /*0020*/ 	.short	0x0002
        /*0022*/ 	.short	0x0010
        /*0024*/ 	.byte	0x00, 0xf5, 0x21, 0x00


	//----- nvinfo : EIATTR_KPARAM_INFO
	.align		4
.L_3062:
        /*0028*/ 	.byte	0x04, 0x17
        /*002a*/ 	.short	(.L_3064 - .L_3063)
.L_3063:
        /*002c*/ 	.word	0x00000000
        /*0030*/ 	.short	0x0001
        /*0032*/ 	.short	0x0008
        /*0034*/ 	.byte	0x00, 0xf5, 0x21, 0x00


	//----- nvinfo : EIATTR_KPARAM_INFO
	.align		4
.L_3064:
        /*0038*/ 	.byte	0x04, 0x17
        /*003a*/ 	.short	(.L_3066 - .L_3065)
.L_3065:
        /*003c*/ 	.word	0x00000000
        /*0040*/ 	.short	0x0000
        /*0042*/ 	.short	0x0000
        /*0044*/ 	.byte	0x00, 0xf0, 0x21, 0x00


	//----- nvinfo : EIATTR_SPARSE_MMA_MASK
	.align		4
.L_3066:
        /*0048*/ 	.byte	0x03, 0x50
        /*004a*/ 	.short	0x0000


	//----- nvinfo : EIATTR_MAXREG_COUNT
	.align		4
        /*004c*/ 	.byte	0x03, 0x1b
        /*004e*/ 	.short	0x00ff


	//----- nvinfo : EIATTR_MERCURY_ISA_VERSION
	.align		4
        /*0050*/ 	.byte	0x03, 0x5f
        /*0052*/ 	.short	0x0101


	//----- nvinfo : EIATTR_VRC_CTA_INIT_COUNT
	.align		4
        /*0054*/ 	.byte	0x02, 0x4a
	.zero		1
	.zero		1


	//----- nvinfo : EIATTR_EXIT_INSTR_OFFSETS
	.align		4
        /*0058*/ 	.byte	0x04, 0x1c
        /*005a*/ 	.short	(.L_3068 - .L_3067)


	//   ....[0]....
.L_3067:
        /*005c*/ 	.word	0x00000090


	//   ....[1]....
        /*0060*/ 	.word	0x00000190


	//----- nvinfo : EIATTR_CBANK_PARAM_SIZE
	.align		4
.L_3068:
        /*0064*/ 	.byte	0x03, 0x19
        /*0066*/ 	.short	0x0020


	//----- nvinfo : EIATTR_PARAM_CBANK
	.align		4
        /*0068*/ 	.byte	0x04, 0x0a
        /*006a*/ 	.short	(.L_3070 - .L_3069)
	.align		4
.L_3069:
        /*006c*/ 	.word	index@(.nv.constant0.binary_mul_bf16)
        /*0070*/ 	.short	0x0380
        /*0072*/ 	.short	0x0020


	//----- nvinfo : EIATTR_SW_WAR
	.align		4
.L_3070:
        /*0074*/ 	.byte	0x04, 0x36
        /*0076*/ 	.short	(.L_3072 - .L_3071)
.L_3071:
        /*0078*/ 	.word	0x00000008
.L_3072:


//--------------------- .nv.info.binary_sub_bf16  --------------------------
	.section	.nv.info.binary_sub_bf16,"",@"SHT_CUDA_INFO"
	.sectionflags	@""
	.align	4


	//----- nvinfo : EIATTR_CUDA_API_VERSION
	.align		4
        /*0000*/ 	.byte	0x04, 0x37
        /*0002*/ 	.short	(.L_3074 - .L_3073)
.L_3073:
        /*0004*/ 	.word	0x00000082


	//----- nvinfo : EIATTR_KPARAM_INFO
	.align		4
.L_3074:
        /*0008*/ 	.byte	0x04, 0x17
        /*000a*/ 	.short	(.L_3076 - .L_3075)
.L_3075:
        /*000c*/ 	.word	0x00000000
        /*0010*/ 	.short	0x0003
        /*0012*/ 	.short	0x0018
        /*0014*/ 	.byte	0x00, 0xf5, 0x21, 0x00


	//----- nvinfo : EIATTR_KPARAM_INFO
	.align		4
.L_3076:
        /*0018*/ 	.byte	0x04, 0x17
        /*001a*/ 	.short	(.L_3078 - .L_3077)
.L_3077:
        /*001c*/ 	.word	0x00000000
        /*0020*/ 	.short	0x0002
        /*0022*/ 	.short	0x0010
        /*0024*/ 	.byte	0x00, 0xf5, 0x21, 0x00


	//----- nvinfo : EIATTR_KPARAM_INFO
	.align		4
.L_3078:
        /*0028*/ 	.byte	0x04, 0x17
        /*002a*/ 	.short	(.L_3080 - .L_3079)
.L_3079:
        /*002c*/ 	.word	0x00000000
        /*0030*/ 	.short	0x0001
        /*0032*/ 	.short	0x0008
        /*0034*/ 	.byte	0x00, 0xf5, 0x21, 0x00


	//----- nvinfo : EIATTR_KPARAM_INFO
	.align		4
.L_3080:
        /*0038*/ 	.byte	0x04, 0x17
        /*003a*/ 	.short	(.L_3082 - .L_3081)
.L_3081:
        /*003c*/ 	.word	0x00000000
        /*0040*/ 	.short	0x0000
        /*0042*/ 	.short	0x0000
        /*0044*/ 	.byte	0x00, 0xf0, 0x21, 0x00


	//----- nvinfo : EIATTR_SPARSE_MMA_MASK
	.align		4
.L_3082:
        /*0048*/ 	.byte	0x03, 0x50
        /*004a*/ 	.short	0x0000


	//----- nvinfo : EIATTR_MAXREG_COUNT
	.align		4
        /*004c*/ 	.byte	0x03, 0x1b
        /*004e*/ 	.short	0x00ff


	//----- nvinfo : EIATTR_MERCURY_ISA_VERSION
	.align		4
        /*0050*/ 	.byte	0x03, 0x5f
        /*0052*/ 	.short	0x0101


	//----- nvinfo : EIATTR_VRC_CTA_INIT_COUNT
	.align		4
        /*0054*/ 	.byte	0x02, 0x4a
	.zero		1
	.zero		1


	//----- nvinfo : EIATTR_EXIT_INSTR_OFFSETS
	.align		4
        /*0058*/ 	.byte	0x04, 0x1c
        /*005a*/ 	.short	(.L_3084 - .L_3083)


	//   ....[0]....
.L_3083:
        /*005c*/ 	.word	0x00000090


	//   ....[1]....
        /*0060*/ 	.word	0x00000190


	//----- nvinfo : EIATTR_CBANK_PARAM_SIZE
	.align		4
.L_3084:
        /*0064*/ 	.byte	0x03, 0x19
        /*0066*/ 	.short	0x0020


	//----- nvinfo : EIATTR_PARAM_CBANK
	.align		4
        /*0068*/ 	.byte	0x04, 0x0a
        /*006a*/ 	.short	(.L_3086 - .L_3085)
	.align		4
.L_3085:
        /*006c*/ 	.word	index@(.nv.constant0.binary_sub_bf16)
        /*0070*/ 	.short	0x0380
        /*0072*/ 	.short	0x0020


	//----- nvinfo : EIATTR_SW_WAR
	.align		4
.L_3086:
        /*0074*/ 	.byte	0x04, 0x36
        /*0076*/ 	.short	(.L_3088 - .L_3087)
.L_3087:
        /*0078*/ 	.word	0x00000008
.L_3088:


//--------------------- .nv.info.binary_add_bf16  --------------------------
	.section	.nv.info.binary_add_bf16,"",@"SHT_CUDA_INFO"
	.sectionflags	@""
	.align	4


	//----- nvinfo : EIATTR_CUDA_API_VERSION
	.align		4
        /*0000*/ 	.byte	0x04, 0x37
        /*0002*/ 	.short	(.L_3090 - .L_3089)
.L_3089:
        /*0004*/ 	.word	0x00000082


	//----- nvinfo : EIATTR_KPARAM_INFO
	.align		4
.L_3090:
        /*0008*/ 	.byte	0x04, 0x17
        /*000a*/ 	.short	(.L_3092 - .L_3091)
.L_3091:
        /*000c*/ 	.word	0x00000000
        /*0010*/ 	.short	0x0003
        /*0012*/ 	.short	0x0018
        /*0014*/ 	.byte	0x00, 0xf5, 0x21, 0x00


	//----- nvinfo : EIATTR_KPARAM_INFO
	.align		4
.L_3092:
        /*0018*/ 	.byte	0x04, 0x17
        /*001a*/ 	.short	(.L_3094 - .L_3093)
.L_3093:
        /*001c*/ 	.word	0x00000000
        /*0020*/ 	.short	0x0002
        /*0022*/ 	.short	0x0010
        /*0024*/ 	.byte	0x00, 0xf5, 0x21, 0x00


	//----- nvinfo : EIATTR_KPARAM_INFO
	.align		4
.L_3094:
        /*0028*/ 	.byte	0x04, 0x17
        /*002a*/ 	.short	(.L_3096 - .L_3095)
.L_3095:
        /*002c*/ 	.word	0x00000000
        /*0030*/ 	.short	0x0001
        /*0032*/ 	.short	0x0008
        /*0034*/ 	.byte	0x00, 0xf5, 0x21, 0x00


	//----- nvinfo : EIATTR_KPARAM_INFO
	.align		4
.L_3096:
        /*0038*/ 	.byte	0x04, 0x17
        /*003a*/ 	.short	(.L_3098 - .L_3097)
.L_3097:
        /*003c*/ 	.word	0x00000000
        /*0040*/ 	.short	0x0000
        /*0042*/ 	.short	0x0000
        /*0044*/ 	.byte	0x00, 0xf0, 0x21, 0x00


	//----- nvinfo : EIATTR_SPARSE_MMA_MASK
	.align		4
.L_3098:
        /*0048*/ 	.byte	0x03, 0x50
        /*004a*/ 	.short	0x0000


	//----- nvinfo : EIATTR_MAXREG_COUNT
	.align		4
        /*004c*/ 	.byte	0x03, 0x1b
        /*004e*/ 	.short	0x00ff


	//----- nvinfo : EIATTR_MERCURY_ISA_VERSION
	.align		4
        /*0050*/ 	.byte	0x03, 0x5f
        /*0052*/ 	.short	0x0101


	//----- nvinfo : EIATTR_VRC_CTA_INIT_COUNT
	.align		4
        /*0054*/ 	.byte	0x02, 0x4a
	.zero		1
	.zero		1


	//----- nvinfo : EIATTR_EXIT_INSTR_OFFSETS
	.align		4
        /*0058*/ 	.byte	0x04, 0x1c
        /*005a*/ 	.short	(.L_3100 - .L_3099)


	//   ....[0]....
.L_3099:
        /*005c*/ 	.word	0x00000090


	//   ....[1]....
        /*0060*/ 	.word	0x00000190


	//----- nvinfo : EIATTR_CBANK_PARAM_SIZE
	.align		4
.L_3100:
        /*0064*/ 	.byte	0x03, 0x19
        /*0066*/ 	.short	0x0020


	//----- nvinfo : EIATTR_PARAM_CBANK
	.align		4
        /*0068*/ 	.byte	0x04, 0x0a
        /*006a*/ 	.short	(.L_3102 - .L_3101)
	.align		4
.L_3101:
        /*006c*/ 	.word	index@(.nv.constant0.binary_add_bf16)
        /*0070*/ 	.short	0x0380
        /*0072*/ 	.short	0x0020


	//----- nvinfo : EIATTR_SW_WAR
	.align		4
.L_3102:
        /*0074*/ 	.byte	0x04, 0x36
        /*0076*/ 	.short	(.L_3104 - .L_3103)
.L_3103:
        /*0078*/ 	.word	0x00000008
.L_3104:


//--------------------- .nv.callgraph             --------------------------
	.section	.nv.callgraph,"",@"SHT_CUDA_CALLGRAPH"
	.align	4
	.sectionentsize	8
	.align		4
        /*0000*/ 	.word	0x00000000
	.align		4
        /*0004*/ 	.word	0xffffffff
	.align		4
        /*0008*/ 	.word	0x00000000
	.align		4
        /*000c*/ 	.word	0xfffffffe
	.align		4
        /*0010*/ 	.word	0x00000000
	.align		4
        /*0014*/ 	.word	0xfffffffd
	.align		4
        /*0018*/ 	.word	0x00000000
	.align		4
        /*001c*/ 	.word	0xfffffffc


//--------------------- .nv.constant4             --------------------------
	.section	.nv.constant4,"a",@progbits
	.align	8
	.align		8
.nv.constant4:
        /*0000*/ 	.dword	__cudart_i2opi_f


//--------------------- .text.scale_add_f64       --------------------------
	.section	.text.scale_add_f64,"ax",@progbits
	.align	128
        .global         scale_add_f64
        .type           scale_add_f64,@function
        .size           scale_add_f64,(.L_x_504 - scale_add_f64)
        .other          scale_add_f64,@"STO_CUDA_ENTRY STV_DEFAULT"
scale_add_f64:
.text.scale_add_f64:
[----:B------:R-:W-:Y:S01]  /*0000*/  LDC R1, c[0x0][0x37c] ;  /* 0x0000df00ff017b82 */ /* 0x000fe20000000800 */
[----:B------:R-:W0:Y:S07]  /*0010*/  S2R R3, SR_TID.X ;  /* 0x0000000000037919 */ /* 0x000e2e0000002100 */
[----:B------:R-:W0:Y:S01]  /*0020*/  S2UR UR4, SR_CTAID.X ;  /* 0x00000000000479c3 */ /* 0x000e220000002500 */
[----:B------:R-:W1:Y:S07]  /*0030*/  LDCU.64 UR6, c[0x0][0x380] ;  /* 0x00007000ff0677ac */ /* 0x000e6e0008000a00 */
[----:B------:R-:W0:Y:S02]  /*0040*/  LDC R0, c[0x0][0x360] ;  /* 0x0000d800ff007b82 */ /* 0x000e240000000800 */
[----:B0-----:R-:W-:-:S05]  /*0050*/  IMAD R0, R0, UR4, R3 ;  /* 0x0000000400007c24 */ /* 0x001fca000f8e0203 */
[----:B-1----:R-:W-:Y:S02]  /*0060*/  ISETP.GE.U32.AND P0, PT, R0, UR6, PT ;  /* 0x0000000600007c0c */ /* 0x002fe4000bf06070 */
[----:B------:R-:W-:-:S04]  /*0070*/  SHF.R.S32.HI R3, RZ, 0x1f, R0 ;  /* 0x0000001fff037819 */ /* 0x000fc80000011400 */
[----:B------:R-:W-:-:S13]  /*0080*/  ISETP.GE.U32.AND.EX P0, PT, R3, UR7, PT, P0 ;  /* 0x0000000703007c0c */ /* 0x000fda000bf06100 */
[----:B------:R-:W-:Y:S05]  /*0090*/  @P0 EXIT ;  /* 0x000000000000094d */ /* 0x000fea0003800000 */
[----:B------:R-:W0:Y:S01]  /*00a0*/  LDCU.64 UR6, c[0x0][0x388] ;  /* 0x00007100ff0677ac */ /* 0x000e220008000a00 */
[C---:B------:R-:W-:Y:S01]  /*00b0*/  IMAD.SHL.U32 R6, R0.reuse, 0x8, RZ ;  /* 0x0000000800067824 */ /* 0x040fe200078e00ff */
[----:B------:R-:W-:Y:S01]  /*00c0*/  SHF.L.U64.HI R0, R0, 0x3, R3 ;  /* 0x0000000300007819 */ /* 0x000fe20000010203 */
[----:B------:R-:W1:Y:S01]  /*00d0*/  LDC.64 R8, c[0x0][0x3a0] ;  /* 0x0000e800ff087b82 */ /* 0x000e620000000a00 */
[----:B------:R-:W2:Y:S01]  /*00e0*/  LDCU.64 UR4, c[0x0][0x358] ;  /* 0x00006b00ff0477ac */ /* 0x000ea20008000a00 */
[----:B------:R-:W3:Y:S01]  /*00f0*/  LDCU.64 UR8, c[0x0][0x390] ;  /* 0x00007200ff0877ac */ /* 0x000ee20008000a00 */
[----:B0-----:R-:W-:-:S04]  /*0100*/  IADD3 R4, P0, PT, R6, UR6, RZ ;  /* 0x0000000606047c10 */ /* 0x001fc8000ff1e0ff */
[----:B------:R-:W-:Y:S01]  /*0110*/  IADD3.X R5, PT, PT, R0, UR7, RZ, P0, !PT ;  /* 0x0000000700057c10 */ /* 0x000fe200087fe4ff */
[----:B------:R-:W1:Y:S04]  /*0120*/  LDCU.64 UR6, c[0x0][0x398] ;  /* 0x00007300ff0677ac */ /* 0x000e680008000a00 */
[----:B--2---:R-:W1:Y:S01]  /*0130*/  LDG.E.64 R2, desc[UR4][R4.64] ;  /* 0x0000000404027981 */ /* 0x004e62000c1e1b00 */
[----:B---3--:R-:W-:-:S04]  /*0140*/  IADD3 R6, P0, PT, R6, UR8, RZ ;  /* 0x0000000806067c10 */ /* 0x008fc8000ff1e0ff */
[----:B------:R-:W-:Y:S01]  /*0150*/  IADD3.X R7, PT, PT, R0, UR9, RZ, P0, !PT ;  /* 0x0000000900077c10 */ /* 0x000fe200087fe4ff */
[----:B-1----:R-:W-:-:S07]  /*0160*/  DFMA R2, R2, UR6, R8 ;  /* 0x0000000602027c2b */ /* 0x002fce0008000008 */
[----:B------:R-:W-:Y:S01]  /*0170*/  STG.E.64 desc[UR4][R6.64], R2 ;  /* 0x0000000206007986 */ /* 0x000fe2000c101b04 */
[----:B------:R-:W-:Y:S05]  /*0180*/  EXIT ;  /* 0x000000000000794d */ /* 0x000fea0003800000 */
.L_x_0:
[----:B------:R-:W-:-:S00]  /*0190*/  BRA `(.L_x_0) ;  /* 0xfffffffc00fc7947 */ /* 0x000fc0000383ffff */
[----:B------:R-:W-:-:S00]  /*01a0*/  NOP ;  /* 0x0000000000007918 */ /* 0x000fc00000000000 */
        /* <DEDUP_REMOVED lines=13> */
.L_x_504:


//--------------------- .text.inplace_sigmoid_f64 --------------------------
	.section	.text.inplace_sigmoid_f64,"ax",@progbits
	.align	128
        .global         inplace_sigmoid_f64
        .type           inplace_sigmoid_f64,@function
        .size           inplace_sigmoid_f64,(.L_x_476 - inplace_sigmoid_f64)
        .other          inplace_sigmoid_f64,@"STO_CUDA_ENTRY STV_DEFAULT"
inplace_sigmoid_f64:
.text.inplace_sigmoid_f64:
        /* <DEDUP_REMOVED lines=11> */
[----:B------:R-:W1:Y:S01]  /*00b0*/  LDCU.64 UR4, c[0x0][0x358] ;  /* 0x00006b00ff0477ac */ /* 0x000e620008000a00 */
[----:B0-----:R-:W-:-:S04]  /*00c0*/  LEA R4, P0, R0, UR6, 0x3 ;  /* 0x0000000600047c11 */ /* 0x001fc8000f8018ff */
[----:B------:R-:W-:-:S05]  /*00d0*/  LEA.HI.X R5, R0, UR7, R3, 0x3, P0 ;  /* 0x0000000700057c11 */ /* 0x000fca00080f1c03 */
[----:B-1----:R-:W2:Y:S01]  /*00e0*/  LDG.E.64 R2, desc[UR4][R4.64] ;  /* 0x0000000404027981 */ /* 0x002ea2000c1e1b00 */
[----:B------:R-:W-:Y:S01]  /*00f0*/  IMAD.MOV.U32 R7, RZ, RZ, 0x3bbb989d ;  /* 0x3bbb989dff077424 */ /* 0x000fe200078e00ff */
[----:B------:R-:W-:Y:S01]  /*0100*/  BSSY.RECONVERGENT B0, `(.L_x_1) ;  /* 0x0000017000007945 */ /* 0x000fe20003800200 */
[----:B------:R-:W-:Y:S01]  /*0110*/  IMAD.MOV.U32 R9, RZ, RZ, 0x437c0000 ;  /* 0x437c0000ff097424 */ /* 0x000fe200078e00ff */
[----:B--2---:R-:W0:Y:S02]  /*0120*/  F2F.F32.F64 R2, R2 ;  /* 0x0000000200027310 */ /* 0x004e240000301000 */
[----:B0-----:R-:W-:-:S04]  /*0130*/  FFMA.SAT R0, R2, -R7, 0.5 ;  /* 0x3f00000002007423 */ /* 0x001fc80000002807 */
[----:B------:R-:W-:-:S04]  /*0140*/  FFMA.RM R0, R0, R9, 12582913 ;  /* 0x4b40000100007423 */ /* 0x000fc80000004009 */
[C---:B------:R-:W-:Y:S01]  /*0150*/  FADD R7, R0.reuse, -12583039 ;  /* 0xcb40007f00077421 */ /* 0x040fe20000000000 */
[----:B------:R-:W-:-:S03]  /*0160*/  IMAD.SHL.U32 R0, R0, 0x800000, RZ ;  /* 0x0080000000007824 */ /* 0x000fc600078e00ff */
[----:B------:R-:W-:-:S04]  /*0170*/  FFMA R7, R2, -1.4426950216293334961, -R7 ;  /* 0xbfb8aa3b02077823 */ /* 0x000fc80000000807 */
[----:B------:R-:W-:-:S06]  /*0180*/  FFMA R7, R2, -1.925963033500011079e-08, R7 ;  /* 0xb2a5706002077823 */ /* 0x000fcc0000000007 */
[----:B------:R-:W0:Y:S02]  /*0190*/  MUFU.EX2 R7, R7 ;  /* 0x0000000700077308 */ /* 0x000e240000000800 */
[----:B0-----:R-:W-:-:S04]  /*01a0*/  FFMA R0, R0, R7, 1 ;  /* 0x3f80000000007423 */ /* 0x001fc80000000007 */
[----:B------:R-:W-:-:S05]  /*01b0*/  VIADD R2, R0, 0x1800000 ;  /* 0x0180000000027836 */ /* 0x000fca0000000000 */
[----:B------:R-:W-:-:S04]  /*01c0*/  LOP3.LUT R2, R2, 0x7f800000, RZ, 0xc0, !PT ;  /* 0x7f80000002027812 */ /* 0x000fc800078ec0ff */
[----:B------:R-:W-:-:S13]  /*01d0*/  ISETP.GT.U32.AND P0, PT, R2, 0x1ffffff, PT ;  /* 0x01ffffff0200780c */ /* 0x000fda0003f04070 */
[----:B------:R-:W-:Y:S05]  /*01e0*/  @P0 BRA `(.L_x_2) ;  /* 0x0000000000100947 */ /* 0x000fea0003800000 */
[----:B------:R-:W-:-:S07]  /*01f0*/  MOV R6, 0x210 ;  /* 0x0000021000067802 */ /* 0x000fce0000000f00 */
[----:B------:R-:W-:Y:S05]  /*0200*/  CALL.REL.NOINC `($__internal_0_$__cuda_sm20_rcp_rn_f32_slowpath) ;  /* 0x0000000000287944 */ /* 0x000fea0003c00000 */
[----:B------:R-:W-:Y:S01]  /*0210*/  IMAD.MOV.U32 R2, RZ, RZ, R3 ;  /* 0x000000ffff027224 */ /* 0x000fe200078e0003 */
[----:B------:R-:W-:Y:S06]  /*0220*/  BRA `(.L_x_3) ;  /* 0x0000000000107947 */ /* 0x000fec0003800000 */
.L_x_2:
[----:B------:R-:W0:Y:S02]  /*0230*/  MUFU.RCP R3, R0 ;  /* 0x0000000000037308 */ /* 0x000e240000001000 */
[----:B0-----:R-:W-:-:S04]  /*0240*/  FFMA R2, R0, R3, -1 ;  /* 0xbf80000000027423 */ /* 0x001fc80000000003 */
[----:B------:R-:W-:-:S04]  /*0250*/  FADD.FTZ R2, -R2, -RZ ;  /* 0x800000ff02027221 */ /* 0x000fc80000010100 */
[----:B------:R-:W-:-:S07]  /*0260*/  FFMA R2, R3, R2, R3 ;  /* 0x0000000203027223 */ /* 0x000fce0000000003 */
.L_x_3:
[----:B------:R-:W-:Y:S05]  /*0270*/  BSYNC.RECONVERGENT B0 ;  /* 0x0000000000007941 */ /* 0x000fea0003800200 */
.L_x_1:
[----:B------:R-:W0:Y:S02]  /*0280*/  F2F.F64.F32 R2, R2 ;  /* 0x0000000200027310 */ /* 0x000e240000201800 */
[----:B0-----:R-:W-:Y:S01]  /*0290*/  STG.E.64 desc[UR4][R4.64], R2 ;  /* 0x0000000204007986 */ /* 0x001fe2000c101b04 */
[----:B------:R-:W-:Y:S05]  /*02a0*/  EXIT ;  /* 0x000000000000794d */ /* 0x000fea0003800000 */
        .weak           $__internal_0_$__cuda_sm20_rcp_rn_f32_slowpath
        .type           $__internal_0_$__cuda_sm20_rcp_rn_f32_slowpath,@function
        .size           $__internal_0_$__cuda_sm20_rcp_rn_f32_slowpath,(.L_x_476 - $__internal_0_$__cuda_sm20_rcp_rn_f32_slowpath)
$__internal_0_$__cuda_sm20_rcp_rn_f32_slowpath:
[----:B------:R-:W-:Y:S01]  /*02b0*/  SHF.L.U32 R2, R0, 0x1, RZ ;  /* 0x0000000100027819 */ /* 0x000fe200000006ff */
[----:B------:R-:W-:Y:S03]  /*02c0*/  BSSY.RECONVERGENT B1, `(.L_x_4) ;  /* 0x0000030000017945 */ /* 0x000fe60003800200 */
[----:B------:R-:W-:-:S04]  /*02d0*/  SHF.R.U32.HI R2, RZ, 0x18, R2 ;  /* 0x00000018ff027819 */ /* 0x000fc80000011602 */
[----:B------:R-:W-:-:S13]  /*02e0*/  ISETP.NE.U32.AND P0, PT, R2, RZ, PT ;  /* 0x000000ff0200720c */ /* 0x000fda0003f05070 */
[----:B------:R-:W-:Y:S05]  /*02f0*/  @P0 BRA `(.L_x_5) ;  /* 0x0000000000280947 */ /* 0x000fea0003800000 */
[----:B------:R-:W-:-:S05]  /*0300*/  IMAD.SHL.U32 R2, R0, 0x2, RZ ;  /* 0x0000000200027824 */ /* 0x000fca00078e00ff */
[----:B------:R-:W-:-:S13]  /*0310*/  ISETP.NE.AND P0, PT, R2, RZ, PT ;  /* 0x000000ff0200720c */ /* 0x000fda0003f05270 */
[----:B------:R-:W-:Y:S01]  /*0320*/  @P0 FFMA R7, R0, 1.84467440737095516160e+19, RZ ;  /* 0x5f80000000070823 */ /* 0x000fe200000000ff */
[----:B------:R-:W-:Y:S08]  /*0330*/  @!P0 MUFU.RCP R3, R0 ;  /* 0x0000000000038308 */ /* 0x000ff00000001000 */
[----:B------:R-:W0:Y:S02]  /*0340*/  @P0 MUFU.RCP R2, R7 ;  /* 0x0000000700020308 */ /* 0x000e240000001000 */
[----:B0-----:R-:W-:-:S04]  /*0350*/  @P0 FFMA R8, R7, R2, -1 ;  /* 0xbf80000007080423 */ /* 0x001fc80000000002 */
[----:B------:R-:W-:-:S04]  /*0360*/  @P0 FADD.FTZ R9, -R8, -RZ ;  /* 0x800000ff08090221 */ /* 0x000fc80000010100 */
[----:B------:R-:W-:-:S04]  /*0370*/  @P0 FFMA R2, R2, R9, R2 ;  /* 0x0000000902020223 */ /* 0x000fc80000000002 */
[----:B------:R-:W-:Y:S01]  /*0380*/  @P0 FFMA R3, R2, 1.84467440737095516160e+19, RZ ;  /* 0x5f80000002030823 */ /* 0x000fe200000000ff */
[----:B------:R-:W-:Y:S06]  /*0390*/  BRA `(.L_x_6) ;  /* 0x0000000000887947 */ /* 0x000fec0003800000 */
.L_x_5:
[----:B------:R-:W-:-:S05]  /*03a0*/  VIADD R3, R2, 0xffffff03 ;  /* 0xffffff0302037836 */ /* 0x000fca0000000000 */
[----:B------:R-:W-:-:S13]  /*03b0*/  ISETP.GT.U32.AND P0, PT, R3, 0x1, PT ;  /* 0x000000010300780c */ /* 0x000fda0003f04070 */
[----:B------:R-:W-:Y:S05]  /*03c0*/  @P0 BRA `(.L_x_7) ;  /* 0x0000000000780947 */ /* 0x000fea0003800000 */
[----:B------:R-:W-:Y:S01]  /*03d0*/  LOP3.LUT R7, R0, 0x7fffff, RZ, 0xc0, !PT ;  /* 0x007fffff00077812 */ /* 0x000fe200078ec0ff */
[----:B------:R-:W-:-:S03]  /*03e0*/  IMAD.MOV.U32 R12, RZ, RZ, 0x3 ;  /* 0x00000003ff0c7424 */ /* 0x000fc600078e00ff */
[----:B------:R-:W-:Y:S02]  /*03f0*/  LOP3.LUT R7, R7, 0x3f800000, RZ, 0xfc, !PT ;  /* 0x3f80000007077812 */ /* 0x000fe400078efcff */
[----:B------:R-:W-:Y:S02]  /*0400*/  SHF.L.U32 R11, R12, R3, RZ ;  /* 0x000000030c0b7219 */ /* 0x000fe400000006ff */
[----:B------:R-:W0:Y:S02]  /*0410*/  MUFU.RCP R8, R7 ;  /* 0x0000000700087308 */ /* 0x000e240000001000 */
[----:B0-----:R-:W-:-:S04]  /*0420*/  FFMA R9, R7, R8, -1 ;  /* 0xbf80000007097423 */ /* 0x001fc80000000008 */
[----:B------:R-:W-:-:S04]  /*0430*/  FADD.FTZ R9, -R9, -RZ ;  /* 0x800000ff09097221 */ /* 0x000fc80000010100 */
[CCC-:B------:R-:W-:Y:S01]  /*0440*/  FFMA.RM R10, R8.reuse, R9.reuse, R8.reuse ;  /* 0x00000009080a7223 */ /* 0x1c0fe20000004008 */
[----:B------:R-:W-:-:S04]  /*0450*/  FFMA.RP R9, R8, R9, R8 ;  /* 0x0000000908097223 */ /* 0x000fc80000008008 */
[C---:B------:R-:W-:Y:S02]  /*0460*/  LOP3.LUT R8, R10.reuse, 0x7fffff, RZ, 0xc0, !PT ;  /* 0x007fffff0a087812 */ /* 0x040fe400078ec0ff */
[----:B------:R-:W-:Y:S02]  /*0470*/  FSETP.NEU.FTZ.AND P0, PT, R10, R9, PT ;  /* 0x000000090a00720b */ /* 0x000fe40003f1d000 */
[----:B------:R-:W-:Y:S02]  /*0480*/  LOP3.LUT R8, R8, 0x800000, RZ, 0xfc, !PT ;  /* 0x0080000008087812 */ /* 0x000fe400078efcff */
[----:B------:R-:W-:Y:S02]  /*0490*/  SEL R9, RZ, 0xffffffff, !P0 ;  /* 0xffffffffff097807 */ /* 0x000fe40004000000 */
[----:B------:R-:W-:Y:S02]  /*04a0*/  LOP3.LUT R10, R11, R8, RZ, 0xc0, !PT ;  /* 0x000000080b0a7212 */ /* 0x000fe400078ec0ff */
[----:B------:R-:W-:-:S02]  /*04b0*/  IADD3 R9, PT, PT, -R9, RZ, RZ ;  /* 0x000000ff09097210 */ /* 0x000fc40007ffe1ff */
[-C--:B------:R-:W-:Y:S02]  /*04c0*/  SHF.R.U32.HI R10, RZ, R3.reuse, R10 ;  /* 0x00000003ff0a7219 */ /* 0x080fe4000001160a */
[----:B------:R-:W-:Y:S02]  /*04d0*/  LOP3.LUT P1, RZ, R9, R3, R8, 0xf8, !PT ;  /* 0x0000000309ff7212 */ /* 0x000fe4000782f808 */
[C---:B------:R-:W-:Y:S02]  /*04e0*/  LOP3.LUT P0, RZ, R10.reuse, 0x1, RZ, 0xc0, !PT ;  /* 0x000000010aff7812 */ /* 0x040fe4000780c0ff */
[----:B------:R-:W-:-:S04]  /*04f0*/  LOP3.LUT P2, RZ, R10, 0x2, RZ, 0xc0, !PT ;  /* 0x000000020aff7812 */ /* 0x000fc8000784c0ff */
[----:B------:R-:W-:Y:S02]  /*0500*/  PLOP3.LUT P0, PT, P0, P1, P2, 0xe0, 0x0 ;  /* 0x000000000000781c */ /* 0x000fe40000703c20 */
[----:B------:R-:W-:Y:S02]  /*0510*/  LOP3.LUT P1, RZ, R0, 0x7fffff, RZ, 0xc0, !PT ;  /* 0x007fffff00ff7812 */ /* 0x000fe4000782c0ff */
[----:B------:R-:W-:-:S05]  /*0520*/  SEL R3, RZ, 0x1, !P0 ;  /* 0x00000001ff037807 */ /* 0x000fca0004000000 */
[----:B------:R-:W-:-:S05]  /*0530*/  IMAD.MOV R3, RZ, RZ, -R3 ;  /* 0x000000ffff037224 */ /* 0x000fca00078e0a03 */
[----:B------:R-:W-:Y:S01]  /*0540*/  ISETP.GE.AND P0, PT, R3, RZ, PT ;  /* 0x000000ff0300720c */ /* 0x000fe20003f06270 */
[----:B------:R-:W-:-:S05]  /*0550*/  VIADD R3, R2, 0xffffff04 ;  /* 0xffffff0402037836 */ /* 0x000fca0000000000 */
[----:B------:R-:W-:-:S07]  /*0560*/  SHF.R.U32.HI R3, RZ, R3, R8 ;  /* 0x00000003ff037219 */ /* 0x000fce0000011608 */
[----:B------:R-:W-:-:S05]  /*0570*/  @!P0 VIADD R3, R3, 0x1 ;  /* 0x0000000103038836 */ /* 0x000fca0000000000 */
[----:B------:R-:W-:-:S04]  /*0580*/  @!P1 SHF.L.U32 R3, R3, 0x1, RZ ;  /* 0x0000000103039819 */ /* 0x000fc800000006ff */
[----:B------:R-:W-:Y:S01]  /*0590*/  LOP3.LUT R3, R3, 0x80000000, R0, 0xf8, !PT ;  /* 0x8000000003037812 */ /* 0x000fe200078ef800 */
[----:B------:R-:W-:Y:S06]  /*05a0*/  BRA `(.L_x_6) ;  /* 0x0000000000047947 */ /* 0x000fec0003800000 */
.L_x_7:
[----:B------:R0:W1:Y:S02]  /*05b0*/  MUFU.RCP R3, R0 ;  /* 0x0000000000037308 */ /* 0x0000640000001000 */
.L_x_6:
[----:B------:R-:W-:Y:S05]  /*05c0*/  BSYNC.RECONVERGENT B1 ;  /* 0x0000000000017941 */ /* 0x000fea0003800200 */
.L_x_4:
[----:B------:R-:W-:-:S04]  /*05d0*/  IMAD.MOV.U32 R7, RZ, RZ, 0x0 ;  /* 0x00000000ff077424 */ /* 0x000fc800078e00ff */
[----:B01----:R-:W-:Y:S05]  /*05e0*/  RET.REL.NODEC R6 `(inplace_sigmoid_f64) ;  /* 0xfffffff806847950 */ /* 0x003fea0003c3ffff */
.L_x_8:
        /* <DEDUP_REMOVED lines=9> */
.L_x_476:


//--------------------- .text.inplace_tanh_f64    --------------------------
	.section	.text.inplace_tanh_f64,"ax",@progbits
	.align	128
        .global         inplace_tanh_f64
        .type           inplace_tanh_f64,@function
        .size           inplace_tanh_f64,(.L_x_506 - inplace_tanh_f64)
        .other          inplace_tanh_f64,@"STO_CUDA_ENTRY STV_DEFAULT"
inplace_tanh_f64:
.text.inplace_tanh_f64:
        /* <DEDUP_REMOVED lines=15> */
[----:B------:R-:W-:Y:S02]  /*00f0*/  IMAD.MOV.U32 R10, RZ, RZ, 0x3c80f082 ;  /* 0x3c80f082ff0a7424 */ /* 0x000fe400078e00ff */
[----:B------:R-:W-:Y:S01]  /*0100*/  IMAD.MOV.U32 R9, RZ, RZ, 0x3f800000 ;  /* 0x3f800000ff097424 */ /* 0x000fe200078e00ff */
[----:B--2---:R-:W0:Y:S01]  /*0110*/  F2F.F32.F64 R4, R4 ;  /* 0x0000000400047310 */ /* 0x004e220000301000 */
[----:B------:R-:W-:-:S04]  /*0120*/  SHF.R.U32.HI R8, RZ, 0x1f, R5 ;  /* 0x0000001fff087819 */ /* 0x000fc80000011605 */
[----:B------:R-:W-:-:S04]  /*0130*/  LOP3.LUT R8, R8, 0x1, RZ, 0xc0, !PT ;  /* 0x0000000108087812 */ /* 0x000fc800078ec0ff */
[----:B------:R-:W-:-:S04]  /*0140*/  ISETP.NE.U32.AND P0, PT, R8, 0x1, PT ;  /* 0x000000010800780c */ /* 0x000fc80003f05070 */
[----:B------:R-:W-:Y:S01]  /*0150*/  ISETP.NE.U32.AND.EX P0, PT, RZ, RZ, PT, P0 ;  /* 0x000000ffff00720c */ /* 0x000fe20003f05100 */
[C---:B0-----:R-:W-:Y:S01]  /*0160*/  FMUL R0, |R4|.reuse, 2.8853900432586669922 ;  /* 0x4038aa3b04007820 */ /* 0x041fe20000400200 */
[C---:B------:R-:W-:Y:S01]  /*0170*/  FMUL R7, R4.reuse, R4 ;  /* 0x0000000404077220 */ /* 0x040fe20000400000 */
[C---:B------:R-:W-:Y:S02]  /*0180*/  FSETP.GE.AND P2, PT, |R4|.reuse, 0.60000002384185791016, PT ;  /* 0x3f19999a0400780b */ /* 0x040fe40003f46200 */
[----:B------:R-:W-:Y:S01]  /*0190*/  FSETP.GE.AND P1, PT, |R4|, 9.010913848876953125, PT ;  /* 0x41102cb40400780b */ /* 0x000fe20003f26200 */
[C---:B------:R-:W-:Y:S01]  /*01a0*/  FFMA R8, R7.reuse, R10, -0.052303962409496307373 ;  /* 0xbd563cae07087423 */ /* 0x040fe2000000000a */
[----:B------:R-:W0:Y:S02]  /*01b0*/  MUFU.EX2 R0, R0 ;  /* 0x0000000000007308 */ /* 0x000e240000000800 */
[----:B0-----:R-:W-:Y:S01]  /*01c0*/  FADD R6, R0, 1 ;  /* 0x3f80000000067421 */ /* 0x001fe20000000000 */
[----:B------:R-:W-:-:S04]  /*01d0*/  FFMA R0, R7, R8, 0.1331529766321182251 ;  /* 0x3e08594107007423 */ /* 0x000fc80000000008 */
[C---:B------:R-:W-:Y:S01]  /*01e0*/  FFMA R0, R7.reuse, R0, -0.33332768082618713379 ;  /* 0xbeaaa9ed07007423 */ /* 0x040fe20000000000 */
[----:B------:R-:W0:Y:S03]  /*01f0*/  MUFU.RCP R6, R6 ;  /* 0x0000000600067308 */ /* 0x000e260000001000 */
[----:B------:R-:W-:Y:S01]  /*0200*/  FFMA R7, R7, R0, RZ ;  /* 0x0000000007077223 */ /* 0x000fe200000000ff */
[----:B0-----:R-:W-:-:S05]  /*0210*/  FFMA R5, R6, -2, R9 ;  /* 0xc000000006057823 */ /* 0x001fca0000000009 */
[----:B------:R-:W-:-:S04]  /*0220*/  FSEL R5, R5, 1, !P1 ;  /* 0x3f80000005057808 */ /* 0x000fc80004800000 */
[----:B------:R-:W-:Y:S01]  /*0230*/  FSEL R5, -|R5|, |R5|, !P0 ;  /* 0x4000000505057208 */ /* 0x000fe20004000300 */
[----:B------:R-:W-:-:S06]  /*0240*/  @!P2 FFMA R5, R4, R7, R4 ;  /* 0x000000070405a223 */ /* 0x000fcc0000000004 */
[----:B------:R-:W0:Y:S02]  /*0250*/  F2F.F64.F32 R4, R5 ;  /* 0x0000000500047310 */ /* 0x000e240000201800 */
[----:B0-----:R-:W-:Y:S01]  /*0260*/  STG.E.64 desc[UR4][R2.64], R4 ;  /* 0x0000000402007986 */ /* 0x001fe2000c101b04 */
[----:B------:R-:W-:Y:S05]  /*0270*/  EXIT ;  /* 0x000000000000794d */ /* 0x000fea0003800000 */
.L_x_9:
        /* <DEDUP_REMOVED lines=16> */
.L_x_506:


//--------------------- .text.inplace_silu_f64    --------------------------
	.section	.text.inplace_silu_f64,"ax",@progbits
	.align	128
        .global         inplace_silu_f64
        .type           inplace_silu_f64,@function
        .size           inplace_silu_f64,(.L_x_477 - inplace_silu_f64)
        .other          inplace_silu_f64,@"STO_CUDA_ENTRY STV_DEFAULT"
inplace_silu_f64:
.text.inplace_silu_f64:
        /* <DEDUP_REMOVED lines=26> */
[----:B0-----:R-:W-:-:S06]  /*01a0*/  FFMA R3, R6, R7, 1 ;  /* 0x3f80000006037423 */ /* 0x001fcc0000000007 */
[----:B------:R-:W0:Y:S08]  /*01b0*/  MUFU.RCP R2, R3 ;  /* 0x0000000300027308 */ /* 0x000e300000001000 */
[----:B------:R-:W1:Y:S01]  /*01c0*/  FCHK P0, R0, R3 ;  /* 0x0000000300007302 */ /* 0x000e620000000000 */
[----:B0-----:R-:W-:-:S04]  /*01d0*/  FFMA R9, -R3, R2, 1 ;  /* 0x3f80000003097423 */ /* 0x001fc80000000102 */
[----:B------:R-:W-:-:S04]  /*01e0*/  FFMA R9, R2, R9, R2 ;  /* 0x0000000902097223 */ /* 0x000fc80000000002 */
[----:B------:R-:W-:-:S04]  /*01f0*/  FFMA R2, R0, R9, RZ ;  /* 0x0000000900027223 */ /* 0x000fc800000000ff */
[----:B------:R-:W-:-:S04]  /*0200*/  FFMA R6, -R3, R2, R0 ;  /* 0x0000000203067223 */ /* 0x000fc80000000100 */
[----:B------:R-:W-:Y:S01]  /*0210*/  FFMA R2, R9, R6, R2 ;  /* 0x0000000609027223 */ /* 0x000fe20000000002 */
[----:B-1----:R-:W-:Y:S06]  /*0220*/  @!P0 BRA `(.L_x_11) ;  /* 0x00000000000c8947 */ /* 0x002fec0003800000 */
[----:B------:R-:W-:-:S07]  /*0230*/  MOV R2, 0x250 ;  /* 0x0000025000027802 */ /* 0x000fce0000000f00 */
[----:B------:R-:W-:Y:S05]  /*0240*/  CALL.REL.NOINC `($__internal_1_$__cuda_sm3x_div_rn_noftz_f32_slowpath) ;  /* 0x0000000000147944 */ /* 0x000fea0003c00000 */
[----:B------:R-:W-:-:S07]  /*0250*/  IMAD.MOV.U32 R2, RZ, RZ, R0 ;  /* 0x000000ffff027224 */ /* 0x000fce00078e0000 */
.L_x_11:
[----:B------:R-:W-:Y:S05]  /*0260*/  BSYNC.RECONVERGENT B0 ;  /* 0x0000000000007941 */ /* 0x000fea0003800200 */
.L_x_10:
[----:B------:R-:W0:Y:S02]  /*0270*/  F2F.F64.F32 R2, R2 ;  /* 0x0000000200027310 */ /* 0x000e240000201800 */
[----:B0-----:R-:W-:Y:S01]  /*0280*/  STG.E.64 desc[UR4][R4.64], R2 ;  /* 0x0000000204007986 */ /* 0x001fe2000c101b04 */
[----:B------:R-:W-:Y:S05]  /*0290*/  EXIT ;  /* 0x000000000000794d */ /* 0x000fea0003800000 */
        .weak           $__internal_1_$__cuda_sm3x_div_rn_noftz_f32_slowpath
        .type           $__internal_1_$__cuda_sm3x_div_rn_noftz_f32_slowpath,@function
        .size           $__internal_1_$__cuda_sm3x_div_rn_noftz_f32_slowpath,(.L_x_477 - $__internal_1_$__cuda_sm3x_div_rn_noftz_f32_slowpath)
$__internal_1_$__cuda_sm3x_div_rn_noftz_f32_slowpath:
[--C-:B------:R-:W-:Y:S01]  /*02a0*/  SHF.R.U32.HI R7, RZ, 0x17, R3.reuse ;  /* 0x00000017ff077819 */ /* 0x100fe20000011603 */
[----:B------:R-:W-:Y:S01]  /*02b0*/  BSSY.RECONVERGENT B1, `(.L_x_12) ;  /* 0x0000064000017945 */ /* 0x000fe20003800200 */
[--C-:B------:R-:W-:Y:S01]  /*02c0*/  SHF.R.U32.HI R6, RZ, 0x17, R0.reuse ;  /* 0x00000017ff067819 */ /* 0x100fe20000011600 */
[----:B------:R-:W-:Y:S01]  /*02d0*/  IMAD.MOV.U32 R8, RZ, RZ, R0 ;  /* 0x000000ffff087224 */ /* 0x000fe200078e0000 */
[----:B------:R-:W-:Y:S01]  /*02e0*/  LOP3.LUT R7, R7, 0xff, RZ, 0xc0, !PT ;  /* 0x000000ff07077812 */ /* 0x000fe200078ec0ff */
[----:B------:R-:W-:Y:S01]  /*02f0*/  IMAD.MOV.U32 R9, RZ, RZ, R3 ;  /* 0x000000ffff097224 */ /* 0x000fe200078e0003 */
[----:B------:R-:W-:-:S03]  /*0300*/  LOP3.LUT R6, R6, 0xff, RZ, 0xc0, !PT ;  /* 0x000000ff06067812 */ /* 0x000fc600078ec0ff */
[----:B------:R-:W-:Y:S02]  /*0310*/  VIADD R12, R7, 0xffffffff ;  /* 0xffffffff070c7836 */ /* 0x000fe40000000000 */
[----:B------:R-:W-:-:S03]  /*0320*/  VIADD R11, R6, 0xffffffff ;  /* 0xffffffff060b7836 */ /* 0x000fc60000000000 */
[----:B------:R-:W-:-:S04]  /*0330*/  ISETP.GT.U32.AND P0, PT, R12, 0xfd, PT ;  /* 0x000000fd0c00780c */ /* 0x000fc80003f04070 */
[----:B------:R-:W-:-:S13]  /*0340*/  ISETP.GT.U32.OR P0, PT, R11, 0xfd, P0 ;  /* 0x000000fd0b00780c */ /* 0x000fda0000704470 */
[----:B------:R-:W-:Y:S01]  /*0350*/  @!P0 IMAD.MOV.U32 R10, RZ, RZ, RZ ;  /* 0x000000ffff0a8224 */ /* 0x000fe200078e00ff */
[----:B------:R-:W-:Y:S06]  /*0360*/  @!P0 BRA `(.L_x_13) ;  /* 0x00000000005c8947 */ /* 0x000fec0003800000 */
[----:B------:R-:W-:Y:S02]  /*0370*/  FSETP.GTU.FTZ.AND P0, PT, |R0|, +INF , PT ;  /* 0x7f8000000000780b */ /* 0x000fe40003f1c200 */
[----:B------:R-:W-:-:S04]  /*0380*/  FSETP.GTU.FTZ.AND P1, PT, |R3|, +INF , PT ;  /* 0x7f8000000300780b */ /* 0x000fc80003f3c200 */
[----:B------:R-:W-:-:S13]  /*0390*/  PLOP3.LUT P0, PT, P0, P1, PT, 0xf8, 0x8f ;  /* 0x00000000008f781c */ /* 0x000fda0000703f70 */
[----:B------:R-:W-:Y:S05]  /*03a0*/  @P0 BRA `(.L_x_14) ;  /* 0x00000004004c0947 */ /* 0x000fea0003800000 */
[----:B------:R-:W-:-:S13]  /*03b0*/  LOP3.LUT P0, RZ, R9, 0x7fffffff, R8, 0xc8, !PT ;  /* 0x7fffffff09ff7812 */ /* 0x000fda000780c808 */
[----:B------:R-:W-:Y:S05]  /*03c0*/  @!P0 BRA `(.L_x_15) ;  /* 0x00000004003c8947 */ /* 0x000fea0003800000 */
[C---:B------:R-:W-:Y:S02]  /*03d0*/  FSETP.NEU.FTZ.AND P2, PT, |R0|.reuse, +INF , PT ;  /* 0x7f8000000000780b */ /* 0x040fe40003f5d200 */
[----:B------:R-:W-:Y:S02]  /*03e0*/  FSETP.NEU.FTZ.AND P1, PT, |R3|, +INF , PT ;  /* 0x7f8000000300780b */ /* 0x000fe40003f3d200 */
[----:B------:R-:W-:-:S11]  /*03f0*/  FSETP.NEU.FTZ.AND P0, PT, |R0|, +INF , PT ;  /* 0x7f8000000000780b */ /* 0x000fd60003f1d200 */
[----:B------:R-:W-:Y:S05]  /*0400*/  @!P1 BRA !P2, `(.L_x_15) ;  /* 0x00000004002c9947 */ /* 0x000fea0005000000 */
[----:B------:R-:W-:-:S04]  /*0410*/  LOP3.LUT P2, RZ, R8, 0x7fffffff, RZ, 0xc0, !PT ;  /* 0x7fffffff08ff7812 */ /* 0x000fc8000784c0ff */
[----:B------:R-:W-:-:S13]  /*0420*/  PLOP3.LUT P1, PT, P1, P2, PT, 0x2f, 0xf2 ;  /* 0x0000000000f2781c */ /* 0x000fda0000f24577 */
[----:B------:R-:W-:Y:S05]  /*0430*/  @P1 BRA `(.L_x_16) ;  /* 0x0000000400181947 */ /* 0x000fea0003800000 */
[----:B------:R-:W-:-:S04]  /*0440*/  LOP3.LUT P1, RZ, R9, 0x7fffffff, RZ, 0xc0, !PT ;  /* 0x7fffffff09ff7812 */ /* 0x000fc8000782c0ff */
[----:B------:R-:W-:-:S13]  /*0450*/  PLOP3.LUT P0, PT, P0, P1, PT, 0x2f, 0xf2 ;  /* 0x0000000000f2781c */ /* 0x000fda0000702577 */
[----:B------:R-:W-:Y:S05]  /*0460*/  @P0 BRA `(.L_x_17) ;  /* 0x0000000400000947 */ /* 0x000fea0003800000 */
[----:B------:R-:W-:Y:S02]  /*0470*/  ISETP.GE.AND P0, PT, R11, RZ, PT ;  /* 0x000000ff0b00720c */ /* 0x000fe40003f06270 */
[----:B------:R-:W-:-:S11]  /*0480*/  ISETP.GE.AND P1, PT, R12, RZ, PT ;  /* 0x000000ff0c00720c */ /* 0x000fd60003f26270 */
[----:B------:R-:W-:Y:S02]  /*0490*/  @P0 IMAD.MOV.U32 R10, RZ, RZ, RZ ;  /* 0x000000ffff0a0224 */ /* 0x000fe400078e00ff */
[----:B------:R-:W-:Y:S01]  /*04a0*/  @!P0 FFMA R8, R0, 1.84467440737095516160e+19, RZ ;  /* 0x5f80000000088823 */ /* 0x000fe200000000ff */
[----:B------:R-:W-:Y:S02]  /*04b0*/  @!P0 IMAD.MOV.U32 R10, RZ, RZ, -0x40 ;  /* 0xffffffc0ff0a8424 */ /* 0x000fe400078e00ff */
[----:B------:R-:W-:Y:S02]  /*04c0*/  @!P1 FFMA R9, R3, 1.84467440737095516160e+19, RZ ;  /* 0x5f80000003099823 */ /* 0x000fe400000000ff */
[----:B------:R-:W-:-:S07]  /*04d0*/  @!P1 VIADD R10, R10, 0x40 ;  /* 0x000000400a0a9836 */ /* 0x000fce0000000000 */
.L_x_13:
[----:B------:R-:W-:Y:S01]  /*04e0*/  LEA R0, R7, 0xc0800000, 0x17 ;  /* 0xc080000007007811 */ /* 0x000fe200078eb8ff */
[----:B------:R-:W-:Y:S01]  /*04f0*/  VIADD R6, R6, 0xffffff81 ;  /* 0xffffff8106067836 */ /* 0x000fe20000000000 */
[----:B------:R-:W-:Y:S03]  /*0500*/  BSSY.RECONVERGENT B2, `(.L_x_18) ;  /* 0x0000035000027945 */ /* 0x000fe60003800200 */
[----:B------:R-:W-:Y:S01]  /*0510*/  IMAD.IADD R9, R9, 0x1, -R0 ;  /* 0x0000000109097824 */ /* 0x000fe200078e0a00 */
[C---:B------:R-:W-:Y:S01]  /*0520*/  IADD3 R7, PT, PT, R6.reuse, 0x7f, -R7 ;  /* 0x0000007f06077810 */ /* 0x040fe20007ffe807 */
[----:B------:R-:W-:Y:S02]  /*0530*/  IMAD R0, R6, -0x800000, R8 ;  /* 0xff80000006007824 */ /* 0x000fe400078e0208 */
[----:B------:R-:W0:Y:S01]  /*0540*/  MUFU.RCP R3, R9 ;  /* 0x0000000900037308 */ /* 0x000e220000001000 */
[----:B------:R-:W-:Y:S01]  /*0550*/  FADD.FTZ R11, -R9, -RZ ;  /* 0x800000ff090b7221 */ /* 0x000fe20000010100 */
[----:B------:R-:W-:-:S03]  /*0560*/  IMAD.IADD R7, R7, 0x1, R10 ;  /* 0x0000000107077824 */ /* 0x000fc600078e020a */
[----:B0-----:R-:W-:-:S04]  /*0570*/  FFMA R12, R3, R11, 1 ;  /* 0x3f800000030c7423 */ /* 0x001fc8000000000b */
[----:B------:R-:W-:-:S04]  /*0580*/  FFMA R12, R3, R12, R3 ;  /* 0x0000000c030c7223 */ /* 0x000fc80000000003 */
[----:B------:R-:W-:-:S04]  /*0590*/  FFMA R3, R0, R12, RZ ;  /* 0x0000000c00037223 */ /* 0x000fc800000000ff */
[----:B------:R-:W-:-:S04]  /*05a0*/  FFMA R8, R11, R3, R0 ;  /* 0x000000030b087223 */ /* 0x000fc80000000000 */
[----:B------:R-:W-:-:S04]  /*05b0*/  FFMA R13, R12, R8, R3 ;  /* 0x000000080c0d7223 */ /* 0x000fc80000000003 */
[----:B------:R-:W-:-:S04]  /*05c0*/  FFMA R8, R11, R13, R0 ;  /* 0x0000000d0b087223 */ /* 0x000fc80000000000 */
[----:B------:R-:W-:-:S05]  /*05d0*/  FFMA R0, R12, R8, R13 ;  /* 0x000000080c007223 */ /* 0x000fca000000000d */
[----:B------:R-:W-:-:S04]  /*05e0*/  SHF.R.U32.HI R3, RZ, 0x17, R0 ;  /* 0x00000017ff037819 */ /* 0x000fc80000011600 */
[----:B------:R-:W-:-:S05]  /*05f0*/  LOP3.LUT R3, R3, 0xff, RZ, 0xc0, !PT ;  /* 0x000000ff03037812 */ /* 0x000fca00078ec0ff */
[----:B------:R-:W-:-:S04]  /*0600*/  IMAD.IADD R9, R3, 0x1, R7 ;  /* 0x0000000103097824 */ /* 0x000fc800078e0207 */
[----:B------:R-:W-:-:S05]  /*0610*/  VIADD R3, R9, 0xffffffff ;  /* 0xffffffff09037836 */ /* 0x000fca0000000000 */
[----:B------:R-:W-:-:S13]  /*0620*/  ISETP.GE.U32.AND P0, PT, R3, 0xfe, PT ;  /* 0x000000fe0300780c */ /* 0x000fda0003f06070 */
[----:B------:R-:W-:Y:S05]  /*0630*/  @!P0 BRA `(.L_x_19) ;  /* 0x0000000000808947 */ /* 0x000fea0003800000 */
[----:B------:R-:W-:-:S13]  /*0640*/  ISETP.GT.AND P0, PT, R9, 0xfe, PT ;  /* 0x000000fe0900780c */ /* 0x000fda0003f04270 */
[----:B------:R-:W-:Y:S05]  /*0650*/  @P0 BRA `(.L_x_20) ;  /* 0x00000000006c0947 */ /* 0x000fea0003800000 */
[----:B------:R-:W-:-:S13]  /*0660*/  ISETP.GE.AND P0, PT, R9, 0x1, PT ;  /* 0x000000010900780c */ /* 0x000fda0003f06270 */
[----:B------:R-:W-:Y:S05]  /*0670*/  @P0 BRA `(.L_x_21) ;  /* 0x0000000000740947 */ /* 0x000fea0003800000 */
[----:B------:R-:W-:Y:S02]  /*0680*/  ISETP.GE.AND P0, PT, R9, -0x18, PT ;  /* 0xffffffe80900780c */ /* 0x000fe40003f06270 */
[----:B------:R-:W-:-:S11]  /*0690*/  LOP3.LUT R0, R0, 0x80000000, RZ, 0xc0, !PT ;  /* 0x8000000000007812 */ /* 0x000fd600078ec0ff */
[----:B------:R-:W-:Y:S05]  /*06a0*/  @!P0 BRA `(.L_x_21) ;  /* 0x0000000000688947 */ /* 0x000fea0003800000 */
[CCC-:B------:R-:W-:Y:S01]  /*06b0*/  FFMA.RZ R3, R12.reuse, R8.reuse, R13.reuse ;  /* 0x000000080c037223 */ /* 0x1c0fe2000000c00d */
[CCC-:B------:R-:W-:Y:S01]  /*06c0*/  FFMA.RM R6, R12.reuse, R8.reuse, R13.reuse ;  /* 0x000000080c067223 */ /* 0x1c0fe2000000400d */
[C---:B------:R-:W-:Y:S02]  /*06d0*/  ISETP.NE.AND P2, PT, R9.reuse, RZ, PT ;  /* 0x000000ff0900720c */ /* 0x040fe40003f45270 */
[----:B------:R-:W-:Y:S02]  /*06e0*/  ISETP.NE.AND P1, PT, R9, RZ, PT ;  /* 0x000000ff0900720c */ /* 0x000fe40003f25270 */
[----:B------:R-:W-:Y:S01]  /*06f0*/  LOP3.LUT R7, R3, 0x7fffff, RZ, 0xc0, !PT ;  /* 0x007fffff03077812 */ /* 0x000fe200078ec0ff */
[----:B------:R-:W-:Y:S01]  /*0700*/  FFMA.RP R3, R12, R8, R13 ;  /* 0x000000080c037223 */ /* 0x000fe2000000800d */
[----:B------:R-:W-:Y:S02]  /*0710*/  VIADD R8, R9, 0x20 ;  /* 0x0000002009087836 */ /* 0x000fe40000000000 */
[----:B------:R-:W-:Y:S01]  /*0720*/  LOP3.LUT R7, R7, 0x800000, RZ, 0xfc, !PT ;  /* 0x0080000007077812 */ /* 0x000fe200078efcff */
[----:B------:R-:W-:Y:S01]  /*0730*/  IMAD.MOV R9, RZ, RZ, -R9 ;  /* 0x000000ffff097224 */ /* 0x000fe200078e0a09 */
[----:B------:R-:W-:-:S02]  /*0740*/  FSETP.NEU.FTZ.AND P0, PT, R3, R6, PT ;  /* 0x000000060300720b */ /* 0x000fc40003f1d000 */
[----:B------:R-:W-:Y:S02]  /*0750*/  SHF.L.U32 R8, R7, R8, RZ ;  /* 0x0000000807087219 */ /* 0x000fe400000006ff */
[----:B------:R-:W-:Y:S02]  /*0760*/  SEL R6, R9, RZ, P2 ;  /* 0x000000ff09067207 */ /* 0x000fe40001000000 */
[----:B------:R-:W-:Y:S02]  /*0770*/  ISETP.NE.AND P1, PT, R8, RZ, P1 ;  /* 0x000000ff0800720c */ /* 0x000fe40000f25270 */
[----:B------:R-:W-:Y:S02]  /*0780*/  SHF.R.U32.HI R6, RZ, R6, R7 ;  /* 0x00000006ff067219 */ /* 0x000fe40000011607 */
[----:B------:R-:W-:Y:S02]  /*0790*/  PLOP3.LUT P0, PT, P0, P1, PT, 0xf8, 0x8f ;  /* 0x00000000008f781c */ /* 0x000fe40000703f70 */
[----:B------:R-:W-:-:S02]  /*07a0*/  SHF.R.U32.HI R8, RZ, 0x1, R6 ;  /* 0x00000001ff087819 */ /* 0x000fc40000011606 */
[----:B------:R-:W-:-:S04]  /*07b0*/  SEL R3, RZ, 0x1, !P0 ;  /* 0x00000001ff037807 */ /* 0x000fc80004000000 */
[----:B------:R-:W-:-:S04]  /*07c0*/  LOP3.LUT R3, R3, 0x1, R8, 0xf8, !PT ;  /* 0x0000000103037812 */ /* 0x000fc800078ef808 */
[----:B------:R-:W-:-:S05]  /*07d0*/  LOP3.LUT R3, R3, R6, RZ, 0xc0, !PT ;  /* 0x0000000603037212 */ /* 0x000fca00078ec0ff */
[----:B------:R-:W-:-:S05]  /*07e0*/  IMAD.IADD R3, R8, 0x1, R3 ;  /* 0x0000000108037824 */ /* 0x000fca00078e0203 */
[----:B------:R-:W-:Y:S01]  /*07f0*/  LOP3.LUT R0, R3, R0, RZ, 0xfc, !PT ;  /* 0x0000000003007212 */ /* 0x000fe200078efcff */
[----:B------:R-:W-:Y:S06]  /*0800*/  BRA `(.L_x_21) ;  /* 0x0000000000107947 */ /* 0x000fec0003800000 */
.L_x_20:
[----:B------:R-:W-:-:S04]  /*0810*/  LOP3.LUT R0, R0, 0x80000000, RZ, 0xc0, !PT ;  /* 0x8000000000007812 */ /* 0x000fc800078ec0ff */
[----:B------:R-:W-:Y:S01]  /*0820*/  LOP3.LUT R0, R0, 0x7f800000, RZ, 0xfc, !PT ;  /* 0x7f80000000007812 */ /* 0x000fe200078efcff */
[----:B------:R-:W-:Y:S06]  /*0830*/  BRA `(.L_x_21) ;  /* 0x0000000000047947 */ /* 0x000fec0003800000 */
.L_x_19:
[----:B------:R-:W-:-:S07]  /*0840*/  IMAD R0, R7, 0x800000, R0 ;  /* 0x0080000007007824 */ /* 0x000fce00078e0200 */
.L_x_21:
[----:B------:R-:W-:Y:S05]  /*0850*/  BSYNC.RECONVERGENT B2 ;  /* 0x0000000000027941 */ /* 0x000fea0003800200 */
.L_x_18:
[----:B------:R-:W-:Y:S05]  /*0860*/  BRA `(.L_x_22) ;  /* 0x0000000000207947 */ /* 0x000fea0003800000 */
.L_x_17:
[----:B------:R-:W-:-:S04]  /*0870*/  LOP3.LUT R0, R9, 0x80000000, R8, 0x48, !PT ;  /* 0x8000000009007812 */ /* 0x000fc800078e4808 */
[----:B------:R-:W-:Y:S01]  /*0880*/  LOP3.LUT R0, R0, 0x7f800000, RZ, 0xfc, !PT ;  /* 0x7f80000000007812 */ /* 0x000fe200078efcff */
[----:B------:R-:W-:Y:S06]  /*0890*/  BRA `(.L_x_22) ;  /* 0x0000000000147947 */ /* 0x000fec0003800000 */
.L_x_16:
[----:B------:R-:W-:Y:S01]  /*08a0*/  LOP3.LUT R0, R9, 0x80000000, R8, 0x48, !PT ;  /* 0x8000000009007812 */ /* 0x000fe200078e4808 */
[----:B------:R-:W-:Y:S06]  /*08b0*/  BRA `(.L_x_22) ;  /* 0x00000000000c7947 */ /* 0x000fec0003800000 */
.L_x_15:
[----:B------:R-:W0:Y:S01]  /*08c0*/  MUFU.RSQ R0, -QNAN ;  /* 0xffc0000000007908 */ /* 0x000e220000001400 */
[----:B------:R-:W-:Y:S05]  /*08d0*/  BRA `(.L_x_22) ;  /* 0x0000000000047947 */ /* 0x000fea0003800000 */
.L_x_14:
[----:B------:R-:W-:-:S07]  /*08e0*/  FADD.FTZ R0, R0, R3 ;  /* 0x0000000300007221 */ /* 0x000fce0000010000 */
.L_x_22:
[----:B------:R-:W-:Y:S05]  /*08f0*/  BSYNC.RECONVERGENT B1 ;  /* 0x0000000000017941 */ /* 0x000fea0003800200 */
.L_x_12:
[----:B------:R-:W-:-:S04]  /*0900*/  IMAD.MOV.U32 R3, RZ, RZ, 0x0 ;  /* 0x00000000ff037424 */ /* 0x000fc800078e00ff */
[----:B0-----:R-:W-:Y:S05]  /*0910*/  RET.REL.NODEC R2 `(inplace_silu_f64) ;  /* 0xfffffff402b87950 */ /* 0x001fea0003c3ffff */
.L_x_23:
        /* <DEDUP_REMOVED lines=14> */
.L_x_477:


//--------------------- .text.inplace_relu_f64    --------------------------
	.section	.text.inplace_relu_f64,"ax",@progbits
	.align	128
        .global         inplace_relu_f64
        .type           inplace_relu_f64,@function
        .size           inplace_relu_f64,(.L_x_508 - inplace_relu_f64)
        .other          inplace_relu_f64,@"STO_CUDA_ENTRY STV_DEFAULT"
inplace_relu_f64:
.text.inplace_relu_f64:
        /* <DEDUP_REMOVED lines=14> */
[----:B-1----:R-:W2:Y:S02]  /*00e0*/  LDG.E.64 R4, desc[UR4][R2.64] ;  /* 0x0000000402047981 */ /* 0x002ea4000c1e1b00 */
[----:B--2---:R-:W0:Y:S02]  /*00f0*/  F2F.F32.F64 R4, R4 ;  /* 0x0000000400047310 */ /* 0x004e240000301000 */
[----:B0-----:R-:W-:-:S06]  /*0100*/  FMNMX R6, RZ, R4, !PT ;  /* 0x00000004ff067209 */ /* 0x001fcc0007800000 */
[----:B------:R-:W0:Y:S02]  /*0110*/  F2F.F64.F32 R6, R6 ;  /* 0x0000000600067310 */ /* 0x000e240000201800 */
[----:B0-----:R-:W-:Y:S01]  /*0120*/  STG.E.64 desc[UR4][R2.64], R6 ;  /* 0x0000000602007986 */ /* 0x001fe2000c101b04 */
[----:B------:R-:W-:Y:S05]  /*0130*/  EXIT ;  /* 0x000000000000794d */ /* 0x000fea0003800000 */
.L_x_24:
        /* <DEDUP_REMOVED lines=12> */
.L_x_508:


//--------------------- .text.inplace_elu_f64     --------------------------
	.section	.text.inplace_elu_f64,"ax",@progbits
	.align	128
        .global         inplace_elu_f64
        .type           inplace_elu_f64,@function
        .size           inplace_elu_f64,(.L_x_509 - inplace_elu_f64)
        .other          inplace_elu_f64,@"STO_CUDA_ENTRY STV_DEFAULT"
inplace_elu_f64:
.text.inplace_elu_f64:
        /* <DEDUP_REMOVED lines=15> */
[----:B------:R-:W-:Y:S01]  /*00f0*/  BSSY.RECONVERGENT B0, `(.L_x_25) ;  /* 0x0000010000007945 */ /* 0x000fe20003800200 */
[----:B--2---:R-:W0:Y:S02]  /*0100*/  F2F.F32.F64 R4, R4 ;  /* 0x0000000400047310 */ /* 0x004e240000301000 */
[----:B0-----:R-:W-:-:S13]  /*0110*/  FSETP.GT.AND P0, PT, R4, RZ, PT ;  /* 0x000000ff0400720b */ /* 0x001fda0003f04000 */
[----:B------:R-:W-:Y:S05]  /*0120*/  @P0 BRA `(.L_x_26) ;  /* 0x0000000000300947 */ /* 0x000fea0003800000 */
[----:B------:R-:W-:Y:S01]  /*0130*/  HFMA2 R5, -RZ, RZ, 0.96630859375, -0.0022525787353515625 ;  /* 0x3bbb989dff057431 */ /* 0x000fe200000001ff */
[----:B------:R-:W-:Y:S01]  /*0140*/  MOV R7, 0x437c0000 ;  /* 0x437c000000077802 */ /* 0x000fe20000000f00 */
[----:B------:R-:W0:Y:S03]  /*0150*/  LDCU UR6, c[0x0][0x390] ;  /* 0x00007200ff0677ac */ /* 0x000e260008000800 */
[----:B------:R-:W-:-:S04]  /*0160*/  FFMA.SAT R0, R4, R5, 0.5 ;  /* 0x3f00000004007423 */ /* 0x000fc80000002005 */
[----:B------:R-:W-:-:S04]  /*0170*/  FFMA.RM R0, R0, R7, 12582913 ;  /* 0x4b40000100007423 */ /* 0x000fc80000004007 */
[C---:B------:R-:W-:Y:S01]  /*0180*/  FADD R5, R0.reuse, -12583039 ;  /* 0xcb40007f00057421 */ /* 0x040fe20000000000 */
[----:B------:R-:W-:-:S03]  /*0190*/  SHF.L.U32 R0, R0, 0x17, RZ ;  /* 0x0000001700007819 */ /* 0x000fc600000006ff */
[----:B------:R-:W-:-:S04]  /*01a0*/  FFMA R5, R4, 1.4426950216293334961, -R5 ;  /* 0x3fb8aa3b04057823 */ /* 0x000fc80000000805 */
[----:B------:R-:W-:-:S06]  /*01b0*/  FFMA R5, R4, 1.925963033500011079e-08, R5 ;  /* 0x32a5706004057823 */ /* 0x000fcc0000000005 */
[----:B------:R-:W1:Y:S02]  /*01c0*/  MUFU.EX2 R5, R5 ;  /* 0x0000000500057308 */ /* 0x000e640000000800 */
[----:B-1----:R-:W-:-:S04]  /*01d0*/  FFMA R0, R0, R5, -1 ;  /* 0xbf80000000007423 */ /* 0x002fc80000000005 */
[----:B0-----:R-:W-:-:S07]  /*01e0*/  FMUL R4, R0, UR6 ;  /* 0x0000000600047c20 */ /* 0x001fce0008400000 */
.L_x_26:
[----:B------:R-:W-:Y:S05]  /*01f0*/  BSYNC.RECONVERGENT B0 ;  /* 0x0000000000007941 */ /* 0x000fea0003800200 */
.L_x_25:
[----:B------:R-:W0:Y:S02]  /*0200*/  F2F.F64.F32 R4, R4 ;  /* 0x0000000400047310 */ /* 0x000e240000201800 */
[----:B0-----:R-:W-:Y:S01]  /*0210*/  STG.E.64 desc[UR4][R2.64], R4 ;  /* 0x0000000402007986 */ /* 0x001fe2000c101b04 */
[----:B------:R-:W-:Y:S05]  /*0220*/  EXIT ;  /* 0x000000000000794d */ /* 0x000fea0003800000 */
.L_x_27:
        /* <DEDUP_REMOVED lines=13> */
.L_x_509:


//--------------------- .text.inplace_gelu_erf_f64 --------------------------
	.section	.text.inplace_gelu_erf_f64,"ax",@progbits
	.align	128
        .global         inplace_gelu_erf_f64
        .type           inplace_gelu_erf_f64,@function
        .size           inplace_gelu_erf_f64,(.L_x_510 - inplace_gelu_erf_f64)
        .other          inplace_gelu_erf_f64,@"STO_CUDA_ENTRY STV_DEFAULT"
inplace_gelu_erf_f64:
.text.inplace_gelu_erf_f64:
        /* <DEDUP_REMOVED lines=15> */
[----:B------:R-:W-:Y:S02]  /*00f0*/  HFMA2 R8, -RZ, RZ, 0.8349609375, 5.424022674560546875e-06 ;  /* 0x3aae005bff087431 */ /* 0x000fe400000001ff */
[----:B------:R-:W-:Y:S01]  /*0100*/  IMAD.MOV.U32 R6, RZ, RZ, 0x38eb4c3a ;  /* 0x38eb4c3aff067424 */ /* 0x000fe200078e00ff */
[----:B------:R-:W-:Y:S01]  /*0110*/  MOV R10, 0x3d24d99a ;  /* 0x3d24d99a000a7802 */ /* 0x000fe20000000f00 */
[----:B------:R-:W-:Y:S01]  /*0120*/  IMAD.MOV.U32 R9, RZ, RZ, 0x3c09919f ;  /* 0x3c09919fff097424 */ /* 0x000fe200078e00ff */
[----:B--2---:R-:W0:Y:S02]  /*0130*/  F2F.F32.F64 R4, R4 ;  /* 0x0000000400047310 */ /* 0x004e240000301000 */
[----:B0-----:R-:W-:-:S04]  /*0140*/  FMUL R0, R4, 0.70710676908493041992 ;  /* 0x3f3504f304007820 */ /* 0x001fc80000400000 */
[C---:B------:R-:W-:Y:S01]  /*0150*/  FMUL R7, R0.reuse, R0 ;  /* 0x0000000000077220 */ /* 0x040fe20000400000 */
[----:B------:R-:W-:-:S04]  /*0160*/  FSETP.GE.AND P0, PT, |R0|, 1.0029599666595458984, PT ;  /* 0x3f8060fe0000780b */ /* 0x000fc80003f06200 */
[----:B------:R-:W-:Y:S02]  /*0170*/  FSEL R7, |R0|, R7, P0 ;  /* 0x0000000700077208 */ /* 0x000fe40000000200 */
[----:B------:R-:W-:Y:S02]  /*0180*/  FSEL R6, R6, 8.4834944573231041431e-05, P0 ;  /* 0x38b1e96a06067808 */ /* 0x000fe40000000000 */
[----:B------:R-:W-:Y:S02]  /*0190*/  FSEL R8, -R8, -0.00082130916416645050049, P0 ;  /* 0xba574d2008087808 */ /* 0x000fe40000000100 */
[----:B------:R-:W-:Y:S02]  /*01a0*/  FSEL R5, R9, 0.0052134888246655464172, P0 ;  /* 0x3baad5ea09057808 */ /* 0x000fe40000000000 */
[----:B------:R-:W-:Y:S01]  /*01b0*/  FSEL R9, -R10, -0.026868773624300956726, P0 ;  /* 0xbcdc1be70a097808 */ /* 0x000fe20000000100 */
[----:B------:R-:W-:Y:S01]  /*01c0*/  FFMA R6, R7, R6, R8 ;  /* 0x0000000607067223 */ /* 0x000fe20000000008 */
[----:B------:R-:W-:-:S02]  /*01d0*/  HFMA2 R10, -RZ, RZ, 1.8525390625, -0.310791015625 ;  /* 0x3f69b4f9ff0a7431 */ /* 0x000fc400000001ff */
[----:B------:R-:W-:Y:S02]  /*01e0*/  IMAD.MOV.U32 R8, RZ, RZ, 0x3e235519 ;  /* 0x3e235519ff087424 */ /* 0x000fe400078e00ff */
[----:B------:R-:W-:-:S03]  /*01f0*/  FFMA R6, R7, R6, R5 ;  /* 0x0000000607067223 */ /* 0x000fc60000000005 */
[----:B------:R-:W-:Y:S01]  /*0200*/  FSEL R5, R8, 0.11284004896879196167, P0 ;  /* 0x3de718af08057808 */ /* 0x000fe20000000000 */
[C---:B------:R-:W-:Y:S01]  /*0210*/  FFMA R6, R7.reuse, R6, R9 ;  /* 0x0000000607067223 */ /* 0x040fe20000000009 */
[----:B------:R-:W-:Y:S01]  /*0220*/  IMAD.MOV.U32 R8, RZ, RZ, 0x3f210a14 ;  /* 0x3f210a14ff087424 */ /* 0x000fe200078e00ff */
[----:B------:R-:W-:Y:S02]  /*0230*/  FSEL R9, R10, -0.37612664699554443359, P0 ;  /* 0xbec093ac0a097808 */ /* 0x000fe40000000000 */
[C---:B------:R-:W-:Y:S02]  /*0240*/  FFMA R6, R7.reuse, R6, R5 ;  /* 0x0000000607067223 */ /* 0x040fe40000000005 */
[----:B------:R-:W-:Y:S02]  /*0250*/  FSEL R5, R8, 0.12837915122509002686, P0 ;  /* 0x3e0375d308057808 */ /* 0x000fe40000000000 */
[C---:B------:R-:W-:Y:S01]  /*0260*/  FFMA R6, R7.reuse, R6, R9 ;  /* 0x0000000607067223 */ /* 0x040fe20000000009 */
[----:B------:R-:W-:-:S03]  /*0270*/  FSEL R8, -R7, R0, P0 ;  /* 0x0000000007087208 */ /* 0x000fc60000000100 */
[----:B------:R-:W-:-:S04]  /*0280*/  FFMA R5, R7, R6, R5 ;  /* 0x0000000607057223 */ /* 0x000fc80000000005 */
[----:B------:R-:W-:-:S04]  /*0290*/  FFMA R8, R5, R8, R8 ;  /* 0x0000000805087223 */ /* 0x000fc80000000008 */
[----:B------:R-:W0:Y:S02]  /*02a0*/  @P0 MUFU.EX2 R5, R8 ;  /* 0x0000000800050308 */ /* 0x000e240000000800 */
[----:B0-----:R-:W-:-:S05]  /*02b0*/  @P0 FADD R5, -R5, 1 ;  /* 0x3f80000005050421 */ /* 0x001fca0000000100 */
[----:B------:R-:W-:Y:S01]  /*02c0*/  @P0 LOP3.LUT R8, R5, 0x80000000, R0, 0xb8, !PT ;  /* 0x8000000005080812 */ /* 0x000fe200078eb800 */
[----:B------:R-:W-:-:S04]  /*02d0*/  FMUL R5, R4, 0.5 ;  /* 0x3f00000004057820 */ /* 0x000fc80000400000 */
[----:B------:R-:W-:-:S04]  /*02e0*/  FADD R0, R8, 1 ;  /* 0x3f80000008007421 */ /* 0x000fc80000000000 */
[----:B------:R-:W-:-:S06]  /*02f0*/  FMUL R5, R0, R5 ;  /* 0x0000000500057220 */ /* 0x000fcc0000400000 */
[----:B------:R-:W0:Y:S02]  /*0300*/  F2F.F64.F32 R4, R5 ;  /* 0x0000000500047310 */ /* 0x000e240000201800 */
[----:B0-----:R-:W-:Y:S01]  /*0310*/  STG.E.64 desc[UR4][R2.64], R4 ;  /* 0x0000000402007986 */ /* 0x001fe2000c101b04 */
[----:B------:R-:W-:Y:S05]  /*0320*/  EXIT ;  /* 0x000000000000794d */ /* 0x000fea0003800000 */
.L_x_28:
        /* <DEDUP_REMOVED lines=13> */
.L_x_510:


//--------------------- .text.inplace_abs_f64     --------------------------
	.section	.text.inplace_abs_f64,"ax",@progbits
	.align	128
        .global         inplace_abs_f64
        .type           inplace_abs_f64,@function
        .size           inplace_abs_f64,(.L_x_511 - inplace_abs_f64)
        .other          inplace_abs_f64,@"STO_CUDA_ENTRY STV_DEFAULT"
inplace_abs_f64:
.text.inplace_abs_f64:
        /* <DEDUP_REMOVED lines=15> */
[----:B--2---:R-:W0:Y:S08]  /*00f0*/  F2F.F32.F64 R4, R4 ;  /* 0x0000000400047310 */ /* 0x004e300000301000 */
[----:B0-----:R-:W0:Y:S02]  /*0100*/  F2F.F64.F32 R6, |R4| ;  /* 0x4000000400067310 */ /* 0x001e240000201800 */
[----:B0-----:R-:W-:Y:S01]  /*0110*/  STG.E.64 desc[UR4][R2.64], R6 ;  /* 0x0000000602007986 */ /* 0x001fe2000c101b04 */
[----:B------:R-:W-:Y:S05]  /*0120*/  EXIT ;  /* 0x000000000000794d */ /* 0x000fea0003800000 */
.L_x_29:
        /* <DEDUP_REMOVED lines=13> */
.L_x_511:


//--------------------- .text.inplace_rsqrt_f64   --------------------------
	.section	.text.inplace_rsqrt_f64,"ax",@progbits
	.align	128
        .global         inplace_rsqrt_f64
        .type           inplace_rsqrt_f64,@function
        .size           inplace_rsqrt_f64,(.L_x_512 - inplace_rsqrt_f64)
        .other          inplace_rsqrt_f64,@"STO_CUDA_ENTRY STV_DEFAULT"
inplace_rsqrt_f64:
.text.inplace_rsqrt_f64:
        /* <DEDUP_REMOVED lines=16> */
[----:B0-----:R-:W-:-:S13]  /*0100*/  FSETP.GEU.AND P0, PT, |R0|, 1.175494350822287508e-38, PT ;  /* 0x008000000000780b */ /* 0x001fda0003f0e200 */
[----:B------:R-:W-:-:S04]  /*0110*/  @!P0 FMUL R0, R0, 16777216 ;  /* 0x4b80000000008820 */ /* 0x000fc80000400000 */
[----:B------:R-:W0:Y:S02]  /*0120*/  MUFU.RSQ R6, R0 ;  /* 0x0000000000067308 */ /* 0x000e240000001400 */
[----:B0-----:R-:W-:-:S06]  /*0130*/  @!P0 FMUL R6, R6, 4096 ;  /* 0x4580000006068820 */ /* 0x001fcc0000400000 */
[----:B------:R-:W0:Y:S02]  /*0140*/  F2F.F64.F32 R6, R6 ;  /* 0x0000000600067310 */ /* 0x000e240000201800 */
[----:B0-----:R-:W-:Y:S01]  /*0150*/  STG.E.64 desc[UR4][R2.64], R6 ;  /* 0x0000000602007986 */ /* 0x001fe2000c101b04 */
[----:B------:R-:W-:Y:S05]  /*0160*/  EXIT ;  /* 0x000000000000794d */ /* 0x000fea0003800000 */
.L_x_30:
        /* <DEDUP_REMOVED lines=9> */
.L_x_512:


//--------------------- .text.inplace_sqrt_f64    --------------------------
	.section	.text.inplace_sqrt_f64,"ax",@progbits
	.align	128
        .global         inplace_sqrt_f64
        .type           inplace_sqrt_f64,@function
        .size           inplace_sqrt_f64,(.L_x_478 - inplace_sqrt_f64)
        .other          inplace_sqrt_f64,@"STO_CUDA_ENTRY STV_DEFAULT"
inplace_sqrt_f64:
.text.inplace_sqrt_f64:
        /* <DEDUP_REMOVED lines=17> */
[----:B0-----:R-:W-:-:S06]  /*0110*/  IADD3 R6, PT, PT, R0, -0xd000000, RZ ;  /* 0xf300000000067810 */ /* 0x001fcc0007ffe0ff */
[----:B------:R0:W1:Y:S01]  /*0120*/  MUFU.RSQ R7, R0 ;  /* 0x0000000000077308 */ /* 0x0000620000001400 */
[----:B------:R-:W-:-:S13]  /*0130*/  ISETP.GT.U32.AND P0, PT, R6, 0x727fffff, PT ;  /* 0x727fffff0600780c */ /* 0x000fda0003f04070 */
[----:B0-----:R-:W-:Y:S05]  /*0140*/  @!P0 BRA `(.L_x_32) ;  /* 0x0000000000108947 */ /* 0x001fea0003800000 */
[----:B------:R-:W-:-:S07]  /*0150*/  MOV R9, 0x170 ;  /* 0x0000017000097802 */ /* 0x000fce0000000f00 */
[----:B-1----:R-:W-:Y:S05]  /*0160*/  CALL.REL.NOINC `($__internal_2_$__cuda_sm20_sqrt_rn_f32_slowpath) ;  /* 0x0000000000287944 */ /* 0x002fea0003c00000 */
[----:B------:R-:W-:Y:S01]  /*0170*/  IMAD.MOV.U32 R4, RZ, RZ, R0 ;  /* 0x000000ffff047224 */ /* 0x000fe200078e0000 */
[----:B------:R-:W-:Y:S06]  /*0180*/  BRA `(.L_x_33) ;  /* 0x0000000000107947 */ /* 0x000fec0003800000 */
.L_x_32:
[----:B-1----:R-:W-:Y:S01]  /*0190*/  FMUL.FTZ R5, R0, R7 ;  /* 0x0000000700057220 */ /* 0x002fe20000410000 */
[----:B------:R-:W-:-:S03]  /*01a0*/  FMUL.FTZ R4, R7, 0.5 ;  /* 0x3f00000007047820 */ /* 0x000fc60000410000 */
[----:B------:R-:W-:-:S04]  /*01b0*/  FFMA R0, -R5, R5, R0 ;  /* 0x0000000505007223 */ /* 0x000fc80000000100 */
[----:B------:R-:W-:-:S07]  /*01c0*/  FFMA R4, R0, R4, R5 ;  /* 0x0000000400047223 */ /* 0x000fce0000000005 */
.L_x_33:
[----:B------:R-:W-:Y:S05]  /*01d0*/  BSYNC.RECONVERGENT B0 ;  /* 0x0000000000007941 */ /* 0x000fea0003800200 */
.L_x_31:
[----:B------:R-:W0:Y:S02]  /*01e0*/  F2F.F64.F32 R4, R4 ;  /* 0x0000000400047310 */ /* 0x000e240000201800 */
[----:B0-----:R-:W-:Y:S01]  /*01f0*/  STG.E.64 desc[UR4][R2.64], R4 ;  /* 0x0000000402007986 */ /* 0x001fe2000c101b04 */
[----:B------:R-:W-:Y:S05]  /*0200*/  EXIT ;  /* 0x000000000000794d */ /* 0x000fea0003800000 */
        .weak           $__internal_2_$__cuda_sm20_sqrt_rn_f32_slowpath
        .type           $__internal_2_$__cuda_sm20_sqrt_rn_f32_slowpath,@function
        .size           $__internal_2_$__cuda_sm20_sqrt_rn_f32_slowpath,(.L_x_478 - $__internal_2_$__cuda_sm20_sqrt_rn_f32_slowpath)
$__internal_2_$__cuda_sm20_sqrt_rn_f32_slowpath:
[----:B------:R-:W-:-:S13]  /*0210*/  LOP3.LUT P0, RZ, R0, 0x7fffffff, RZ, 0xc0, !PT ;  /* 0x7fffffff00ff7812 */ /* 0x000fda000780c0ff */
[----:B------:R-:W-:Y:S01]  /*0220*/  @!P0 MOV R4, R0 ;  /* 0x0000000000048202 */ /* 0x000fe20000000f00 */
[----:B------:R-:W-:Y:S06]  /*0230*/  @!P0 BRA `(.L_x_34) ;  /* 0x0000000000408947 */ /* 0x000fec0003800000 */
[----:B------:R-:W-:-:S13]  /*0240*/  FSETP.GEU.FTZ.AND P0, PT, R0, RZ, PT ;  /* 0x000000ff0000720b */ /* 0x000fda0003f1e000 */
[----:B------:R-:W-:Y:S01]  /*0250*/  @!P0 IMAD.MOV.U32 R4, RZ, RZ, 0x7fffffff ;  /* 0x7fffffffff048424 */ /* 0x000fe200078e00ff */
[----:B------:R-:W-:Y:S06]  /*0260*/  @!P0 BRA `(.L_x_34) ;  /* 0x0000000000348947 */ /* 0x000fec0003800000 */
[----:B------:R-:W-:-:S13]  /*0270*/  FSETP.GTU.FTZ.AND P0, PT, |R0|, +INF , PT ;  /* 0x7f8000000000780b */ /* 0x000fda0003f1c200 */
[----:B------:R-:W-:Y:S01]  /*0280*/  @P0 FADD.FTZ R4, R0, 1 ;  /* 0x3f80000000040421 */ /* 0x000fe20000010000 */
[----:B------:R-:W-:Y:S06]  /*0290*/  @P0 BRA `(.L_x_34) ;  /* 0x0000000000280947 */ /* 0x000fec0003800000 */
[----:B------:R-:W-:-:S13]  /*02a0*/  FSETP.NEU.FTZ.AND P0, PT, |R0|, +INF , PT ;  /* 0x7f8000000000780b */ /* 0x000fda0003f1d200 */
[----:B------:R-:W-:-:S04]  /*02b0*/  @P0 FFMA R5, R0, 1.84467440737095516160e+19, RZ ;  /* 0x5f80000000050823 */ /* 0x000fc800000000ff */
[----:B------:R-:W0:Y:S02]  /*02c0*/  @P0 MUFU.RSQ R4, R5 ;  /* 0x0000000500040308 */ /* 0x000e240000001400 */
[----:B0-----:R-:W-:Y:S01]  /*02d0*/  @P0 FMUL.FTZ R6, R5, R4 ;  /* 0x0000000405060220 */ /* 0x001fe20000410000 */
[----:B------:R-:W-:Y:S01]  /*02e0*/  @P0 FMUL.FTZ R8, R4, 0.5 ;  /* 0x3f00000004080820 */ /* 0x000fe20000410000 */
[----:B------:R-:W-:Y:S02]  /*02f0*/  @!P0 MOV R4, R0 ;  /* 0x0000000000048202 */ /* 0x000fe40000000f00 */
[----:B------:R-:W-:-:S04]  /*0300*/  @P0 FADD.FTZ R7, -R6, -RZ ;  /* 0x800000ff06070221 */ /* 0x000fc80000010100 */
[----:B------:R-:W-:-:S04]  /*0310*/  @P0 FFMA R7, R6, R7, R5 ;  /* 0x0000000706070223 */ /* 0x000fc80000000005 */
[----:B------:R-:W-:-:S04]  /*0320*/  @P0 FFMA R7, R7, R8, R6 ;  /* 0x0000000807070223 */ /* 0x000fc80000000006 */
[----:B------:R-:W-:-:S07]  /*0330*/  @P0 FMUL.FTZ R4, R7, 2.3283064365386962891e-10 ;  /* 0x2f80000007040820 */ /* 0x000fce0000410000 */
.L_x_34:
[----:B------:R-:W-:Y:S02]  /*0340*/  HFMA2 R5, -RZ, RZ, 0, 0 ;  /* 0x00000000ff057431 */ /* 0x000fe400000001ff */
[----:B------:R-:W-:Y:S01]  /*0350*/  IMAD.MOV.U32 R0, RZ, RZ, R4 ;  /* 0x000000ffff007224 */ /* 0x000fe200078e0004 */
[----:B------:R-:W-:-:S04]  /*0360*/  MOV R4, R9 ;  /* 0x0000000900047202 */ /* 0x000fc80000000f00 */
[----:B------:R-:W-:Y:S05]  /*0370*/  RET.REL.NODEC R4 `(inplace_sqrt_f64) ;  /* 0xfffffffc04207950 */ /* 0x000fea0003c3ffff */
.L_x_35:
        /* <DEDUP_REMOVED lines=16> */
.L_x_478:


//--------------------- .text.inplace_sqr_f64     --------------------------
	.section	.text.inplace_sqr_f64,"ax",@progbits
	.align	128
        .global         inplace_sqr_f64
        .type           inplace_sqr_f64,@function
        .size           inplace_sqr_f64,(.L_x_514 - inplace_sqr_f64)
        .other          inplace_sqr_f64,@"STO_CUDA_ENTRY STV_DEFAULT"
inplace_sqr_f64:
.text.inplace_sqr_f64:
        /* <DEDUP_REMOVED lines=15> */
[----:B--2---:R-:W-:-:S07]  /*00f0*/  DMUL R4, R4, R4 ;  /* 0x0000000404047228 */ /* 0x004fce0000000000 */
[----:B------:R-:W-:Y:S01]  /*0100*/  STG.E.64 desc[UR4][R2.64], R4 ;  /* 0x0000000402007986 */ /* 0x000fe2000c101b04 */
[----:B------:R-:W-:Y:S05]  /*0110*/  EXIT ;  /* 0x000000000000794d */ /* 0x000fea0003800000 */
.L_x_36:
        /* <DEDUP_REMOVED lines=14> */
.L_x_514:


//--------------------- .text.inplace_sin_f64     --------------------------
	.section	.text.inplace_sin_f64,"ax",@progbits
	.align	128
        .global         inplace_sin_f64
        .type           inplace_sin_f64,@function
        .size           inplace_sin_f64,(.L_x_515 - inplace_sin_f64)
        .other          inplace_sin_f64,@"STO_CUDA_ENTRY STV_DEFAULT"
inplace_sin_f64:
.text.inplace_sin_f64:
        /* <DEDUP_REMOVED lines=17> */
[C---:B0-----:R-:W-:Y:S01]  /*0110*/  FMUL R6, R0.reuse, 0.63661974668502807617 ;  /* 0x3f22f98300067820 */ /* 0x041fe20000400000 */
[----:B------:R-:W-:-:S05]  /*0120*/  FSETP.GE.AND P0, PT, |R0|, 105615, PT ;  /* 0x47ce47800000780b */ /* 0x000fca0003f06200 */
[----:B------:R-:W0:Y:S02]  /*0130*/  F2I.NTZ R9, R6 ;  /* 0x0000000600097305 */ /* 0x000e240000203100 */
[----:B0-----:R-:W-:-:S05]  /*0140*/  I2FP.F32.S32 R7, R9 ;  /* 0x0000000900077245 */ /* 0x001fca0000201400 */
[----:B------:R-:W-:-:S04]  /*0150*/  FFMA R8, R7, -1.5707962512969970703, R0 ;  /* 0xbfc90fda07087823 */ /* 0x000fc80000000000 */
[----:B------:R-:W-:-:S04]  /*0160*/  FFMA R8, R7, -7.5497894158615963534e-08, R8 ;  /* 0xb3a2216807087823 */ /* 0x000fc80000000008 */
[----:B------:R-:W-:Y:S01]  /*0170*/  FFMA R7, R7, -5.3903029534742383927e-15, R8 ;  /* 0xa7c234c507077823 */ /* 0x000fe20000000008 */
[----:B------:R-:W-:Y:S06]  /*0180*/  @!P0 BRA `(.L_x_38) ;  /* 0x0000000400808947 */ /* 0x000fec0003800000 */
[----:B------:R-:W-:-:S13]  /*0190*/  FSETP.NEU.AND P0, PT, |R0|, +INF , PT ;  /* 0x7f8000000000780b */ /* 0x000fda0003f0d200 */
[----:B------:R-:W-:Y:S01]  /*01a0*/  @!P0 FMUL R7, RZ, R0 ;  /* 0x00000000ff078220 */ /* 0x000fe20000400000 */
[----:B------:R-:W-:Y:S01]  /*01b0*/  @!P0 IMAD.MOV.U32 R9, RZ, RZ, RZ ;  /* 0x000000ffff098224 */ /* 0x000fe200078e00ff */
[----:B------:R-:W-:Y:S06]  /*01c0*/  @!P0 BRA `(.L_x_38) ;  /* 0x0000000400708947 */ /* 0x000fec0003800000 */
[----:B------:R-:W-:Y:S01]  /*01d0*/  IMAD.SHL.U32 R5, R0, 0x100, RZ ;  /* 0x0000010000057824 */ /* 0x000fe200078e00ff */
[----:B------:R-:W0:Y:S01]  /*01e0*/  LDCU.64 UR8, c[0x4][URZ] ;  /* 0x01000000ff0877ac */ /* 0x000e220008000a00 */
[----:B------:R-:W-:Y:S02]  /*01f0*/  IMAD.MOV.U32 R4, RZ, RZ, RZ ;  /* 0x000000ffff047224 */ /* 0x000fe400078e00ff */
[----:B------:R-:W-:Y:S01]  /*0200*/  IMAD.MOV.U32 R16, RZ, RZ, RZ ;  /* 0x000000ffff107224 */ /* 0x000fe200078e00ff */
[----:B------:R-:W-:Y:S01]  /*0210*/  LOP3.LUT R5, R5, 0x80000000, RZ, 0xfc, !PT ;  /* 0x8000000005057812 */ /* 0x000fe200078efcff */
[----:B------:R-:W-:Y:S01]  /*0220*/  UMOV UR5, URZ ;  /* 0x000000ff00057c82 */ /* 0x000fe20008000000 */
[----:B------:R-:W-:-:S05]  /*0230*/  UMOV UR4, URZ ;  /* 0x000000ff00047c82 */ /* 0x000fca0008000000 */
.L_x_39:
[----:B0-----:R-:W-:Y:S02]  /*0240*/  IMAD.U32 R8, RZ, RZ, UR8 ;  /* 0x00000008ff087e24 */ /* 0x001fe4000f8e00ff */
[----:B------:R-:W-:-:S05]  /*0250*/  IMAD.U32 R9, RZ, RZ, UR9 ;  /* 0x00000009ff097e24 */ /* 0x000fca000f8e00ff */
[----:B------:R-:W2:Y:S01]  /*0260*/  LDG.E.CONSTANT R6, desc[UR6][R8.64] ;  /* 0x0000000608067981 */ /* 0x000ea2000c1e9900 */
[----:B------:R-:W-:Y:S01]  /*0270*/  UIADD3 UR4, UPT, UPT, UR4, 0x1, URZ ;  /* 0x0000000104047890 */ /* 0x000fe2000fffe0ff */
[C---:B------:R-:W-:Y:S01]  /*0280*/  ISETP.EQ.AND P0, PT, R16.reuse, RZ, PT ;  /* 0x000000ff1000720c */ /* 0x040fe20003f02270 */
[----:B------:R-:W-:Y:S01]  /*0290*/  UIADD3 UR8, UP1, UPT, UR8, 0x4, URZ ;  /* 0x0000000408087890 */ /* 0x000fe2000ff3e0ff */
[C---:B------:R-:W-:Y:S01]  /*02a0*/  ISETP.EQ.AND P1, PT, R16.reuse, 0x4, PT ;  /* 0x000000041000780c */ /* 0x040fe20003f22270 */
[----:B------:R-:W-:Y:S01]  /*02b0*/  UISETP.NE.AND UP0, UPT, UR4, 0x6, UPT ;  /* 0x000000060400788c */ /* 0x000fe2000bf05270 */
[C---:B------:R-:W-:Y:S01]  /*02c0*/  ISETP.EQ.AND P2, PT, R16.reuse, 0x8, PT ;  /* 0x000000081000780c */ /* 0x040fe20003f42270 */
[----:B------:R-:W-:Y:S01]  /*02d0*/  UIADD3.X UR9, UPT, UPT, URZ, UR9, URZ, UP1, !UPT ;  /* 0x00000009ff097290 */ /* 0x000fe20008ffe4ff */
[C---:B------:R-:W-:Y:S02]  /*02e0*/  ISETP.EQ.AND P3, PT, R16.reuse, 0xc, PT ;  /* 0x0000000c1000780c */ /* 0x040fe40003f62270 */
[----:B------:R-:W-:-:S02]  /*02f0*/  ISETP.EQ.AND P4, PT, R16, 0x10, PT ;  /* 0x000000101000780c */ /* 0x000fc40003f82270 */
[C---:B------:R-:W-:Y:S01]  /*0300*/  ISETP.EQ.AND P5, PT, R16.reuse, 0x14, PT ;  /* 0x000000141000780c */ /* 0x040fe20003fa2270 */
[----:B------:R-:W-:Y:S02]  /*0310*/  VIADD R16, R16, 0x4 ;  /* 0x0000000410107836 */ /* 0x000fe40000000000 */
[----:B--2---:R-:W-:-:S03]  /*0320*/  IMAD.WIDE.U32 R6, R6, R5, RZ ;  /* 0x0000000506067225 */ /* 0x004fc600078e00ff */
[----:B------:R-:W-:-:S04]  /*0330*/  IADD3 R6, P6, PT, R6, R4, RZ ;  /* 0x0000000406067210 */ /* 0x000fc80007fde0ff */
[----:B------:R-:W-:Y:S01]  /*0340*/  IADD3.X R4, PT, PT, R7, UR5, RZ, P6, !PT ;  /* 0x0000000507047c10 */ /* 0x000fe2000b7fe4ff */
[--C-:B------:R-:W-:Y:S01]  /*0350*/  @P0 IMAD.MOV.U32 R10, RZ, RZ, R6.reuse ;  /* 0x000000ffff0a0224 */ /* 0x100fe200078e0006 */
[----:B------:R-:W-:Y:S01]  /*0360*/  @P2 MOV R12, R6 ;  /* 0x00000006000c2202 */ /* 0x000fe20000000f00 */
[--C-:B------:R-:W-:Y:S02]  /*0370*/  @P1 IMAD.MOV.U32 R11, RZ, RZ, R6.reuse ;  /* 0x000000ffff0b1224 */ /* 0x100fe400078e0006 */
[--C-:B------:R-:W-:Y:S02]  /*0380*/  @P3 IMAD.MOV.U32 R13, RZ, RZ, R6.reuse ;  /* 0x000000ffff0d3224 */ /* 0x100fe400078e0006 */
[--C-:B------:R-:W-:Y:S02]  /*0390*/  @P4 IMAD.MOV.U32 R14, RZ, RZ, R6.reuse ;  /* 0x000000ffff0e4224 */ /* 0x100fe400078e0006 */
[----:B------:R-:W-:Y:S01]  /*03a0*/  @P5 IMAD.MOV.U32 R15, RZ, RZ, R6 ;  /* 0x000000ffff0f5224 */ /* 0x000fe200078e0006 */
[----:B------:R-:W-:Y:S06]  /*03b0*/  BRA.U UP0, `(.L_x_39) ;  /* 0xfffffffd00a07547 */ /* 0x000fec000b83ffff */
[----:B------:R-:W-:Y:S01]  /*03c0*/  SHF.R.U32.HI R5, RZ, 0x17, R0 ;  /* 0x00000017ff057819 */ /* 0x000fe20000011600 */
[----:B------:R-:W-:Y:S03]  /*03d0*/  BSSY.RECONVERGENT B1, `(.L_x_40) ;  /* 0x0000029000017945 */ /* 0x000fe60003800200 */
[C---:B------:R-:W-:Y:S02]  /*03e0*/  LOP3.LUT R6, R5.reuse, 0xe0, RZ, 0xc0, !PT ;  /* 0x000000e005067812 */ /* 0x040fe400078ec0ff */
[----:B------:R-:W-:-:S03]  /*03f0*/  LOP3.LUT P6, RZ, R5, 0x1f, RZ, 0xc0, !PT ;  /* 0x0000001f05ff7812 */ /* 0x000fc600078cc0ff */
[----:B------:R-:W-:-:S05]  /*0400*/  VIADD R6, R6, 0xffffff80 ;  /* 0xffffff8006067836 */ /* 0x000fca0000000000 */
[----:B------:R-:W-:-:S05]  /*0410*/  SHF.R.U32.HI R6, RZ, 0x5, R6 ;  /* 0x00000005ff067819 */ /* 0x000fca0000011606 */
[----:B------:R-:W-:-:S05]  /*0420*/  IMAD.U32 R9, R6, -0x4, RZ ;  /* 0xfffffffc06097824 */ /* 0x000fca00078e00ff */
[C---:B------:R-:W-:Y:S02]  /*0430*/  ISETP.EQ.AND P3, PT, R9.reuse, -0x18, PT ;  /* 0xffffffe80900780c */ /* 0x040fe40003f62270 */
[C---:B------:R-:W-:Y:S02]  /*0440*/  ISETP.EQ.AND P4, PT, R9.reuse, -0x14, PT ;  /* 0xffffffec0900780c */ /* 0x040fe40003f82270 */
[C---:B------:R-:W-:Y:S02]  /*0450*/  ISETP.EQ.AND P2, PT, R9.reuse, -0x10, PT ;  /* 0xfffffff00900780c */ /* 0x040fe40003f42270 */
[C---:B------:R-:W-:Y:S02]  /*0460*/  ISETP.EQ.AND P1, PT, R9.reuse, -0xc, PT ;  /* 0xfffffff40900780c */ /* 0x040fe40003f22270 */
[C---:B------:R-:W-:Y:S02]  /*0470*/  ISETP.EQ.AND P0, PT, R9.reuse, -0x8, PT ;  /* 0xfffffff80900780c */ /* 0x040fe40003f02270 */
[----:B------:R-:W-:-:S03]  /*0480*/  ISETP.EQ.AND P5, PT, R9, RZ, PT ;  /* 0x000000ff0900720c */ /* 0x000fc60003fa2270 */
[----:B------:R-:W-:Y:S01]  /*0490*/  @P3 IMAD.MOV.U32 R6, RZ, RZ, R10 ;  /* 0x000000ffff063224 */ /* 0x000fe200078e000a */
[C---:B------:R-:W-:Y:S01]  /*04a0*/  ISETP.EQ.AND P3, PT, R9.reuse, -0x4, PT ;  /* 0xfffffffc0900780c */ /* 0x040fe20003f62270 */
[----:B------:R-:W-:Y:S01]  /*04b0*/  @P4 IMAD.MOV.U32 R6, RZ, RZ, R11 ;  /* 0x000000ffff064224 */ /* 0x000fe200078e000b */
[----:B------:R-:W-:Y:S01]  /*04c0*/  @P4 MOV R7, R10 ;  /* 0x0000000a00074202 */ /* 0x000fe20000000f00 */
[--C-:B------:R-:W-:Y:S01]  /*04d0*/  @P2 IMAD.MOV.U32 R6, RZ, RZ, R12.reuse ;  /* 0x000000ffff062224 */ /* 0x100fe200078e000c */
[----:B------:R-:W-:Y:S01]  /*04e0*/  ISETP.EQ.AND P4, PT, R9, 0x4, PT ;  /* 0x000000040900780c */ /* 0x000fe20003f82270 */
[----:B------:R-:W-:Y:S02]  /*04f0*/  @P1 IMAD.MOV.U32 R6, RZ, RZ, R13 ;  /* 0x000000ffff061224 */ /* 0x000fe400078e000d */
[----:B------:R-:W-:Y:S01]  /*0500*/  @P0 MOV R6, R14 ;  /* 0x0000000e00060202 */ /* 0x000fe20000000f00 */
[----:B------:R-:W-:Y:S02]  /*0510*/  @P2 IMAD.MOV.U32 R7, RZ, RZ, R11 ;  /* 0x000000ffff072224 */ /* 0x000fe400078e000b */
[----:B------:R-:W-:-:S02]  /*0520*/  @P1 IMAD.MOV.U32 R7, RZ, RZ, R12 ;  /* 0x000000ffff071224 */ /* 0x000fc400078e000c */
[----:B------:R-:W-:Y:S02]  /*0530*/  @P0 IMAD.MOV.U32 R7, RZ, RZ, R13 ;  /* 0x000000ffff070224 */ /* 0x000fe400078e000d */
[--C-:B------:R-:W-:Y:S02]  /*0540*/  @P3 IMAD.MOV.U32 R6, RZ, RZ, R15.reuse ;  /* 0x000000ffff063224 */ /* 0x100fe400078e000f */
[----:B------:R-:W-:Y:S02]  /*0550*/  @P5 IMAD.MOV.U32 R6, RZ, RZ, R4 ;  /* 0x000000ffff065224 */ /* 0x000fe400078e0004 */
[----:B------:R-:W-:Y:S02]  /*0560*/  @P3 IMAD.MOV.U32 R7, RZ, RZ, R14 ;  /* 0x000000ffff073224 */ /* 0x000fe400078e000e */
[----:B------:R-:W-:Y:S02]  /*0570*/  @P5 IMAD.MOV.U32 R7, RZ, RZ, R15 ;  /* 0x000000ffff075224 */ /* 0x000fe400078e000f */
[----:B------:R-:W-:-:S02]  /*0580*/  @P4 IMAD.MOV.U32 R7, RZ, RZ, R4 ;  /* 0x000000ffff074224 */ /* 0x000fc400078e0004 */
[----:B------:R-:W-:Y:S01]  /*0590*/  IMAD.MOV.U32 R8, RZ, RZ, R6 ;  /* 0x000000ffff087224 */ /* 0x000fe200078e0006 */
[----:B------:R-:W-:Y:S06]  /*05a0*/  @!P6 BRA `(.L_x_41) ;  /* 0x00000000002ce947 */ /* 0x000fec0003800000 */
[----:B------:R-:W-:Y:S01]  /*05b0*/  @P2 MOV R6, R10 ;  /* 0x0000000a00062202 */ /* 0x000fe20000000f00 */
[----:B------:R-:W-:Y:S01]  /*05c0*/  @P1 IMAD.MOV.U32 R6, RZ, RZ, R11 ;  /* 0x000000ffff061224 */ /* 0x000fe200078e000b */
[----:B------:R-:W-:Y:S01]  /*05d0*/  LOP3.LUT R5, R5, 0x1f, RZ, 0xc0, !PT ;  /* 0x0000001f05057812 */ /* 0x000fe200078ec0ff */
[----:B------:R-:W-:Y:S01]  /*05e0*/  @P0 IMAD.MOV.U32 R6, RZ, RZ, R12 ;  /* 0x000000ffff060224 */ /* 0x000fe200078e000c */
[----:B------:R-:W-:Y:S01]  /*05f0*/  ISETP.EQ.AND P0, PT, R9, 0x8, PT ;  /* 0x000000080900780c */ /* 0x000fe20003f02270 */
[----:B------:R-:W-:Y:S01]  /*0600*/  @P3 IMAD.MOV.U32 R6, RZ, RZ, R13 ;  /* 0x000000ffff063224 */ /* 0x000fe200078e000d */
[----:B------:R-:W-:Y:S01]  /*0610*/  SHF.L.W.U32.HI R8, R7, R5, R8 ;  /* 0x0000000507087219 */ /* 0x000fe20000010e08 */
[----:B------:R-:W-:Y:S02]  /*0620*/  @P5 IMAD.MOV.U32 R6, RZ, RZ, R14 ;  /* 0x000000ffff065224 */ /* 0x000fe400078e000e */
[----:B------:R-:W-:-:S08]  /*0630*/  @P4 IMAD.MOV.U32 R6, RZ, RZ, R15 ;  /* 0x000000ffff064224 */ /* 0x000fd000078e000f */
[----:B------:R-:W-:-:S05]  /*0640*/  @P0 IMAD.MOV.U32 R6, RZ, RZ, R4 ;  /* 0x000000ffff060224 */ /* 0x000fca00078e0004 */
[----:B------:R-:W-:-:S07]  /*0650*/  SHF.L.W.U32.HI R7, R6, R5, R7 ;  /* 0x0000000506077219 */ /* 0x000fce0000010e07 */
.L_x_41:
[----:B------:R-:W-:Y:S05]  /*0660*/  BSYNC.RECONVERGENT B1 ;  /* 0x0000000000017941 */ /* 0x000fea0003800200 */
.L_x_40:
[C---:B------:R-:W-:Y:S01]  /*0670*/  SHF.L.W.U32.HI R9, R7.reuse, 0x2, R8 ;  /* 0x0000000207097819 */ /* 0x040fe20000010e08 */
[----:B------:R-:W-:Y:S01]  /*0680*/  UMOV UR4, 0x54442d19 ;  /* 0x54442d1900047882 */ /* 0x000fe20000000000 */
[----:B------:R-:W-:Y:S01]  /*0690*/  SHF.L.U32 R7, R7, 0x2, RZ ;  /* 0x0000000207077819 */ /* 0x000fe200000006ff */
[----:B------:R-:W-:Y:S01]  /*06a0*/  UMOV UR5, 0x3bf921fb ;  /* 0x3bf921fb00057882 */ /* 0x000fe20000000000 */
[----:B------:R-:W-:Y:S02]  /*06b0*/  SHF.R.S32.HI R4, RZ, 0x1f, R9 ;  /* 0x0000001fff047819 */ /* 0x000fe40000011409 */
[----:B------:R-:W-:Y:S02]  /*06c0*/  ISETP.GE.AND P0, PT, R0, RZ, PT ;  /* 0x000000ff0000720c */ /* 0x000fe40003f06270 */
[C---:B------:R-:W-:Y:S02]  /*06d0*/  LOP3.LUT R6, R4.reuse, R7, RZ, 0x3c, !PT ;  /* 0x0000000704067212 */ /* 0x040fe400078e3cff */
[----:B------:R-:W-:-:S02]  /*06e0*/  LOP3.LUT R7, R4, R9, RZ, 0x3c, !PT ;  /* 0x0000000904077212 */ /* 0x000fc400078e3cff */
[----:B------:R-:W-:Y:S02]  /*06f0*/  SHF.R.U32.HI R8, RZ, 0x1e, R8 ;  /* 0x0000001eff087819 */ /* 0x000fe40000011608 */
[----:B------:R-:W0:Y:S01]  /*0700*/  I2F.F64.S64 R4, R6 ;  /* 0x0000000600047312 */ /* 0x000e220000301c00 */
[C---:B------:R-:W-:Y:S02]  /*0710*/  LOP3.LUT R0, R9.reuse, R0, RZ, 0x3c, !PT ;  /* 0x0000000009007212 */ /* 0x040fe400078e3cff */
[----:B------:R-:W-:Y:S02]  /*0720*/  LEA.HI R9, R9, R8, RZ, 0x1 ;  /* 0x0000000809097211 */ /* 0x000fe400078f08ff */
[----:B------:R-:W-:-:S03]  /*0730*/  ISETP.GE.AND P1, PT, R0, RZ, PT ;  /* 0x000000ff0000720c */ /* 0x000fc60003f26270 */
[----:B------:R-:W-:-:S04]  /*0740*/  IMAD.MOV R0, RZ, RZ, -R9 ;  /* 0x000000ffff007224 */ /* 0x000fc800078e0a09 */
[----:B------:R-:W-:Y:S01]  /*0750*/  @!P0 IMAD.MOV.U32 R9, RZ, RZ, R0 ;  /* 0x000000ffff098224 */ /* 0x000fe200078e0000 */
[----:B0-----:R-:W-:-:S10]  /*0760*/  DMUL R4, R4, UR4 ;  /* 0x0000000404047c28 */ /* 0x001fd40008000000 */
[----:B------:R-:W0:Y:S02]  /*0770*/  F2F.F32.F64 R4, R4 ;  /* 0x0000000400047310 */ /* 0x000e240000301000 */
[----:B0-----:R-:W-:-:S07]  /*0780*/  FSEL R7, -R4, R4, !P1 ;  /* 0x0000000404077208 */ /* 0x001fce0004800100 */
.L_x_38:
[----:B------:R-:W-:Y:S05]  /*0790*/  BSYNC.RECONVERGENT B0 ;  /* 0x0000000000007941 */ /* 0x000fea0003800200 */
.L_x_37:
[----:B------:R-:W-:Y:S02]  /*07a0*/  IMAD.MOV.U32 R0, RZ, RZ, 0x37cbac00 ;  /* 0x37cbac00ff007424 */ /* 0x000fe400078e00ff */
[----:B------:R-:W-:Y:S01]  /*07b0*/  FMUL R5, R7, R7 ;  /* 0x0000000707057220 */ /* 0x000fe20000400000 */
[C---:B------:R-:W-:Y:S01]  /*07c0*/  LOP3.LUT R4, R9.reuse, 0x1, RZ, 0xc0, !PT ;  /* 0x0000000109047812 */ /* 0x040fe200078ec0ff */
[----:B------:R-:W-:Y:S01]  /*07d0*/  IMAD.MOV.U32 R6, RZ, RZ, 0x3d2aaabb ;  /* 0x3d2aaabbff067424 */ /* 0x000fe200078e00ff */
[----:B------:R-:W-:Y:S01]  /*07e0*/  LOP3.LUT P1, RZ, R9, 0x2, RZ, 0xc0, !PT ;  /* 0x0000000209ff7812 */ /* 0x000fe2000782c0ff */
[----:B------:R-:W-:Y:S01]  /*07f0*/  FFMA R0, R5, R0, -0.0013887860113754868507 ;  /* 0xbab607ed05007423 */ /* 0x000fe20000000000 */
[----:B------:R-:W-:Y:S01]  /*0800*/  ISETP.NE.U32.AND P0, PT, R4, 0x1, PT ;  /* 0x000000010400780c */ /* 0x000fe20003f05070 */
[----:B------:R-:W-:-:S03]  /*0810*/  IMAD.MOV.U32 R8, RZ, RZ, 0x3effffff ;  /* 0x3effffffff087424 */ /* 0x000fc600078e00ff */
[----:B------:R-:W-:Y:S02]  /*0820*/  FSEL R4, R0, -0.00019574658654164522886, !P0 ;  /* 0xb94d415300047808 */ /* 0x000fe40004000000 */
[----:B------:R-:W-:Y:S02]  /*0830*/  FSEL R6, R6, 0.0083327032625675201416, !P0 ;  /* 0x3c0885e406067808 */ /* 0x000fe40004000000 */
[----:B------:R-:W-:Y:S02]  /*0840*/  FSEL R0, R7, 1, P0 ;  /* 0x3f80000007007808 */ /* 0x000fe40000000000 */
[----:B------:R-:W-:Y:S01]  /*0850*/  FSEL R9, -R8, -0.16666662693023681641, !P0 ;  /* 0xbe2aaaa808097808 */ /* 0x000fe20004000100 */
[C---:B------:R-:W-:Y:S02]  /*0860*/  FFMA R4, R5.reuse, R4, R6 ;  /* 0x0000000405047223 */ /* 0x040fe40000000006 */
[C---:B------:R-:W-:Y:S02]  /*0870*/  FFMA R7, R5.reuse, R0, RZ ;  /* 0x0000000005077223 */ /* 0x040fe400000000ff */
[----:B------:R-:W-:-:S04]  /*0880*/  FFMA R4, R5, R4, R9 ;  /* 0x0000000405047223 */ /* 0x000fc80000000009 */
[----:B------:R-:W-:-:S04]  /*0890*/  FFMA R4, R7, R4, R0 ;  /* 0x0000000407047223 */ /* 0x000fc80000000000 */
[----:B------:R-:W-:-:S06]  /*08a0*/  @P1 FADD R4, RZ, -R4 ;  /* 0x80000004ff041221 */ /* 0x000fcc0000000000 */
[----:B------:R-:W0:Y:S02]  /*08b0*/  F2F.F64.F32 R4, R4 ;  /* 0x0000000400047310 */ /* 0x000e240000201800 */
[----:B0-----:R-:W-:Y:S01]  /*08c0*/  STG.E.64 desc[UR6][R2.64], R4 ;  /* 0x0000000402007986 */ /* 0x001fe2000c101b06 */
[----:B------:R-:W-:Y:S05]  /*08d0*/  EXIT ;  /* 0x000000000000794d */ /* 0x000fea0003800000 */
.L_x_42:
        /* <DEDUP_REMOVED lines=10> */
.L_x_515:


//--------------------- .text.inplace_cos_f64     --------------------------
	.section	.text.inplace_cos_f64,"ax",@progbits
	.align	128
        .global         inplace_cos_f64
        .type           inplace_cos_f64,@function
        .size           inplace_cos_f64,(.L_x_516 - inplace_cos_f64)
        .other          inplace_cos_f64,@"STO_CUDA_ENTRY STV_DEFAULT"
inplace_cos_f64:
.text.inplace_cos_f64:
        /* <DEDUP_REMOVED lines=36> */
.L_x_45:
        /* <DEDUP_REMOVED lines=41> */
[----:B------:R-:W-:Y:S01]  /*04d0*/  @P2 IMAD.MOV.U32 R6, RZ, RZ, R12 ;  /* 0x000000ffff062224 */ /* 0x000fe200078e000c */
[----:B------:R-:W-:Y:S01]  /*04e0*/  ISETP.EQ.AND P4, PT, R9, 0x4, PT ;  /* 0x000000040900780c */ /* 0x000fe20003f82270 */
[----:B------:R-:W-:Y:S02]  /*04f0*/  @P1 IMAD.MOV.U32 R6, RZ, RZ, R13 ;  /* 0x000000ffff061224 */ /* 0x000fe400078e000d */
[----:B------:R-:W-:Y:S02]  /*0500*/  @P0 IMAD.MOV.U32 R6, RZ, RZ, R14 ;  /* 0x000000ffff060224 */ /* 0x000fe400078e000e */
[----:B------:R-:W-:-:S02]  /*0510*/  @P2 IMAD.MOV.U32 R7, RZ, RZ, R11 ;  /* 0x000000ffff072224 */ /* 0x000fc400078e000b */
[----:B------:R-:W-:Y:S02]  /*0520*/  @P1 IMAD.MOV.U32 R7, RZ, RZ, R12 ;  /* 0x000000ffff071224 */ /* 0x000fe400078e000c */
[----:B------:R-:W-:Y:S02]  /*0530*/  @P3 IMAD.MOV.U32 R6, RZ, RZ, R15 ;  /* 0x000000ffff063224 */ /* 0x000fe400078e000f */
[--C-:B------:R-:W-:Y:S02]  /*0540*/  @P5 IMAD.MOV.U32 R6, RZ, RZ, R4.reuse ;  /* 0x000000ffff065224 */ /* 0x100fe400078e0004 */
[----:B------:R-:W-:Y:S01]  /*0550*/  @P0 IMAD.MOV.U32 R7, RZ, RZ, R13 ;  /* 0x000000ffff070224 */ /* 0x000fe200078e000d */
[----:B------:R-:W-:Y:S01]  /*0560*/  @P3 MOV R7, R14 ;  /* 0x0000000e00073202 */ /* 0x000fe20000000f00 */
[----:B------:R-:W-:Y:S02]  /*0570*/  @P5 IMAD.MOV.U32 R7, RZ, RZ, R15 ;  /* 0x000000ffff075224 */ /* 0x000fe400078e000f */
[----:B------:R-:W-:-:S02]  /*0580*/  @P4 IMAD.MOV.U32 R7, RZ, RZ, R4 ;  /* 0x000000ffff074224 */ /* 0x000fc400078e0004 */
[----:B------:R-:W-:Y:S01]  /*0590*/  IMAD.MOV.U32 R8, RZ, RZ, R6 ;  /* 0x000000ffff087224 */ /* 0x000fe200078e0006 */
[----:B------:R-:W-:Y:S06]  /*05a0*/  @!P6 BRA `(.L_x_47) ;  /* 0x00000000002ce947 */ /* 0x000fec0003800000 */
[----:B------:R-:W-:Y:S01]  /*05b0*/  @P2 IMAD.MOV.U32 R6, RZ, RZ, R10 ;  /* 0x000000ffff062224 */ /* 0x000fe200078e000a */
[----:B------:R-:W-:Y:S01]  /*05c0*/  @P1 MOV R6, R11 ;  /* 0x0000000b00061202 */ /* 0x000fe20000000f00 */
[----:B------:R-:W-:Y:S01]  /*05d0*/  @P0 IMAD.MOV.U32 R6, RZ, RZ, R12 ;  /* 0x000000ffff060224 */ /* 0x000fe200078e000c */
[----:B------:R-:W-:Y:S01]  /*05e0*/  ISETP.EQ.AND P0, PT, R9, 0x8, PT ;  /* 0x000000080900780c */ /* 0x000fe20003f02270 */
[----:B------:R-:W-:Y:S01]  /*05f0*/  @P3 IMAD.MOV.U32 R6, RZ, RZ, R13 ;  /* 0x000000ffff063224 */ /* 0x000fe200078e000d */
[----:B------:R-:W-:Y:S01]  /*0600*/  LOP3.LUT R5, R5, 0x1f, RZ, 0xc0, !PT ;  /* 0x0000001f05057812 */ /* 0x000fe200078ec0ff */
[----:B------:R-:W-:Y:S02]  /*0610*/  @P5 IMAD.MOV.U32 R6, RZ, RZ, R14 ;  /* 0x000000ffff065224 */ /* 0x000fe400078e000e */
[----:B------:R-:W-:Y:S01]  /*0620*/  @P4 IMAD.MOV.U32 R6, RZ, RZ, R15 ;  /* 0x000000ffff064224 */ /* 0x000fe200078e000f */
[----:B------:R-:W-:-:S07]  /*0630*/  SHF.L.W.U32.HI R8, R7, R5, R8 ;  /* 0x0000000507087219 */ /* 0x000fce0000010e08 */
[----:B------:R-:W-:-:S05]  /*0640*/  @P0 IMAD.MOV.U32 R6, RZ, RZ, R4 ;  /* 0x000000ffff060224 */ /* 0x000fca00078e0004 */
[----:B------:R-:W-:-:S07]  /*0650*/  SHF.L.W.U32.HI R7, R6, R5, R7 ;  /* 0x0000000506077219 */ /* 0x000fce0000010e07 */
.L_x_47:
[----:B------:R-:W-:Y:S05]  /*0660*/  BSYNC.RECONVERGENT B1 ;  /* 0x0000000000017941 */ /* 0x000fea0003800200 */
.L_x_46:
[C---:B------:R-:W-:Y:S01]  /*0670*/  SHF.L.W.U32.HI R9, R7.reuse, 0x2, R8 ;  /* 0x0000000207097819 */ /* 0x040fe20000010e08 */
[----:B------:R-:W-:Y:S01]  /*0680*/  IMAD.SHL.U32 R7, R7, 0x4, RZ ;  /* 0x0000000407077824 */ /* 0x000fe200078e00ff */
[----:B------:R-:W-:Y:S01]  /*0690*/  UMOV UR4, 0x54442d19 ;  /* 0x54442d1900047882 */ /* 0x000fe20000000000 */
        /* <DEDUP_REMOVED lines=9> */
[----:B------:R-:W-:Y:S02]  /*0730*/  ISETP.GE.AND P1, PT, R0, RZ, PT ;  /* 0x000000ff0000720c */ /* 0x000fe40003f26270 */
[----:B------:R-:W-:-:S05]  /*0740*/  IADD3 R0, PT, PT, -R9, RZ, RZ ;  /* 0x000000ff09007210 */ /* 0x000fca0007ffe1ff */
[----:B------:R-:W-:Y:S01]  /*0750*/  @!P0 IMAD.MOV.U32 R9, RZ, RZ, R0 ;  /* 0x000000ffff098224 */ /* 0x000fe200078e0000 */
[----:B0-----:R-:W-:-:S10]  /*0760*/  DMUL R4, R4, UR4 ;  /* 0x0000000404047c28 */ /* 0x001fd40008000000 */
[----:B------:R-:W0:Y:S02]  /*0770*/  F2F.F32.F64 R4, R4 ;  /* 0x0000000400047310 */ /* 0x000e240000301000 */
[----:B0-----:R-:W-:-:S07]  /*0780*/  FSEL R7, -R4, R4, !P1 ;  /* 0x0000000404077208 */ /* 0x001fce0004800100 */
.L_x_44:
[----:B------:R-:W-:Y:S05]  /*0790*/  BSYNC.RECONVERGENT B0 ;  /* 0x0000000000007941 */ /* 0x000fea0003800200 */
.L_x_43:
[----:B------:R-:W-:Y:S02]  /*07a0*/  IMAD.MOV.U32 R0, RZ, RZ, 0x37cbac00 ;  /* 0x37cbac00ff007424 */ /* 0x000fe400078e00ff */
[----:B------:R-:W-:Y:S01]  /*07b0*/  FMUL R5, R7, R7 ;  /* 0x0000000707057220 */ /* 0x000fe20000400000 */
[----:B------:R-:W-:Y:S01]  /*07c0*/  LOP3.LUT R4, R9, 0x1, RZ, 0xc0, !PT ;  /* 0x0000000109047812 */ /* 0x000fe200078ec0ff */
[----:B------:R-:W-:Y:S02]  /*07d0*/  IMAD.MOV.U32 R6, RZ, RZ, 0x3c0885e4 ;  /* 0x3c0885e4ff067424 */ /* 0x000fe400078e00ff */
[----:B------:R-:W-:Y:S01]  /*07e0*/  FFMA R0, R5, R0, -0.0013887860113754868507 ;  /* 0xbab607ed05007423 */ /* 0x000fe20000000000 */
[----:B------:R-:W-:Y:S01]  /*07f0*/  ISETP.NE.U32.AND P0, PT, R4, 0x1, PT ;  /* 0x000000010400780c */ /* 0x000fe20003f05070 */
[----:B------:R-:W-:Y:S02]  /*0800*/  VIADD R9, R9, 0x1 ;  /* 0x0000000109097836 */ /* 0x000fe40000000000 */
[----:B------:R-:W-:Y:S01]  /*0810*/  IMAD.MOV.U32 R8, RZ, RZ, 0x3e2aaaa8 ;  /* 0x3e2aaaa8ff087424 */ /* 0x000fe200078e00ff */
[----:B------:R-:W-:-:S02]  /*0820*/  FSEL R4, R0, -0.00019574658654164522886, P0 ;  /* 0xb94d415300047808 */ /* 0x000fc40000000000 */
[----:B------:R-:W-:Y:S02]  /*0830*/  FSEL R6, R6, 0.041666727513074874878, !P0 ;  /* 0x3d2aaabb06067808 */ /* 0x000fe40004000000 */
[----:B------:R-:W-:Y:S02]  /*0840*/  LOP3.LUT P1, RZ, R9, 0x2, RZ, 0xc0, !PT ;  /* 0x0000000209ff7812 */ /* 0x000fe4000782c0ff */
[----:B------:R-:W-:Y:S01]  /*0850*/  FSEL R0, R7, 1, !P0 ;  /* 0x3f80000007007808 */ /* 0x000fe20004000000 */
[----:B------:R-:W-:Y:S01]  /*0860*/  FFMA R4, R5, R4, R6 ;  /* 0x0000000405047223 */ /* 0x000fe20000000006 */
[----:B------:R-:W-:-:S03]  /*0870*/  FSEL R9, -R8, -0.4999999701976776123, !P0 ;  /* 0xbeffffff08097808 */ /* 0x000fc60004000100 */
[C---:B------:R-:W-:Y:S02]  /*0880*/  FFMA R7, R5.reuse, R0, RZ ;  /* 0x0000000005077223 */ /* 0x040fe400000000ff */
[----:B------:R-:W-:-:S04]  /*0890*/  FFMA R4, R5, R4, R9 ;  /* 0x0000000405047223 */ /* 0x000fc80000000009 */
[----:B------:R-:W-:-:S04]  /*08a0*/  FFMA R4, R7, R4, R0 ;  /* 0x0000000407047223 */ /* 0x000fc80000000000 */
[----:B------:R-:W-:-:S06]  /*08b0*/  @P1 FADD R4, RZ, -R4 ;  /* 0x80000004ff041221 */ /* 0x000fcc0000000000 */
[----:B------:R-:W0:Y:S02]  /*08c0*/  F2F.F64.F32 R4, R4 ;  /* 0x0000000400047310 */ /* 0x000e240000201800 */
[----:B0-----:R-:W-:Y:S01]  /*08d0*/  STG.E.64 desc[UR6][R2.64], R4 ;  /* 0x0000000402007986 */ /* 0x001fe2000c101b06 */
[----:B------:R-:W-:Y:S05]  /*08e0*/  EXIT ;  /* 0x000000000000794d */ /* 0x000fea0003800000 */
.L_x_48:
        /* <DEDUP_REMOVED lines=9> */
.L_x_516:


//--------------------- .text.unary_sigmoid_f64   --------------------------
	.section	.text.unary_sigmoid_f64,"ax",@progbits
	.align	128
        .global         unary_sigmoid_f64
        .type           unary_sigmoid_f64,@function
        .size           unary_sigmoid_f64,(.L_x_479 - unary_sigmoid_f64)
        .other          unary_sigmoid_f64,@"STO_CUDA_ENTRY STV_DEFAULT"
unary_sigmoid_f64:
.text.unary_sigmoid_f64:
        /* <DEDUP_REMOVED lines=13> */
[----:B------:R-:W1:Y:S03]  /*00d0*/  LDCU.64 UR4, c[0x0][0x358] ;  /* 0x00006b00ff0477ac */ /* 0x000e660008000a00 */
[----:B0-----:R-:W-:-:S04]  /*00e0*/  IADD3 R6, P0, PT, R4, UR6, RZ ;  /* 0x0000000604067c10 */ /* 0x001fc8000ff1e0ff */
[----:B------:R-:W-:-:S06]  /*00f0*/  IADD3.X R7, PT, PT, R3, UR7, RZ, P0, !PT ;  /* 0x0000000703077c10 */ /* 0x000fcc00087fe4ff */
        /* <DEDUP_REMOVED lines=18> */
[----:B------:R-:W-:Y:S05]  /*0220*/  CALL.REL.NOINC `($__internal_3_$__cuda_sm20_rcp_rn_f32_slowpath) ;  /* 0x0000000000347944 */ /* 0x000fea0003c00000 */
[----:B------:R-:W-:Y:S01]  /*0230*/  IMAD.MOV.U32 R6, RZ, RZ, R5 ;  /* 0x000000ffff067224 */ /* 0x000fe200078e0005 */
[----:B------:R-:W-:Y:S06]  /*0240*/  BRA `(.L_x_51) ;  /* 0x0000000000107947 */ /* 0x000fec0003800000 */
.L_x_50:
[----:B------:R-:W0:Y:S02]  /*0250*/  MUFU.RCP R5, R0 ;  /* 0x0000000000057308 */ /* 0x000e240000001000 */
[----:B0-----:R-:W-:-:S04]  /*0260*/  FFMA R2, R0, R5, -1 ;  /* 0xbf80000000027423 */ /* 0x001fc80000000005 */
[----:B------:R-:W-:-:S04]  /*0270*/  FADD.FTZ R2, -R2, -RZ ;  /* 0x800000ff02027221 */ /* 0x000fc80000010100 */
[----:B------:R-:W-:-:S07]  /*0280*/  FFMA R6, R5, R2, R5 ;  /* 0x0000000205067223 */ /* 0x000fce0000000005 */
.L_x_51:
[----:B------:R-:W-:Y:S05]  /*0290*/  BSYNC.RECONVERGENT B0 ;  /* 0x0000000000007941 */ /* 0x000fea0003800200 */
.L_x_49:
[----:B------:R-:W0:Y:S01]  /*02a0*/  LDCU.64 UR6, c[0x0][0x390] ;  /* 0x00007200ff0677ac */ /* 0x000e220008000a00 */
[----:B------:R-:W1:Y:S01]  /*02b0*/  F2F.F64.F32 R6, R6 ;  /* 0x0000000600067310 */ /* 0x000e620000201800 */
[----:B0-----:R-:W-:-:S04]  /*02c0*/  IADD3 R4, P0, PT, R4, UR6, RZ ;  /* 0x0000000604047c10 */ /* 0x001fc8000ff1e0ff */
[----:B------:R-:W-:-:S05]  /*02d0*/  IADD3.X R5, PT, PT, R3, UR7, RZ, P0, !PT ;  /* 0x0000000703057c10 */ /* 0x000fca00087fe4ff */
[----:B-1----:R-:W-:Y:S01]  /*02e0*/  STG.E.64 desc[UR4][R4.64], R6 ;  /* 0x0000000604007986 */ /* 0x002fe2000c101b04 */
[----:B------:R-:W-:Y:S05]  /*02f0*/  EXIT ;  /* 0x000000000000794d */ /* 0x000fea0003800000 */
        .weak           $__internal_3_$__cuda_sm20_rcp_rn_f32_slowpath
        .type           $__internal_3_$__cuda_sm20_rcp_rn_f32_slowpath,@function
        .size           $__internal_3_$__cuda_sm20_rcp_rn_f32_slowpath,(.L_x_479 - $__internal_3_$__cuda_sm20_rcp_rn_f32_slowpath)
$__internal_3_$__cuda_sm20_rcp_rn_f32_slowpath:
[----:B------:R-:W-:Y:S01]  /*0300*/  IMAD.SHL.U32 R2, R0, 0x2, RZ ;  /* 0x0000000200027824 */ /* 0x000fe200078e00ff */
[----:B------:R-:W-:Y:S04]  /*0310*/  BSSY.RECONVERGENT B1, `(.L_x_52) ;  /* 0x0000030000017945 */ /* 0x000fe80003800200 */
        /* <DEDUP_REMOVED lines=13> */
.L_x_53:
[----:B------:R-:W-:-:S04]  /*03f0*/  IADD3 R5, PT, PT, R2, -0xfd, RZ ;  /* 0xffffff0302057810 */ /* 0x000fc80007ffe0ff */
        /* <DEDUP_REMOVED lines=15> */
[----:B------:R-:W-:-:S03]  /*04f0*/  LOP3.LUT R10, R11, R8, RZ, 0xc0, !PT ;  /* 0x000000080b0a7212 */ /* 0x000fc600078ec0ff */
[----:B------:R-:W-:Y:S01]  /*0500*/  IMAD.MOV R9, RZ, RZ, -R9 ;  /* 0x000000ffff097224 */ /* 0x000fe200078e0a09 */
[----:B------:R-:W-:-:S04]  /*0510*/  SHF.R.U32.HI R10, RZ, R5, R10 ;  /* 0x00000005ff0a7219 */ /* 0x000fc8000001160a */
        /* <DEDUP_REMOVED lines=10> */
[----:B------:R-:W-:-:S05]  /*05c0*/  @!P0 IADD3 R5, PT, PT, R5, 0x1, RZ ;  /* 0x0000000105058810 */ /* 0x000fca0007ffe0ff */
[----:B------:R-:W-:-:S05]  /*05d0*/  @!P1 IMAD.SHL.U32 R5, R5, 0x2, RZ ;  /* 0x0000000205059824 */ /* 0x000fca00078e00ff */
[----:B------:R-:W-:Y:S01]  /*05e0*/  LOP3.LUT R5, R5, 0x80000000, R0, 0xf8, !PT ;  /* 0x8000000005057812 */ /* 0x000fe200078ef800 */
[----:B------:R-:W-:Y:S06]  /*05f0*/  BRA `(.L_x_54) ;  /* 0x0000000000047947 */ /* 0x000fec0003800000 */
.L_x_55:
[----:B------:R0:W1:Y:S02]  /*0600*/  MUFU.RCP R5, R0 ;  /* 0x0000000000057308 */ /* 0x0000640000001000 */
.L_x_54:
[----:B------:R-:W-:Y:S05]  /*0610*/  BSYNC.RECONVERGENT B1 ;  /* 0x0000000000017941 */ /* 0x000fea0003800200 */
.L_x_52:
[----:B------:R-:W-:-:S04]  /*0620*/  IMAD.MOV.U32 R7, RZ, RZ, 0x0 ;  /* 0x00000000ff077424 */ /* 0x000fc800078e00ff */
[----:B01----:R-:W-:Y:S05]  /*0630*/  RET.REL.NODEC R6 `(unary_sigmoid_f64) ;  /* 0xfffffff806707950 */ /* 0x003fea0003c3ffff */
.L_x_56:
        /* <DEDUP_REMOVED lines=12> */
.L_x_479:


//--------------------- .text.unary_tanh_f64      --------------------------
	.section	.text.unary_tanh_f64,"ax",@progbits
	.align	128
        .global         unary_tanh_f64
        .type           unary_tanh_f64,@function
        .size           unary_tanh_f64,(.L_x_518 - unary_tanh_f64)
        .other          unary_tanh_f64,@"STO_CUDA_ENTRY STV_DEFAULT"
unary_tanh_f64:
.text.unary_tanh_f64:
        /* <DEDUP_REMOVED lines=15> */
[----:B------:R-:W-:Y:S01]  /*00f0*/  IADD3.X R3, PT, PT, R9, UR7, RZ, P0, !PT ;  /* 0x0000000709037c10 */ /* 0x000fe200087fe4ff */
[----:B------:R-:W-:Y:S01]  /*0100*/  IMAD.MOV.U32 R12, RZ, RZ, 0x3c80f082 ;  /* 0x3c80f082ff0c7424 */ /* 0x000fe200078e00ff */
[----:B------:R-:W0:Y:S04]  /*0110*/  LDCU.64 UR6, c[0x0][0x390] ;  /* 0x00007200ff0677ac */ /* 0x000e280008000a00 */
[----:B-1----:R-:W2:Y:S01]  /*0120*/  LDG.E.64 R2, desc[UR4][R2.64] ;  /* 0x0000000402027981 */ /* 0x002ea2000c1e1b00 */
[----:B------:R-:W-:Y:S01]  /*0130*/  IMAD.MOV.U32 R10, RZ, RZ, 0x3f800000 ;  /* 0x3f800000ff0a7424 */ /* 0x000fe200078e00ff */
[----:B--2---:R-:W1:Y:S01]  /*0140*/  F2F.F32.F64 R4, R2 ;  /* 0x0000000200047310 */ /* 0x004e620000301000 */
[----:B------:R-:W-:-:S04]  /*0150*/  SHF.R.U32.HI R6, RZ, 0x1f, R3 ;  /* 0x0000001fff067819 */ /* 0x000fc80000011603 */
[----:B------:R-:W-:-:S04]  /*0160*/  LOP3.LUT R6, R6, 0x1, RZ, 0xc0, !PT ;  /* 0x0000000106067812 */ /* 0x000fc800078ec0ff */
[----:B------:R-:W-:-:S04]  /*0170*/  ISETP.NE.U32.AND P0, PT, R6, 0x1, PT ;  /* 0x000000010600780c */ /* 0x000fc80003f05070 */
[----:B------:R-:W-:Y:S01]  /*0180*/  ISETP.NE.U32.AND.EX P0, PT, RZ, RZ, PT, P0 ;  /* 0x000000ffff00720c */ /* 0x000fe20003f05100 */
[C---:B-1----:R-:W-:Y:S01]  /*0190*/  FMUL R0, |R4|.reuse, 2.8853900432586669922 ;  /* 0x4038aa3b04007820 */ /* 0x042fe20000400200 */
[C---:B------:R-:W-:Y:S01]  /*01a0*/  FMUL R7, R4.reuse, R4 ;  /* 0x0000000404077220 */ /* 0x040fe20000400000 */
[C---:B------:R-:W-:Y:S02]  /*01b0*/  FSETP.GE.AND P2, PT, |R4|.reuse, 0.60000002384185791016, PT ;  /* 0x3f19999a0400780b */ /* 0x040fe40003f46200 */
[----:B------:R-:W-:Y:S01]  /*01c0*/  FSETP.GE.AND P1, PT, |R4|, 9.010913848876953125, PT ;  /* 0x41102cb40400780b */ /* 0x000fe20003f26200 */
[C---:B------:R-:W-:Y:S01]  /*01d0*/  FFMA R6, R7.reuse, R12, -0.052303962409496307373 ;  /* 0xbd563cae07067423 */ /* 0x040fe2000000000c */
[----:B------:R-:W1:Y:S02]  /*01e0*/  MUFU.EX2 R0, R0 ;  /* 0x0000000000007308 */ /* 0x000e640000000800 */
[----:B-1----:R-:W-:Y:S01]  /*01f0*/  FADD R5, R0, 1 ;  /* 0x3f80000000057421 */ /* 0x002fe20000000000 */
[----:B------:R-:W-:-:S04]  /*0200*/  FFMA R0, R7, R6, 0.1331529766321182251 ;  /* 0x3e08594107007423 */ /* 0x000fc80000000006 */
[C---:B------:R-:W-:Y:S01]  /*0210*/  FFMA R0, R7.reuse, R0, -0.33332768082618713379 ;  /* 0xbeaaa9ed07007423 */ /* 0x040fe20000000000 */
[----:B------:R-:W1:Y:S03]  /*0220*/  MUFU.RCP R5, R5 ;  /* 0x0000000500057308 */ /* 0x000e660000001000 */
[----:B------:R-:W-:Y:S01]  /*0230*/  FFMA R7, R7, R0, RZ ;  /* 0x0000000007077223 */ /* 0x000fe200000000ff */
[----:B-1----:R-:W-:-:S05]  /*0240*/  FFMA R2, R5, -2, R10 ;  /* 0xc000000005027823 */ /* 0x002fca000000000a */
[----:B------:R-:W-:-:S04]  /*0250*/  FSEL R2, R2, 1, !P1 ;  /* 0x3f80000002027808 */ /* 0x000fc80004800000 */
[----:B------:R-:W-:Y:S01]  /*0260*/  FSEL R2, -|R2|, |R2|, !P0 ;  /* 0x4000000202027208 */ /* 0x000fe20004000300 */
[----:B------:R-:W-:Y:S01]  /*0270*/  @!P2 FFMA R2, R4, R7, R4 ;  /* 0x000000070402a223 */ /* 0x000fe20000000004 */
[----:B0-----:R-:W-:-:S04]  /*0280*/  IADD3 R4, P0, PT, R8, UR6, RZ ;  /* 0x0000000608047c10 */ /* 0x001fc8000ff1e0ff */
[----:B------:R-:W-:Y:S01]  /*0290*/  IADD3.X R5, PT, PT, R9, UR7, RZ, P0, !PT ;  /* 0x0000000709057c10 */ /* 0x000fe200087fe4ff */
[----:B------:R-:W0:Y:S04]  /*02a0*/  F2F.F64.F32 R2, R2 ;  /* 0x0000000200027310 */ /* 0x000e280000201800 */
[----:B0-----:R-:W-:Y:S01]  /*02b0*/  STG.E.64 desc[UR4][R4.64], R2 ;  /* 0x0000000204007986 */ /* 0x001fe2000c101b04 */
[----:B------:R-:W-:Y:S05]  /*02c0*/  EXIT ;  /* 0x000000000000794d */ /* 0x000fea0003800000 */
.L_x_57:
        /* <DEDUP_REMOVED lines=11> */
.L_x_518:


//--------------------- .text.unary_silu_f64      --------------------------
	.section	.text.unary_silu_f64,"ax",@progbits
	.align	128
        .global         unary_silu_f64
        .type           unary_silu_f64,@function
        .size           unary_silu_f64,(.L_x_480 - unary_silu_f64)
        .other          unary_silu_f64,@"STO_CUDA_ENTRY STV_DEFAULT"
unary_silu_f64:
.text.unary_silu_f64:
        /* <DEDUP_REMOVED lines=26> */
[----:B------:R-:W-:-:S04]  /*01a0*/  FFMA R5, R0, -1.925963033500011079e-08, R5 ;  /* 0xb2a5706000057823 */ /* 0x000fc80000000005 */
        /* <DEDUP_REMOVED lines=11> */
[----:B------:R-:W-:Y:S05]  /*0260*/  CALL.REL.NOINC `($__internal_4_$__cuda_sm3x_div_rn_noftz_f32_slowpath) ;  /* 0x0000000000207944 */ /* 0x000fea0003c00000 */
[----:B------:R-:W-:-:S07]  /*0270*/  IMAD.MOV.U32 R6, RZ, RZ, R0 ;  /* 0x000000ffff067224 */ /* 0x000fce00078e0000 */
.L_x_59:
[----:B------:R-:W-:Y:S05]  /*0280*/  BSYNC.RECONVERGENT B0 ;  /* 0x0000000000007941 */ /* 0x000fea0003800200 */
.L_x_58:
[----:B------:R-:W0:Y:S01]  /*0290*/  LDCU.64 UR6, c[0x0][0x390] ;  /* 0x00007200ff0677ac */ /* 0x000e220008000a00 */
[----:B------:R-:W1:Y:S01]  /*02a0*/  F2F.F64.F32 R6, R6 ;  /* 0x0000000600067310 */ /* 0x000e620000201800 */
[----:B0-----:R-:W-:-:S04]  /*02b0*/  IADD3 R4, P0, PT, R4, UR6, RZ ;  /* 0x0000000604047c10 */ /* 0x001fc8000ff1e0ff */
[----:B------:R-:W-:-:S05]  /*02c0*/  IADD3.X R5, PT, PT, R2, UR7, RZ, P0, !PT ;  /* 0x0000000702057c10 */ /* 0x000fca00087fe4ff */
[----:B-1----:R-:W-:Y:S01]  /*02d0*/  STG.E.64 desc[UR4][R4.64], R6 ;  /* 0x0000000604007986 */ /* 0x002fe2000c101b04 */
[----:B------:R-:W-:Y:S05]  /*02e0*/  EXIT ;  /* 0x000000000000794d */ /* 0x000fea0003800000 */
        .weak           $__internal_4_$__cuda_sm3x_div_rn_noftz_f32_slowpath
        .type           $__internal_4_$__cuda_sm3x_div_rn_noftz_f32_slowpath,@function
        .size           $__internal_4_$__cuda_sm3x_div_rn_noftz_f32_slowpath,(.L_x_480 - $__internal_4_$__cuda_sm3x_div_rn_noftz_f32_slowpath)
$__internal_4_$__cuda_sm3x_div_rn_noftz_f32_slowpath:
        /* <DEDUP_REMOVED lines=36> */
.L_x_61:
[----:B------:R-:W-:Y:S01]  /*0530*/  LEA R0, R7, 0xc0800000, 0x17 ;  /* 0xc080000007007811 */ /* 0x000fe200078eb8ff */
[----:B------:R-:W-:Y:S01]  /*0540*/  VIADD R5, R5, 0xffffff81 ;  /* 0xffffff8105057836 */ /* 0x000fe20000000000 */
[----:B------:R-:W-:Y:S03]  /*0550*/  BSSY.RECONVERGENT B2, `(.L_x_66) ;  /* 0x0000035000027945 */ /* 0x000fe60003800200 */
[----:B------:R-:W-:Y:S02]  /*0560*/  IMAD.IADD R9, R9, 0x1, -R0 ;  /* 0x0000000109097824 */ /* 0x000fe400078e0a00 */
[C---:B------:R-:W-:Y:S01]  /*0570*/  IMAD R0, R5.reuse, -0x800000, R8 ;  /* 0xff80000005007824 */ /* 0x040fe200078e0208 */
[----:B------:R-:W-:Y:S01]  /*0580*/  IADD3 R5, PT, PT, R5, 0x7f, -R7 ;  /* 0x0000007f05057810 */ /* 0x000fe20007ffe807 */
[----:B------:R-:W0:Y:S01]  /*0590*/  MUFU.RCP R3, R9 ;  /* 0x0000000900037308 */ /* 0x000e220000001000 */
[----:B------:R-:W-:-:S03]  /*05a0*/  FADD.FTZ R11, -R9, -RZ ;  /* 0x800000ff090b7221 */ /* 0x000fc60000010100 */
[----:B------:R-:W-:Y:S02]  /*05b0*/  IMAD.IADD R5, R5, 0x1, R10 ;  /* 0x0000000105057824 */ /* 0x000fe400078e020a */
        /* <DEDUP_REMOVED lines=20> */
[CC--:B------:R-:W-:Y:S01]  /*0700*/  FFMA.RZ R3, R12.reuse, R8.reuse, R13 ;  /* 0x000000080c037223 */ /* 0x0c0fe2000000c00d */
[C---:B------:R-:W-:Y:S01]  /*0710*/  VIADD R10, R7.reuse, 0x20 ;  /* 0x00000020070a7836 */ /* 0x040fe20000000000 */
[C---:B------:R-:W-:Y:S02]  /*0720*/  ISETP.NE.AND P2, PT, R7.reuse, RZ, PT ;  /* 0x000000ff0700720c */ /* 0x040fe40003f45270 */
[----:B------:R-:W-:Y:S01]  /*0730*/  ISETP.NE.AND P1, PT, R7, RZ, PT ;  /* 0x000000ff0700720c */ /* 0x000fe20003f25270 */
[----:B------:R-:W-:Y:S01]  /*0740*/  IMAD.MOV R7, RZ, RZ, -R7 ;  /* 0x000000ffff077224 */ /* 0x000fe200078e0a07 */
[----:B------:R-:W-:Y:S01]  /*0750*/  LOP3.LUT R5, R3, 0x7fffff, RZ, 0xc0, !PT ;  /* 0x007fffff03057812 */ /* 0x000fe200078ec0ff */
[CCC-:B------:R-:W-:Y:S01]  /*0760*/  FFMA.RP R3, R12.reuse, R8.reuse, R13.reuse ;  /* 0x000000080c037223 */ /* 0x1c0fe2000000800d */
[----:B------:R-:W-:Y:S02]  /*0770*/  FFMA.RM R8, R12, R8, R13 ;  /* 0x000000080c087223 */ /* 0x000fe4000000400d */
[----:B------:R-:W-:-:S03]  /*0780*/  LOP3.LUT R5, R5, 0x800000, RZ, 0xfc, !PT ;  /* 0x0080000005057812 */ /* 0x000fc600078efcff */
[----:B------:R-:W-:Y:S02]  /*0790*/  FSETP.NEU.FTZ.AND P0, PT, R3, R8, PT ;  /* 0x000000080300720b */ /* 0x000fe40003f1d000 */
[----:B------:R-:W-:Y:S02]  /*07a0*/  SHF.L.U32 R10, R5, R10, RZ ;  /* 0x0000000a050a7219 */ /* 0x000fe400000006ff */
[----:B------:R-:W-:Y:S02]  /*07b0*/  SEL R8, R7, RZ, P2 ;  /* 0x000000ff07087207 */ /* 0x000fe40001000000 */
[----:B------:R-:W-:Y:S02]  /*07c0*/  ISETP.NE.AND P1, PT, R10, RZ, P1 ;  /* 0x000000ff0a00720c */ /* 0x000fe40000f25270 */
[----:B------:R-:W-:Y:S02]  /*07d0*/  SHF.R.U32.HI R8, RZ, R8, R5 ;  /* 0x00000008ff087219 */ /* 0x000fe40000011605 */
[----:B------:R-:W-:-:S02]  /*07e0*/  PLOP3.LUT P0, PT, P0, P1, PT, 0xf8, 0x8f ;  /* 0x00000000008f781c */ /* 0x000fc40000703f70 */
[----:B------:R-:W-:Y:S02]  /*07f0*/  SHF.R.U32.HI R10, RZ, 0x1, R8 ;  /* 0x00000001ff0a7819 */ /* 0x000fe40000011608 */
[----:B------:R-:W-:-:S04]  /*0800*/  SEL R3, RZ, 0x1, !P0 ;  /* 0x00000001ff037807 */ /* 0x000fc80004000000 */
[----:B------:R-:W-:-:S04]  /*0810*/  LOP3.LUT R3, R3, 0x1, R10, 0xf8, !PT ;  /* 0x0000000103037812 */ /* 0x000fc800078ef80a */
[----:B------:R-:W-:-:S05]  /*0820*/  LOP3.LUT R3, R3, R8, RZ, 0xc0, !PT ;  /* 0x0000000803037212 */ /* 0x000fca00078ec0ff */
[----:B------:R-:W-:-:S05]  /*0830*/  IMAD.IADD R3, R10, 0x1, R3 ;  /* 0x000000010a037824 */ /* 0x000fca00078e0203 */
[----:B------:R-:W-:Y:S01]  /*0840*/  LOP3.LUT R0, R3, R0, RZ, 0xfc, !PT ;  /* 0x0000000003007212 */ /* 0x000fe200078efcff */
[----:B------:R-:W-:Y:S06]  /*0850*/  BRA `(.L_x_69) ;  /* 0x0000000000107947 */ /* 0x000fec0003800000 */
.L_x_68:
[----:B------:R-:W-:-:S04]  /*0860*/  LOP3.LUT R0, R0, 0x80000000, RZ, 0xc0, !PT ;  /* 0x8000000000007812 */ /* 0x000fc800078ec0ff */
[----:B------:R-:W-:Y:S01]  /*0870*/  LOP3.LUT R0, R0, 0x7f800000, RZ, 0xfc, !PT ;  /* 0x7f80000000007812 */ /* 0x000fe200078efcff */
[----:B------:R-:W-:Y:S06]  /*0880*/  BRA `(.L_x_69) ;  /* 0x0000000000047947 */ /* 0x000fec0003800000 */
.L_x_67:
[----:B------:R-:W-:-:S07]  /*0890*/  IMAD R0, R5, 0x800000, R0 ;  /* 0x0080000005007824 */ /* 0x000fce00078e0200 */
.L_x_69:
[----:B------:R-:W-:Y:S05]  /*08a0*/  BSYNC.RECONVERGENT B2 ;  /* 0x0000000000027941 */ /* 0x000fea0003800200 */
.L_x_66:
[----:B------:R-:W-:Y:S05]  /*08b0*/  BRA `(.L_x_70) ;  /* 0x0000000000207947 */ /* 0x000fea0003800000 */
.L_x_65:
[----:B------:R-:W-:-:S04]  /*08c0*/  LOP3.LUT R0, R9, 0x80000000, R8, 0x48, !PT ;  /* 0x8000000009007812 */ /* 0x000fc800078e4808 */
[----:B------:R-:W-:Y:S01]  /*08d0*/  LOP3.LUT R0, R0, 0x7f800000, RZ, 0xfc, !PT ;  /* 0x7f80000000007812 */ /* 0x000fe200078efcff */
[----:B------:R-:W-:Y:S06]  /*08e0*/  BRA `(.L_x_70) ;  /* 0x0000000000147947 */ /* 0x000fec0003800000 */
.L_x_64:
[----:B------:R-:W-:Y:S01]  /*08f0*/  LOP3.LUT R0, R9, 0x80000000, R8, 0x48, !PT ;  /* 0x8000000009007812 */ /* 0x000fe200078e4808 */
[----:B------:R-:W-:Y:S06]  /*0900*/  BRA `(.L_x_70) ;  /* 0x00000000000c7947 */ /* 0x000fec0003800000 */
.L_x_63:
[----:B------:R-:W0:Y:S01]  /*0910*/  MUFU.RSQ R0, -QNAN ;  /* 0xffc0000000007908 */ /* 0x000e220000001400 */
[----:B------:R-:W-:Y:S05]  /*0920*/  BRA `(.L_x_70) ;  /* 0x0000000000047947 */ /* 0x000fea0003800000 */
.L_x_62:
[----:B------:R-:W-:-:S07]  /*0930*/  FADD.FTZ R0, R0, R3 ;  /* 0x0000000300007221 */ /* 0x000fce0000010000 */
.L_x_70:
[----:B------:R-:W-:Y:S05]  /*0940*/  BSYNC.RECONVERGENT B1 ;  /* 0x0000000000017941 */ /* 0x000fea0003800200 */
.L_x_60:
[----:B------:R-:W-:-:S04]  /*0950*/  IMAD.MOV.U32 R7, RZ, RZ, 0x0 ;  /* 0x00000000ff077424 */ /* 0x000fc800078e00ff */
[----:B0-----:R-:W-:Y:S05]  /*0960*/  RET.REL.NODEC R6 `(unary_silu_f64) ;  /* 0xfffffff406a47950 */ /* 0x001fea0003c3ffff */
.L_x_71:
        /* <DEDUP_REMOVED lines=9> */
.L_x_480:


//--------------------- .text.unary_relu_f64      --------------------------
	.section	.text.unary_relu_f64,"ax",@progbits
	.align	128
        .global         unary_relu_f64
        .type           unary_relu_f64,@function
        .size           unary_relu_f64,(.L_x_520 - unary_relu_f64)
        .other          unary_relu_f64,@"STO_CUDA_ENTRY STV_DEFAULT"
unary_relu_f64:
.text.unary_relu_f64:
        /* <DEDUP_REMOVED lines=16> */
[----:B------:R-:W0:Y:S05]  /*0100*/  LDCU.64 UR6, c[0x0][0x390] ;  /* 0x00007200ff0677ac */ /* 0x000e2a0008000a00 */
[----:B-1----:R-:W2:Y:S01]  /*0110*/  LDG.E.64 R2, desc[UR4][R2.64] ;  /* 0x0000000402027981 */ /* 0x002ea2000c1e1b00 */
[----:B0-----:R-:W-:-:S04]  /*0120*/  IADD3 R6, P0, PT, R6, UR6, RZ ;  /* 0x0000000606067c10 */ /* 0x001fc8000ff1e0ff */
[----:B------:R-:W-:Y:S01]  /*0130*/  IADD3.X R7, PT, PT, R7, UR7, RZ, P0, !PT ;  /* 0x0000000707077c10 */ /* 0x000fe200087fe4ff */
[----:B--2---:R-:W0:Y:S02]  /*0140*/  F2F.F32.F64 R0, R2 ;  /* 0x0000000200007310 */ /* 0x004e240000301000 */
[----:B0-----:R-:W-:-:S06]  /*0150*/  FMNMX R0, RZ, R0, !PT ;  /* 0x00000000ff007209 */ /* 0x001fcc0007800000 */
[----:B------:R-:W0:Y:S02]  /*0160*/  F2F.F64.F32 R4, R0 ;  /* 0x0000000000047310 */ /* 0x000e240000201800 */
[----:B0-----:R-:W-:Y:S01]  /*0170*/  STG.E.64 desc[UR4][R6.64], R4 ;  /* 0x0000000406007986 */ /* 0x001fe2000c101b04 */
[----:B------:R-:W-:Y:S05]  /*0180*/  EXIT ;  /* 0x000000000000794d */ /* 0x000fea0003800000 */
.L_x_72:
        /* <DEDUP_REMOVED lines=15> */
.L_x_520:


//--------------------- .text.unary_elu_f64       --------------------------
	.section	.text.unary_elu_f64,"ax",@progbits
	.align	128
        .global         unary_elu_f64
        .type           unary_elu_f64,@function
        .size           unary_elu_f64,(.L_x_521 - unary_elu_f64)
        .other          unary_elu_f64,@"STO_CUDA_ENTRY STV_DEFAULT"
unary_elu_f64:
.text.unary_elu_f64:
        /* <DEDUP_REMOVED lines=17> */
[----:B------:R-:W-:Y:S01]  /*0110*/  BSSY.RECONVERGENT B0, `(.L_x_73) ;  /* 0x0000010000007945 */ /* 0x000fe20003800200 */
[----:B--2---:R-:W0:Y:S02]  /*0120*/  F2F.F32.F64 R0, R2 ;  /* 0x0000000200007310 */ /* 0x004e240000301000 */
[----:B0-----:R-:W-:-:S13]  /*0130*/  FSETP.GT.AND P0, PT, R0, RZ, PT ;  /* 0x000000ff0000720b */ /* 0x001fda0003f04000 */
[----:B------:R-:W-:Y:S05]  /*0140*/  @P0 BRA `(.L_x_74) ;  /* 0x0000000000300947 */ /* 0x000fea0003800000 */
[----:B------:R-:W-:Y:S02]  /*0150*/  HFMA2 R7, -RZ, RZ, 3.7421875, 0 ;  /* 0x437c0000ff077431 */ /* 0x000fe400000001ff */
[----:B------:R-:W-:Y:S01]  /*0160*/  IMAD.MOV.U32 R3, RZ, RZ, 0x3bbb989d ;  /* 0x3bbb989dff037424 */ /* 0x000fe200078e00ff */
        /* <DEDUP_REMOVED lines=10> */
.L_x_74:
[----:B------:R-:W-:Y:S05]  /*0210*/  BSYNC.RECONVERGENT B0 ;  /* 0x0000000000007941 */ /* 0x000fea0003800200 */
.L_x_73:
[----:B------:R-:W0:Y:S01]  /*0220*/  LDCU.64 UR6, c[0x0][0x390] ;  /* 0x00007200ff0677ac */ /* 0x000e220008000a00 */
[----:B------:R-:W1:Y:S01]  /*0230*/  F2F.F64.F32 R2, R0 ;  /* 0x0000000000027310 */ /* 0x000e620000201800 */
[----:B0-----:R-:W-:-:S04]  /*0240*/  IADD3 R4, P0, PT, R4, UR6, RZ ;  /* 0x0000000604047c10 */ /* 0x001fc8000ff1e0ff */
[----:B------:R-:W-:-:S05]  /*0250*/  IADD3.X R5, PT, PT, R5, UR7, RZ, P0, !PT ;  /* 0x0000000705057c10 */ /* 0x000fca00087fe4ff */
[----:B-1----:R-:W-:Y:S01]  /*0260*/  STG.E.64 desc[UR4][R4.64], R2 ;  /* 0x0000000204007986 */ /* 0x002fe2000c101b04 */
[----:B------:R-:W-:Y:S05]  /*0270*/  EXIT ;  /* 0x000000000000794d */ /* 0x000fea0003800000 */
.L_x_75:
        /* <DEDUP_REMOVED lines=16> */
.L_x_521:


//--------------------- .text.unary_gelu_erf_f64  --------------------------
	.section	.text.unary_gelu_erf_f64,"ax",@progbits
	.align	128
        .global         unary_gelu_erf_f64
        .type           unary_gelu_erf_f64,@function
        .size           unary_gelu_erf_f64,(.L_x_522 - unary_gelu_erf_f64)
        .other          unary_gelu_erf_f64,@"STO_CUDA_ENTRY STV_DEFAULT"
unary_gelu_erf_f64:
.text.unary_gelu_erf_f64:
        /* <DEDUP_REMOVED lines=16> */
[----:B------:R-:W-:Y:S02]  /*0100*/  HFMA2 R11, -RZ, RZ, 0.8349609375, 5.424022674560546875e-06 ;  /* 0x3aae005bff0b7431 */ /* 0x000fe400000001ff */
[----:B------:R-:W-:Y:S01]  /*0110*/  IMAD.MOV.U32 R9, RZ, RZ, 0x38eb4c3a ;  /* 0x38eb4c3aff097424 */ /* 0x000fe200078e00ff */
[----:B------:R-:W0:Y:S01]  /*0120*/  LDCU.64 UR6, c[0x0][0x390] ;  /* 0x00007200ff0677ac */ /* 0x000e220008000a00 */
[----:B-1----:R1:W2:Y:S01]  /*0130*/  LDG.E.64 R4, desc[UR4][R6.64] ;  /* 0x0000000406047981 */ /* 0x0022a2000c1e1b00 */
[----:B------:R-:W-:Y:S02]  /*0140*/  IMAD.MOV.U32 R10, RZ, RZ, 0x3c09919f ;  /* 0x3c09919fff0a7424 */ /* 0x000fe400078e00ff */
[----:B-1----:R-:W-:Y:S01]  /*0150*/  IMAD.MOV.U32 R7, RZ, RZ, 0x3d24d99a ;  /* 0x3d24d99aff077424 */ /* 0x002fe200078e00ff */
[----:B--2---:R1:W2:Y:S02]  /*0160*/  F2F.F32.F64 R4, R4 ;  /* 0x0000000400047310 */ /* 0x0042a40000301000 */
[----:B-1----:R-:W-:Y:S01]  /*0170*/  MOV R5, 0x3e235519 ;  /* 0x3e23551900057802 */ /* 0x002fe20000000f00 */
[C---:B--2---:R-:W-:Y:S01]  /*0180*/  FMUL R3, R4.reuse, 0.70710676908493041992 ;  /* 0x3f3504f304037820 */ /* 0x044fe20000400000 */
[----:B------:R-:W-:-:S03]  /*0190*/  FMUL R4, R4, 0.5 ;  /* 0x3f00000004047820 */ /* 0x000fc60000400000 */
        /* <DEDUP_REMOVED lines=8> */
[----:B------:R-:W-:-:S03]  /*0220*/  IMAD.MOV.U32 R7, RZ, RZ, 0x3f69b4f9 ;  /* 0x3f69b4f9ff077424 */ /* 0x000fc600078e00ff */
[C---:B------:R-:W-:Y:S01]  /*0230*/  FFMA R9, R8.reuse, R9, R6 ;  /* 0x0000000908097223 */ /* 0x040fe20000000006 */
[----:B------:R-:W-:Y:S01]  /*0240*/  FSEL R6, R5, 0.11284004896879196167, P0 ;  /* 0x3de718af05067808 */ /* 0x000fe20000000000 */
[----:B------:R-:W-:Y:S02]  /*0250*/  HFMA2 R5, -RZ, RZ, 1.7822265625, 0.000185489654541015625 ;  /* 0x3f210a14ff057431 */ /* 0x000fe400000001ff */
[----:B------:R-:W-:Y:S01]  /*0260*/  FFMA R9, R8, R9, R10 ;  /* 0x0000000908097223 */ /* 0x000fe2000000000a */
[----:B------:R-:W-:-:S03]  /*0270*/  FSEL R10, R7, -0.37612664699554443359, P0 ;  /* 0xbec093ac070a7808 */ /* 0x000fc60000000000 */
[----:B------:R-:W-:Y:S01]  /*0280*/  FFMA R9, R8, R9, R6 ;  /* 0x0000000908097223 */ /* 0x000fe20000000006 */
[----:B------:R-:W-:-:S03]  /*0290*/  FSEL R6, R5, 0.12837915122509002686, P0 ;  /* 0x3e0375d305067808 */ /* 0x000fc60000000000 */
[C---:B------:R-:W-:Y:S01]  /*02a0*/  FFMA R9, R8.reuse, R9, R10 ;  /* 0x0000000908097223 */ /* 0x040fe2000000000a */
[----:B------:R-:W-:-:S03]  /*02b0*/  FSEL R5, -R8, R3, P0 ;  /* 0x0000000308057208 */ /* 0x000fc60000000100 */
[----:B------:R-:W-:-:S04]  /*02c0*/  FFMA R6, R8, R9, R6 ;  /* 0x0000000908067223 */ /* 0x000fc80000000006 */
[----:B------:R-:W-:-:S04]  /*02d0*/  FFMA R6, R6, R5, R5 ;  /* 0x0000000506067223 */ /* 0x000fc80000000005 */
[----:B------:R-:W1:Y:S02]  /*02e0*/  @P0 MUFU.EX2 R5, R6 ;  /* 0x0000000600050308 */ /* 0x000e640000000800 */
[----:B-1----:R-:W-:-:S05]  /*02f0*/  @P0 FADD R8, -R5, 1 ;  /* 0x3f80000005080421 */ /* 0x002fca0000000100 */
[----:B------:R-:W-:Y:S02]  /*0300*/  @P0 LOP3.LUT R6, R8, 0x80000000, R3, 0xb8, !PT ;  /* 0x8000000008060812 */ /* 0x000fe400078eb803 */
[----:B0-----:R-:W-:-:S03]  /*0310*/  IADD3 R2, P0, PT, R2, UR6, RZ ;  /* 0x0000000602027c10 */ /* 0x001fc6000ff1e0ff */
[----:B------:R-:W-:-:S04]  /*0320*/  FADD R3, R6, 1 ;  /* 0x3f80000006037421 */ /* 0x000fc80000000000 */
[----:B------:R-:W-:Y:S01]  /*0330*/  FMUL R4, R3, R4 ;  /* 0x0000000403047220 */ /* 0x000fe20000400000 */
[----:B------:R-:W-:-:S05]  /*0340*/  IADD3.X R3, PT, PT, R0, UR7, RZ, P0, !PT ;  /* 0x0000000700037c10 */ /* 0x000fca00087fe4ff */
[----:B------:R-:W0:Y:S02]  /*0350*/  F2F.F64.F32 R4, R4 ;  /* 0x0000000400047310 */ /* 0x000e240000201800 */
[----:B0-----:R-:W-:Y:S01]  /*0360*/  STG.E.64 desc[UR4][R2.64], R4 ;  /* 0x0000000402007986 */ /* 0x001fe2000c101b04 */
[----:B------:R-:W-:Y:S05]  /*0370*/  EXIT ;  /* 0x000000000000794d */ /* 0x000fea0003800000 */
.L_x_76:
        /* <DEDUP_REMOVED lines=16> */
.L_x_522:


//--------------------- .text.unary_abs_f64       --------------------------
	.section	.text.unary_abs_f64,"ax",@progbits
	.align	128
        .global         unary_abs_f64
        .type           unary_abs_f64,@function
        .size           unary_abs_f64,(.L_x_523 - unary_abs_f64)
        .other          unary_abs_f64,@"STO_CUDA_ENTRY STV_DEFAULT"
unary_abs_f64:
.text.unary_abs_f64:
        /* <DEDUP_REMOVED lines=20> */
[----:B--2---:R-:W0:Y:S08]  /*0140*/  F2F.F32.F64 R4, R2 ;  /* 0x0000000200047310 */ /* 0x004e300000301000 */
[----:B0-----:R-:W0:Y:S02]  /*0150*/  F2F.F64.F32 R4, |R4| ;  /* 0x4000000400047310 */ /* 0x001e240000201800 */
[----:B0-----:R-:W-:Y:S01]  /*0160*/  STG.E.64 desc[UR4][R6.64], R4 ;  /* 0x0000000406007986 */ /* 0x001fe2000c101b04 */
[----:B------:R-:W-:Y:S05]  /*0170*/  EXIT ;  /* 0x000000000000794d */ /* 0x000fea0003800000 */
.L_x_77:
        /* <DEDUP_REMOVED lines=16> */
.L_x_523:


//--------------------- .text.unary_rsqrt_f64     --------------------------
	.section	.text.unary_rsqrt_f64,"ax",@progbits
	.align	128
        .global         unary_rsqrt_f64
        .type           unary_rsqrt_f64,@function
        .size           unary_rsqrt_f64,(.L_x_524 - unary_rsqrt_f64)
        .other          unary_rsqrt_f64,@"STO_CUDA_ENTRY STV_DEFAULT"
unary_rsqrt_f64:
.text.unary_rsqrt_f64:
        /* <DEDUP_REMOVED lines=17> */
[----:B-1----:R-:W2:Y:S02]  /*0110*/  LDG.E.64 R2, desc[UR4][R2.64] ;  /* 0x0000000402027981 */ /* 0x002ea4000c1e1b00 */
[----:B--2---:R-:W1:Y:S02]  /*0120*/  F2F.F32.F64 R0, R2 ;  /* 0x0000000200007310 */ /* 0x004e640000301000 */
[----:B-1----:R-:W-:-:S13]  /*0130*/  FSETP.GEU.AND P0, PT, |R0|, 1.175494350822287508e-38, PT ;  /* 0x008000000000780b */ /* 0x002fda0003f0e200 */
[----:B------:R-:W-:-:S04]  /*0140*/  @!P0 FMUL R0, R0, 16777216 ;  /* 0x4b80000000008820 */ /* 0x000fc80000400000 */
[----:B------:R-:W1:Y:S02]  /*0150*/  MUFU.RSQ R4, R0 ;  /* 0x0000000000047308 */ /* 0x000e640000001400 */
[----:B-1----:R-:W-:Y:S01]  /*0160*/  @!P0 FMUL R4, R4, 4096 ;  /* 0x4580000004048820 */ /* 0x002fe20000400000 */
[----:B0-----:R-:W-:-:S04]  /*0170*/  IADD3 R6, P0, PT, R6, UR6, RZ ;  /* 0x0000000606067c10 */ /* 0x001fc8000ff1e0ff */
[----:B------:R-:W-:Y:S01]  /*0180*/  IADD3.X R7, PT, PT, R7, UR7, RZ, P0, !PT ;  /* 0x0000000707077c10 */ /* 0x000fe200087fe4ff */
[----:B------:R-:W0:Y:S04]  /*0190*/  F2F.F64.F32 R4, R4 ;  /* 0x0000000400047310 */ /* 0x000e280000201800 */
[----:B0-----:R-:W-:Y:S01]  /*01a0*/  STG.E.64 desc[UR4][R6.64], R4 ;  /* 0x0000000406007986 */ /* 0x001fe2000c101b04 */
[----:B------:R-:W-:Y:S05]  /*01b0*/  EXIT ;  /* 0x000000000000794d */ /* 0x000fea0003800000 */
.L_x_78:
        /* <DEDUP_REMOVED lines=12> */
.L_x_524:


//--------------------- .text.unary_sqrt_f64      --------------------------
	.section	.text.unary_sqrt_f64,"ax",@progbits
	.align	128
        .global         unary_sqrt_f64
        .type           unary_sqrt_f64,@function
        .size           unary_sqrt_f64,(.L_x_481 - unary_sqrt_f64)
        .other          unary_sqrt_f64,@"STO_CUDA_ENTRY STV_DEFAULT"
unary_sqrt_f64:
.text.unary_sqrt_f64:
        /* <DEDUP_REMOVED lines=24> */
[----:B-1----:R-:W-:Y:S05]  /*0180*/  CALL.REL.NOINC `($__internal_5_$__cuda_sm20_sqrt_rn_f32_slowpath) ;  /* 0x0000000000347944 */ /* 0x002fea0003c00000 */
[----:B------:R-:W-:Y:S01]  /*0190*/  IMAD.MOV.U32 R4, RZ, RZ, R0 ;  /* 0x000000ffff047224 */ /* 0x000fe200078e0000 */
[----:B------:R-:W-:Y:S06]  /*01a0*/  BRA `(.L_x_81) ;  /* 0x0000000000107947 */ /* 0x000fec0003800000 */
.L_x_80:
[----:B-1----:R-:W-:Y:S01]  /*01b0*/  FMUL.FTZ R5, R0, R7 ;  /* 0x0000000700057220 */ /* 0x002fe20000410000 */
[----:B------:R-:W-:-:S03]  /*01c0*/  FMUL.FTZ R4, R7, 0.5 ;  /* 0x3f00000007047820 */ /* 0x000fc60000410000 */
[----:B------:R-:W-:-:S04]  /*01d0*/  FFMA R0, -R5, R5, R0 ;  /* 0x0000000505007223 */ /* 0x000fc80000000100 */
[----:B------:R-:W-:-:S07]  /*01e0*/  FFMA R4, R0, R4, R5 ;  /* 0x0000000400047223 */ /* 0x000fce0000000005 */
.L_x_81:
[----:B------:R-:W-:Y:S05]  /*01f0*/  BSYNC.RECONVERGENT B0 ;  /* 0x0000000000007941 */ /* 0x000fea0003800200 */
.L_x_79:
[----:B------:R-:W0:Y:S01]  /*0200*/  LDCU.64 UR6, c[0x0][0x390] ;  /* 0x00007200ff0677ac */ /* 0x000e220008000a00 */
[----:B------:R-:W1:Y:S01]  /*0210*/  F2F.F64.F32 R4, R4 ;  /* 0x0000000400047310 */ /* 0x000e620000201800 */
[----:B0-----:R-:W-:-:S04]  /*0220*/  IADD3 R6, P0, PT, R3, UR6, RZ ;  /* 0x0000000603067c10 */ /* 0x001fc8000ff1e0ff */
[----:B------:R-:W-:-:S05]  /*0230*/  IADD3.X R7, PT, PT, R2, UR7, RZ, P0, !PT ;  /* 0x0000000702077c10 */ /* 0x000fca00087fe4ff */
[----:B-1----:R-:W-:Y:S01]  /*0240*/  STG.E.64 desc[UR4][R6.64], R4 ;  /* 0x0000000406007986 */ /* 0x002fe2000c101b04 */
[----:B------:R-:W-:Y:S05]  /*0250*/  EXIT ;  /* 0x000000000000794d */ /* 0x000fea0003800000 */
        .weak           $__internal_5_$__cuda_sm20_sqrt_rn_f32_slowpath
        .type           $__internal_5_$__cuda_sm20_sqrt_rn_f32_slowpath,@function
        .size           $__internal_5_$__cuda_sm20_sqrt_rn_f32_slowpath,(.L_x_481 - $__internal_5_$__cuda_sm20_sqrt_rn_f32_slowpath)
$__internal_5_$__cuda_sm20_sqrt_rn_f32_slowpath:
        /* <DEDUP_REMOVED lines=19> */
.L_x_82:
[----:B------:R-:W-:Y:S01]  /*0390*/  IMAD.MOV.U32 R0, RZ, RZ, R4 ;  /* 0x000000ffff007224 */ /* 0x000fe200078e0004 */
[----:B------:R-:W-:Y:S01]  /*03a0*/  MOV R4, R9 ;  /* 0x0000000900047202 */ /* 0x000fe20000000f00 */
[----:B------:R-:W-:-:S04]  /*03b0*/  IMAD.MOV.U32 R5, RZ, RZ, 0x0 ;  /* 0x00000000ff057424 */ /* 0x000fc800078e00ff */
[----:B------:R-:W-:Y:S05]  /*03c0*/  RET.REL.NODEC R4 `(unary_sqrt_f64) ;  /* 0xfffffffc040c7950 */ /* 0x000fea0003c3ffff */
.L_x_83:
        /* <DEDUP_REMOVED lines=11> */
.L_x_481:


//--------------------- .text.unary_sqr_f64       --------------------------
	.section	.text.unary_sqr_f64,"ax",@progbits
	.align	128
        .global         unary_sqr_f64
        .type           unary_sqr_f64,@function
        .size           unary_sqr_f64,(.L_x_526 - unary_sqr_f64)
        .other          unary_sqr_f64,@"STO_CUDA_ENTRY STV_DEFAULT"
unary_sqr_f64:
.text.unary_sqr_f64:
        /* <DEDUP_REMOVED lines=16> */
[----:B------:R-:W0:Y:S04]  /*0100*/  LDCU.64 UR6, c[0x0][0x390] ;  /* 0x00007200ff0677ac */ /* 0x000e280008000a00 */
[----:B-1----:R-:W2:Y:S01]  /*0110*/  LDG.E.64 R2, desc[UR4][R4.64] ;  /* 0x0000000404027981 */ /* 0x002ea2000c1e1b00 */
[----:B0-----:R-:W-:-:S04]  /*0120*/  IADD3 R6, P0, PT, R6, UR6, RZ ;  /* 0x0000000606067c10 */ /* 0x001fc8000ff1e0ff */
[----:B------:R-:W-:Y:S01]  /*0130*/  IADD3.X R7, PT, PT, R0, UR7, RZ, P0, !PT ;  /* 0x0000000700077c10 */ /* 0x000fe200087fe4ff */
[----:B--2---:R-:W-:-:S07]  /*0140*/  DMUL R2, R2, R2 ;  /* 0x0000000202027228 */ /* 0x004fce0000000000 */
[----:B------:R-:W-:Y:S01]  /*0150*/  STG.E.64 desc[UR4][R6.64], R2 ;  /* 0x0000000206007986 */ /* 0x000fe2000c101b04 */
[----:B------:R-:W-:Y:S05]  /*0160*/  EXIT ;  /* 0x000000000000794d */ /* 0x000fea0003800000 */
.L_x_84:
        /* <DEDUP_REMOVED lines=9> */
.L_x_526:


//--------------------- .text.unary_sin_f64       --------------------------
	.section	.text.unary_sin_f64,"ax",@progbits
	.align	128
        .global         unary_sin_f64
        .type           unary_sin_f64,@function
        .size           unary_sin_f64,(.L_x_527 - unary_sin_f64)
        .other          unary_sin_f64,@"STO_CUDA_ENTRY STV_DEFAULT"
unary_sin_f64:
.text.unary_sin_f64:
        /* <DEDUP_REMOVED lines=38> */
.L_x_87:
        /* <DEDUP_REMOVED lines=37> */
[--C-:B------:R-:W-:Y:S01]  /*04b0*/  @P3 IMAD.MOV.U32 R6, RZ, RZ, R10.reuse ;  /* 0x000000ffff063224 */ /* 0x100fe200078e000a */
[C---:B------:R-:W-:Y:S01]  /*04c0*/  ISETP.EQ.AND P3, PT, R9.reuse, -0x4, PT ;  /* 0xfffffffc0900780c */ /* 0x040fe20003f62270 */
[----:B------:R-:W-:Y:S02]  /*04d0*/  @P4 IMAD.MOV.U32 R7, RZ, RZ, R10 ;  /* 0x000000ffff074224 */ /* 0x000fe400078e000a */
[--C-:B------:R-:W-:Y:S01]  /*04e0*/  @P4 IMAD.MOV.U32 R6, RZ, RZ, R11.reuse ;  /* 0x000000ffff064224 */ /* 0x100fe200078e000b */
[----:B------:R-:W-:Y:S01]  /*04f0*/  ISETP.EQ.AND P4, PT, R9, 0x4, PT ;  /* 0x000000040900780c */ /* 0x000fe20003f82270 */
[----:B------:R-:W-:Y:S01]  /*0500*/  @P2 IMAD.MOV.U32 R7, RZ, RZ, R11 ;  /* 0x000000ffff072224 */ /* 0x000fe200078e000b */
[----:B------:R-:W-:Y:S01]  /*0510*/  @P2 MOV R6, R12 ;  /* 0x0000000c00062202 */ /* 0x000fe20000000f00 */
[----:B------:R-:W-:Y:S02]  /*0520*/  @P1 IMAD.MOV.U32 R6, RZ, RZ, R13 ;  /* 0x000000ffff061224 */ /* 0x000fe400078e000d */
[----:B------:R-:W-:-:S02]  /*0530*/  @P0 IMAD.MOV.U32 R6, RZ, RZ, R14 ;  /* 0x000000ffff060224 */ /* 0x000fc400078e000e */
[----:B------:R-:W-:Y:S02]  /*0540*/  @P1 IMAD.MOV.U32 R7, RZ, RZ, R12 ;  /* 0x000000ffff071224 */ /* 0x000fe400078e000c */
[----:B------:R-:W-:Y:S02]  /*0550*/  @P3 IMAD.MOV.U32 R6, RZ, RZ, R15 ;  /* 0x000000ffff063224 */ /* 0x000fe400078e000f */
[----:B------:R-:W-:Y:S02]  /*0560*/  @P5 IMAD.MOV.U32 R6, RZ, RZ, R4 ;  /* 0x000000ffff065224 */ /* 0x000fe400078e0004 */
[----:B------:R-:W-:Y:S02]  /*0570*/  @P0 IMAD.MOV.U32 R7, RZ, RZ, R13 ;  /* 0x000000ffff070224 */ /* 0x000fe400078e000d */
[----:B------:R-:W-:Y:S02]  /*0580*/  @P3 IMAD.MOV.U32 R7, RZ, RZ, R14 ;  /* 0x000000ffff073224 */ /* 0x000fe400078e000e */
[----:B------:R-:W-:Y:S01]  /*0590*/  @P5 IMAD.MOV.U32 R7, RZ, RZ, R15 ;  /* 0x000000ffff075224 */ /* 0x000fe200078e000f */
[----:B------:R-:W-:Y:S01]  /*05a0*/  @P4 MOV R7, R4 ;  /* 0x0000000400074202 */ /* 0x000fe20000000f00 */
[----:B------:R-:W-:Y:S01]  /*05b0*/  IMAD.MOV.U32 R8, RZ, RZ, R6 ;  /* 0x000000ffff087224 */ /* 0x000fe200078e0006 */
[----:B------:R-:W-:Y:S06]  /*05c0*/  @!P6 BRA `(.L_x_89) ;  /* 0x00000000002ce947 */ /* 0x000fec0003800000 */
[----:B------:R-:W-:Y:S01]  /*05d0*/  @P2 IMAD.MOV.U32 R6, RZ, RZ, R10 ;  /* 0x000000ffff062224 */ /* 0x000fe200078e000a */
[----:B------:R-:W-:Y:S01]  /*05e0*/  LOP3.LUT R5, R5, 0x1f, RZ, 0xc0, !PT ;  /* 0x0000001f05057812 */ /* 0x000fe200078ec0ff */
[----:B------:R-:W-:Y:S02]  /*05f0*/  @P1 IMAD.MOV.U32 R6, RZ, RZ, R11 ;  /* 0x000000ffff061224 */ /* 0x000fe400078e000b */
[----:B------:R-:W-:Y:S01]  /*0600*/  @P0 IMAD.MOV.U32 R6, RZ, RZ, R12 ;  /* 0x000000ffff060224 */ /* 0x000fe200078e000c */
[----:B------:R-:W-:Y:S01]  /*0610*/  ISETP.EQ.AND P0, PT, R9, 0x8, PT ;  /* 0x000000080900780c */ /* 0x000fe20003f02270 */
[----:B------:R-:W-:Y:S01]  /*0620*/  @P3 IMAD.MOV.U32 R6, RZ, RZ, R13 ;  /* 0x000000ffff063224 */ /* 0x000fe200078e000d */
[----:B------:R-:W-:Y:S01]  /*0630*/  SHF.L.W.U32.HI R8, R7, R5, R8 ;  /* 0x0000000507087219 */ /* 0x000fe20000010e08 */
[----:B------:R-:W-:Y:S02]  /*0640*/  @P5 IMAD.MOV.U32 R6, RZ, RZ, R14 ;  /* 0x000000ffff065224 */ /* 0x000fe400078e000e */
[----:B------:R-:W-:-:S08]  /*0650*/  @P4 IMAD.MOV.U32 R6, RZ, RZ, R15 ;  /* 0x000000ffff064224 */ /* 0x000fd000078e000f */
[----:B------:R-:W-:-:S04]  /*0660*/  @P0 MOV R6, R4 ;  /* 0x0000000400060202 */ /* 0x000fc80000000f00 */
[----:B------:R-:W-:-:S07]  /*0670*/  SHF.L.W.U32.HI R7, R6, R5, R7 ;  /* 0x0000000506077219 */ /* 0x000fce0000010e07 */
.L_x_89:
[----:B------:R-:W-:Y:S05]  /*0680*/  BSYNC.RECONVERGENT B1 ;  /* 0x0000000000017941 */ /* 0x000fea0003800200 */
.L_x_88:
        /* <DEDUP_REMOVED lines=18> */
.L_x_86:
[----:B------:R-:W-:Y:S05]  /*07b0*/  BSYNC.RECONVERGENT B0 ;  /* 0x0000000000007941 */ /* 0x000fea0003800200 */
.L_x_85:
[----:B------:R-:W-:Y:S01]  /*07c0*/  LOP3.LUT R4, R9, 0x1, RZ, 0xc0, !PT ;  /* 0x0000000109047812 */ /* 0x000fe200078ec0ff */
[----:B------:R-:W-:Y:S02]  /*07d0*/  IMAD.MOV.U32 R0, RZ, RZ, 0x37cbac00 ;  /* 0x37cbac00ff007424 */ /* 0x000fe400078e00ff */
[----:B------:R-:W-:Y:S01]  /*07e0*/  FMUL R5, R7, R7 ;  /* 0x0000000707057220 */ /* 0x000fe20000400000 */
[----:B------:R-:W-:Y:S01]  /*07f0*/  IMAD.MOV.U32 R6, RZ, RZ, 0x3effffff ;  /* 0x3effffffff067424 */ /* 0x000fe200078e00ff */
[----:B------:R-:W-:Y:S01]  /*0800*/  ISETP.NE.U32.AND P0, PT, R4, 0x1, PT ;  /* 0x000000010400780c */ /* 0x000fe20003f05070 */
[----:B------:R-:W-:Y:S02]  /*0810*/  IMAD.MOV.U32 R4, RZ, RZ, 0x3d2aaabb ;  /* 0x3d2aaabbff047424 */ /* 0x000fe400078e00ff */
[----:B------:R-:W-:Y:S01]  /*0820*/  FFMA R0, R5, R0, -0.0013887860113754868507 ;  /* 0xbab607ed05007423 */ /* 0x000fe20000000000 */
[----:B------:R-:W-:Y:S01]  /*0830*/  LOP3.LUT P1, RZ, R9, 0x2, RZ, 0xc0, !PT ;  /* 0x0000000209ff7812 */ /* 0x000fe2000782c0ff */
[----:B------:R-:W0:Y:S01]  /*0840*/  LDCU.64 UR4, c[0x0][0x390] ;  /* 0x00007200ff0477ac */ /* 0x000e220008000a00 */
[----:B------:R-:W-:-:S02]  /*0850*/  FSEL R9, -R6, -0.16666662693023681641, !P0 ;  /* 0xbe2aaaa806097808 */ /* 0x000fc40004000100 */
[----:B------:R-:W-:Y:S02]  /*0860*/  FSEL R0, R0, -0.00019574658654164522886, !P0 ;  /* 0xb94d415300007808 */ /* 0x000fe40004000000 */
[----:B------:R-:W-:-:S05]  /*0870*/  FSEL R4, R4, 0.0083327032625675201416, !P0 ;  /* 0x3c0885e404047808 */ /* 0x000fca0004000000 */
[----:B------:R-:W-:Y:S01]  /*0880*/  FFMA R4, R5, R0, R4 ;  /* 0x0000000005047223 */ /* 0x000fe20000000004 */
[----:B------:R-:W-:-:S03]  /*0890*/  FSEL R0, R7, 1, P0 ;  /* 0x3f80000007007808 */ /* 0x000fc60000000000 */
[C---:B------:R-:W-:Y:S02]  /*08a0*/  FFMA R4, R5.reuse, R4, R9 ;  /* 0x0000000405047223 */ /* 0x040fe40000000009 */
[----:B------:R-:W-:Y:S01]  /*08b0*/  FFMA R5, R5, R0, RZ ;  /* 0x0000000005057223 */ /* 0x000fe200000000ff */
[----:B0-----:R-:W-:-:S03]  /*08c0*/  IADD3 R6, P0, PT, R3, UR4, RZ ;  /* 0x0000000403067c10 */ /* 0x001fc6000ff1e0ff */
[----:B------:R-:W-:Y:S01]  /*08d0*/  FFMA R4, R5, R4, R0 ;  /* 0x0000000405047223 */ /* 0x000fe20000000000 */
[----:B------:R-:W-:-:S03]  /*08e0*/  IADD3.X R7, PT, PT, R2, UR5, RZ, P0, !PT ;  /* 0x0000000502077c10 */ /* 0x000fc600087fe4ff */
[----:B------:R-:W-:-:S06]  /*08f0*/  @P1 FADD R4, RZ, -R4 ;  /* 0x80000004ff041221 */ /* 0x000fcc0000000000 */
[----:B------:R-:W0:Y:S02]  /*0900*/  F2F.F64.F32 R4, R4 ;  /* 0x0000000400047310 */ /* 0x000e240000201800 */
[----:B0-----:R-:W-:Y:S01]  /*0910*/  STG.E.64 desc[UR6][R6.64], R4 ;  /* 0x0000000406007986 */ /* 0x001fe2000c101b06 */
[----:B------:R-:W-:Y:S05]  /*0920*/  EXIT ;  /* 0x000000000000794d */ /* 0x000fea0003800000 */
.L_x_90:
        /* <DEDUP_REMOVED lines=13> */
.L_x_527:


//--------------------- .text.unary_cos_f64       --------------------------
	.section	.text.unary_cos_f64,"ax",@progbits
	.align	128
        .global         unary_cos_f64
        .type           unary_cos_f64,@function
        .size           unary_cos_f64,(.L_x_528 - unary_cos_f64)
        .other          unary_cos_f64,@"STO_CUDA_ENTRY STV_DEFAULT"
unary_cos_f64:
.text.unary_cos_f64:
        /* <DEDUP_REMOVED lines=38> */
.L_x_93:
        /* <DEDUP_REMOVED lines=66> */
.L_x_95:
[----:B------:R-:W-:Y:S05]  /*0680*/  BSYNC.RECONVERGENT B1 ;  /* 0x0000000000017941 */ /* 0x000fea0003800200 */
.L_x_94:
        /* <DEDUP_REMOVED lines=18> */
.L_x_92:
[----:B------:R-:W-:Y:S05]  /*07b0*/  BSYNC.RECONVERGENT B0 ;  /* 0x0000000000007941 */ /* 0x000fea0003800200 */
.L_x_91:
[----:B------:R-:W-:Y:S01]  /*07c0*/  LOP3.LUT R4, R9, 0x1, RZ, 0xc0, !PT ;  /* 0x0000000109047812 */ /* 0x000fe200078ec0ff */
[----:B------:R-:W-:Y:S02]  /*07d0*/  IMAD.MOV.U32 R0, RZ, RZ, 0x37cbac00 ;  /* 0x37cbac00ff007424 */ /* 0x000fe400078e00ff */
[----:B------:R-:W-:Y:S01]  /*07e0*/  FMUL R5, R7, R7 ;  /* 0x0000000707057220 */ /* 0x000fe20000400000 */
[----:B------:R-:W-:Y:S01]  /*07f0*/  VIADD R9, R9, 0x1 ;  /* 0x0000000109097836 */ /* 0x000fe20000000000 */
[----:B------:R-:W-:Y:S01]  /*0800*/  ISETP.NE.U32.AND P0, PT, R4, 0x1, PT ;  /* 0x000000010400780c */ /* 0x000fe20003f05070 */
[----:B------:R-:W-:Y:S02]  /*0810*/  IMAD.MOV.U32 R4, RZ, RZ, 0x3c0885e4 ;  /* 0x3c0885e4ff047424 */ /* 0x000fe400078e00ff */
[----:B------:R-:W-:Y:S01]  /*0820*/  FFMA R0, R5, R0, -0.0013887860113754868507 ;  /* 0xbab607ed05007423 */ /* 0x000fe20000000000 */
[----:B------:R-:W-:Y:S01]  /*0830*/  IMAD.MOV.U32 R6, RZ, RZ, 0x3e2aaaa8 ;  /* 0x3e2aaaa8ff067424 */ /* 0x000fe200078e00ff */
[----:B------:R-:W-:Y:S01]  /*0840*/  LOP3.LUT P1, RZ, R9, 0x2, RZ, 0xc0, !PT ;  /* 0x0000000209ff7812 */ /* 0x000fe2000782c0ff */
[----:B------:R-:W0:Y:S01]  /*0850*/  LDCU.64 UR4, c[0x0][0x390] ;  /* 0x00007200ff0477ac */ /* 0x000e220008000a00 */
[----:B------:R-:W-:-:S02]  /*0860*/  FSEL R4, R4, 0.041666727513074874878, !P0 ;  /* 0x3d2aaabb04047808 */ /* 0x000fc40004000000 */
[----:B------:R-:W-:Y:S02]  /*0870*/  FSEL R0, R0, -0.00019574658654164522886, P0 ;  /* 0xb94d415300007808 */ /* 0x000fe40000000000 */
[----:B------:R-:W-:-:S03]  /*0880*/  FSEL R9, -R6, -0.4999999701976776123, !P0 ;  /* 0xbeffffff06097808 */ /* 0x000fc60004000100 */
[----:B------:R-:W-:Y:S01]  /*0890*/  FFMA R4, R5, R0, R4 ;  /* 0x0000000005047223 */ /* 0x000fe20000000004 */
[----:B------:R-:W-:-:S03]  /*08a0*/  FSEL R0, R7, 1, !P0 ;  /* 0x3f80000007007808 */ /* 0x000fc60004000000 */
[C---:B------:R-:W-:Y:S02]  /*08b0*/  FFMA R4, R5.reuse, R4, R9 ;  /* 0x0000000405047223 */ /* 0x040fe40000000009 */
[----:B------:R-:W-:-:S04]  /*08c0*/  FFMA R5, R5, R0, RZ ;  /* 0x0000000005057223 */ /* 0x000fc800000000ff */
[----:B------:R-:W-:Y:S01]  /*08d0*/  FFMA R4, R5, R4, R0 ;  /* 0x0000000405047223 */ /* 0x000fe20000000000 */
[----:B0-----:R-:W-:-:S03]  /*08e0*/  IADD3 R6, P0, PT, R3, UR4, RZ ;  /* 0x0000000403067c10 */ /* 0x001fc6000ff1e0ff */
[----:B------:R-:W-:Y:S01]  /*08f0*/  @P1 FADD R4, RZ, -R4 ;  /* 0x80000004ff041221 */ /* 0x000fe20000000000 */
[----:B------:R-:W-:-:S05]  /*0900*/  IADD3.X R7, PT, PT, R2, UR5, RZ, P0, !PT ;  /* 0x0000000502077c10 */ /* 0x000fca00087fe4ff */
[----:B------:R-:W0:Y:S02]  /*0910*/  F2F.F64.F32 R4, R4 ;  /* 0x0000000400047310 */ /* 0x000e240000201800 */
[----:B0-----:R-:W-:Y:S01]  /*0920*/  STG.E.64 desc[UR6][R6.64], R4 ;  /* 0x0000000406007986 */ /* 0x001fe2000c101b06 */
[----:B------:R-:W-:Y:S05]  /*0930*/  EXIT ;  /* 0x000000000000794d */ /* 0x000fea0003800000 */
.L_x_96:
        /* <DEDUP_REMOVED lines=12> */
.L_x_528:


//--------------------- .text.assign_minimum_f64  --------------------------
	.section	.text.assign_minimum_f64,"ax",@progbits
	.align	128
        .global         assign_minimum_f64
        .type           assign_minimum_f64,@function
        .size           assign_minimum_f64,(.L_x_529 - assign_minimum_f64)
        .other          assign_minimum_f64,@"STO_CUDA_ENTRY STV_DEFAULT"
assign_minimum_f64:
.text.assign_minimum_f64:
        /* <DEDUP_REMOVED lines=13> */
[----:B------:R-:W1:Y:S01]  /*00d0*/  LDCU.64 UR8, c[0x0][0x388] ;  /* 0x00007100ff0877ac */ /* 0x000e620008000a00 */
[----:B------:R-:W2:Y:S02]  /*00e0*/  LDCU.64 UR4, c[0x0][0x358] ;  /* 0x00006b00ff0477ac */ /* 0x000ea40008000a00 */
[C---:B0-----:R-:W-:Y:S02]  /*00f0*/  IADD3 R2, P0, PT, R6.reuse, UR6, RZ ;  /* 0x0000000606027c10 */ /* 0x041fe4000ff1e0ff */
[----:B-1----:R-:W-:Y:S02]  /*0100*/  IADD3 R6, P1, PT, R6, UR8, RZ ;  /* 0x0000000806067c10 */ /* 0x002fe4000ff3e0ff */
[----:B------:R-:W-:-:S02]  /*0110*/  IADD3.X R3, PT, PT, R0, UR7, RZ, P0, !PT ;  /* 0x0000000700037c10 */ /* 0x000fc400087fe4ff */
[----:B------:R-:W-:-:S03]  /*0120*/  IADD3.X R7, PT, PT, R0, UR9, RZ, P1, !PT ;  /* 0x0000000900077c10 */ /* 0x000fc60008ffe4ff */
[----:B--2---:R-:W2:Y:S04]  /*0130*/  LDG.E.64 R4, desc[UR4][R2.64] ;  /* 0x0000000402047981 */ /* 0x004ea8000c1e1b00 */
[----:B------:R-:W2:Y:S02]  /*0140*/  LDG.E.64 R6, desc[UR4][R6.64] ;  /* 0x0000000406067981 */ /* 0x000ea4000c1e1b00 */
[----:B--2---:R-:W-:-:S06]  /*0150*/  DSETP.GEU.AND P0, PT, R4, R6, PT ;  /* 0x000000060400722a */ /* 0x004fcc0003f0e000 */
[----:B------:R-:W-:Y:S02]  /*0160*/  FSEL R4, R4, R6, !P0 ;  /* 0x0000000604047208 */ /* 0x000fe40004000000 */
[----:B------:R-:W-:-:S05]  /*0170*/  FSEL R5, R5, R7, !P0 ;  /* 0x0000000705057208 */ /* 0x000fca0004000000 */
[----:B------:R-:W-:Y:S01]  /*0180*/  STG.E.64 desc[UR4][R2.64], R4 ;  /* 0x0000000402007986 */ /* 0x000fe2000c101b04 */
[----:B------:R-:W-:Y:S05]  /*0190*/  EXIT ;  /* 0x000000000000794d */ /* 0x000fea0003800000 */
.L_x_97:
        /* <DEDUP_REMOVED lines=14> */
.L_x_529:


//--------------------- .text.assign_maximum_f64  --------------------------
	.section	.text.assign_maximum_f64,"ax",@progbits
	.align	128
        .global         assign_maximum_f64
        .type           assign_maximum_f64,@function
        .size           assign_maximum_f64,(.L_x_530 - assign_maximum_f64)
        .other          assign_maximum_f64,@"STO_CUDA_ENTRY STV_DEFAULT"
assign_maximum_f64:
.text.assign_maximum_f64:
        /* <DEDUP_REMOVED lines=21> */
[----:B--2---:R-:W-:-:S06]  /*0150*/  DSETP.GT.AND P0, PT, R4, R6, PT ;  /* 0x000000060400722a */ /* 0x004fcc0003f04000 */
[----:B------:R-:W-:Y:S02]  /*0160*/  FSEL R4, R4, R6, P0 ;  /* 0x0000000604047208 */ /* 0x000fe40000000000 */
[----:B------:R-:W-:-:S05]  /*0170*/  FSEL R5, R5, R7, P0 ;  /* 0x0000000705057208 */ /* 0x000fca0000000000 */
[----:B------:R-:W-:Y:S01]  /*0180*/  STG.E.64 desc[UR4][R2.64], R4 ;  /* 0x0000000402007986 */ /* 0x000fe2000c101b04 */
[----:B------:R-:W-:Y:S05]  /*0190*/  EXIT ;  /* 0x000000000000794d */ /* 0x000fea0003800000 */
.L_x_98:
        /* <DEDUP_REMOVED lines=14> */
.L_x_530:


//--------------------- .text.assign_div_f64      --------------------------
	.section	.text.assign_div_f64,"ax",@progbits
	.align	128
        .global         assign_div_f64
        .type           assign_div_f64,@function
        .size           assign_div_f64,(.L_x_482 - assign_div_f64)
        .other          assign_div_f64,@"STO_CUDA_ENTRY STV_DEFAULT"
assign_div_f64:
.text.assign_div_f64:
        /* <DEDUP_REMOVED lines=19> */
[----:B------:R-:W-:-:S05]  /*0130*/  IADD3.X R5, PT, PT, R0, UR7, RZ, P0, !PT ;  /* 0x0000000700057c10 */ /* 0x000fca00087fe4ff */
[----:B------:R-:W3:Y:S01]  /*0140*/  LDG.E.64 R8, desc[UR4][R4.64] ;  /* 0x0000000404087981 */ /* 0x000ee2000c1e1b00 */
[----:B------:R-:W-:Y:S01]  /*0150*/  IMAD.MOV.U32 R2, RZ, RZ, 0x1 ;  /* 0x00000001ff027424 */ /* 0x000fe200078e00ff */
[----:B------:R-:W-:Y:S01]  /*0160*/  BSSY.RECONVERGENT B0, `(.L_x_99) ;  /* 0x0000012000007945 */ /* 0x000fe20003800200 */
[----:B--2---:R-:W0:Y:S04]  /*0170*/  MUFU.RCP64H R3, R7 ;  /* 0x0000000700037308 */ /* 0x004e280000001800 */
[----:B0-----:R-:W-:Y:S01]  /*0180*/  DFMA R10, -R6, R2, 1 ;  /* 0x3ff00000060a742b */ /* 0x001fe20000000102 */
[----:B---3--:R-:W-:-:S07]  /*0190*/  FSETP.GEU.AND P1, PT, |R9|, 6.5827683646048100446e-37, PT ;  /* 0x036000000900780b */ /* 0x008fce0003f2e200 */
[----:B------:R-:W-:-:S08]  /*01a0*/  DFMA R10, R10, R10, R10 ;  /* 0x0000000a0a0a722b */ /* 0x000fd0000000000a */
[----:B------:R-:W-:-:S08]  /*01b0*/  DFMA R10, R2, R10, R2 ;  /* 0x0000000a020a722b */ /* 0x000fd00000000002 */
[----:B------:R-:W-:-:S08]  /*01c0*/  DFMA R2, -R6, R10, 1 ;  /* 0x3ff000000602742b */ /* 0x000fd0000000010a */
[----:B------:R-:W-:-:S08]  /*01d0*/  DFMA R2, R10, R2, R10 ;  /* 0x000000020a02722b */ /* 0x000fd0000000000a */
[----:B------:R-:W-:-:S08]  /*01e0*/  DMUL R10, R8, R2 ;  /* 0x00000002080a7228 */ /* 0x000fd00000000000 */
[----:B------:R-:W-:-:S08]  /*01f0*/  DFMA R12, -R6, R10, R8 ;  /* 0x0000000a060c722b */ /* 0x000fd00000000108 */
[----:B------:R-:W-:-:S10]  /*0200*/  DFMA R2, R2, R12, R10 ;  /* 0x0000000c0202722b */ /* 0x000fd4000000000a */
[----:B------:R-:W-:-:S05]  /*0210*/  FFMA R0, RZ, R7, R3 ;  /* 0x00000007ff007223 */ /* 0x000fca0000000003 */
[----:B------:R-:W-:-:S13]  /*0220*/  FSETP.GT.AND P0, PT, |R0|, 1.469367938527859385e-39, PT ;  /* 0x001000000000780b */ /* 0x000fda0003f04200 */
[----:B------:R-:W-:Y:S05]  /*0230*/  @P0 BRA P1, `(.L_x_100) ;  /* 0x0000000000100947 */ /* 0x000fea0000800000 */
[----:B------:R-:W-:-:S07]  /*0240*/  MOV R0, 0x260 ;  /* 0x0000026000007802 */ /* 0x000fce0000000f00 */
[----:B------:R-:W-:Y:S05]  /*0250*/  CALL.REL.NOINC `($__internal_6_$__cuda_sm20_div_rn_f64_full) ;  /* 0x0000000000147944 */ /* 0x000fea0003c00000 */
[----:B------:R-:W-:Y:S02]  /*0260*/  IMAD.MOV.U32 R2, RZ, RZ, R12 ;  /* 0x000000ffff027224 */ /* 0x000fe400078e000c */
[----:B------:R-:W-:-:S07]  /*0270*/  IMAD.MOV.U32 R3, RZ, RZ, R13 ;  /* 0x000000ffff037224 */ /* 0x000fce00078e000d */
.L_x_100:
[----:B------:R-:W-:Y:S05]  /*0280*/  BSYNC.RECONVERGENT B0 ;  /* 0x0000000000007941 */ /* 0x000fea0003800200 */
.L_x_99:
[----:B------:R-:W-:Y:S01]  /*0290*/  STG.E.64 desc[UR4][R4.64], R2 ;  /* 0x0000000204007986 */ /* 0x000fe2000c101b04 */
[----:B------:R-:W-:Y:S05]  /*02a0*/  EXIT ;  /* 0x000000000000794d */ /* 0x000fea0003800000 */
        .weak           $__internal_6_$__cuda_sm20_div_rn_f64_full
        .type           $__internal_6_$__cuda_sm20_div_rn_f64_full,@function
        .size           $__internal_6_$__cuda_sm20_div_rn_f64_full,(.L_x_482 - $__internal_6_$__cuda_sm20_div_rn_f64_full)
$__internal_6_$__cuda_sm20_div_rn_f64_full:
[C---:B------:R-:W-:Y:S01]  /*02b0*/  FSETP.GEU.AND P0, PT, |R7|.reuse, 1.469367938527859385e-39, PT ;  /* 0x001000000700780b */ /* 0x040fe20003f0e200 */
[----:B------:R-:W-:Y:S01]  /*02c0*/  IMAD.MOV.U32 R16, RZ, RZ, 0x1 ;  /* 0x00000001ff107424 */ /* 0x000fe200078e00ff */
[----:B------:R-:W-:Y:S01]  /*02d0*/  LOP3.LUT R2, R7, 0x800fffff, RZ, 0xc0, !PT ;  /* 0x800fffff07027812 */ /* 0x000fe200078ec0ff */
[----:B------:R-:W-:Y:S01]  /*02e0*/  BSSY.RECONVERGENT B1, `(.L_x_101) ;  /* 0x0000055000017945 */ /* 0x000fe20003800200 */
[C---:B------:R-:W-:Y:S02]  /*02f0*/  FSETP.GEU.AND P2, PT, |R9|.reuse, 1.469367938527859385e-39, PT ;  /* 0x001000000900780b */ /* 0x040fe40003f4e200 */
[----:B------:R-:W-:Y:S01]  /*0300*/  LOP3.LUT R3, R2, 0x3ff00000, RZ, 0xfc, !PT ;  /* 0x3ff0000002037812 */ /* 0x000fe200078efcff */
[----:B------:R-:W-:Y:S01]  /*0310*/  IMAD.MOV.U32 R2, RZ, RZ, R6 ;  /* 0x000000ffff027224 */ /* 0x000fe200078e0006 */
[----:B------:R-:W-:Y:S02]  /*0320*/  LOP3.LUT R12, R9, 0x7ff00000, RZ, 0xc0, !PT ;  /* 0x7ff00000090c7812 */ /* 0x000fe400078ec0ff */
[----:B------:R-:W-:-:S03]  /*0330*/  LOP3.LUT R15, R7, 0x7ff00000, RZ, 0xc0, !PT ;  /* 0x7ff00000070f7812 */ /* 0x000fc600078ec0ff */
[----:B------:R-:W-:Y:S01]  /*0340*/  @!P0 DMUL R2, R6, 8.98846567431157953865e+307 ;  /* 0x7fe0000006028828 */ /* 0x000fe20000000000 */
[----:B------:R-:W-:-:S03]  /*0350*/  ISETP.GE.U32.AND P1, PT, R12, R15, PT ;  /* 0x0000000f0c00720c */ /* 0x000fc60003f26070 */
[----:B------:R-:W-:Y:S01]  /*0360*/  @!P2 LOP3.LUT R13, R7, 0x7ff00000, RZ, 0xc0, !PT ;  /* 0x7ff00000070da812 */ /* 0x000fe200078ec0ff */
[----:B------:R-:W-:Y:S01]  /*0370*/  @!P2 IMAD.MOV.U32 R18, RZ, RZ, RZ ;  /* 0x000000ffff12a224 */ /* 0x000fe200078e00ff */
[----:B------:R-:W0:Y:S02]  /*0380*/  MUFU.RCP64H R17, R3 ;  /* 0x0000000300117308 */ /* 0x000e240000001800 */
[----:B------:R-:W-:Y:S01]  /*0390*/  @!P2 ISETP.GE.U32.AND P3, PT, R12, R13, PT ;  /* 0x0000000d0c00a20c */ /* 0x000fe20003f66070 */
[----:B------:R-:W-:-:S05]  /*03a0*/  IMAD.MOV.U32 R13, RZ, RZ, 0x1ca00000 ;  /* 0x1ca00000ff0d7424 */ /* 0x000fca00078e00ff */
[----:B------:R-:W-:-:S04]  /*03b0*/  @!P2 SEL R19, R13, 0x63400000, !P3 ;  /* 0x634000000d13a807 */ /* 0x000fc80005800000 */
[----:B------:R-:W-:-:S04]  /*03c0*/  @!P2 LOP3.LUT R19, R19, 0x80000000, R9, 0xf8, !PT ;  /* 0x800000001313a812 */ /* 0x000fc800078ef809 */
[----:B------:R-:W-:Y:S01]  /*03d0*/  @!P2 LOP3.LUT R19, R19, 0x100000, RZ, 0xfc, !PT ;  /* 0x001000001313a812 */ /* 0x000fe200078efcff */
[----:B0-----:R-:W-:-:S08]  /*03e0*/  DFMA R10, R16, -R2, 1 ;  /* 0x3ff00000100a742b */ /* 0x001fd00000000802 */
[----:B------:R-:W-:-:S08]  /*03f0*/  DFMA R10, R10, R10, R10 ;  /* 0x0000000a0a0a722b */ /* 0x000fd0000000000a */
[----:B------:R-:W-:Y:S01]  /*0400*/  DFMA R16, R16, R10, R16 ;  /* 0x0000000a1010722b */ /* 0x000fe20000000010 */
[----:B------:R-:W-:Y:S01]  /*0410*/  SEL R11, R13, 0x63400000, !P1 ;  /* 0x634000000d0b7807 */ /* 0x000fe20004800000 */
[----:B------:R-:W-:-:S03]  /*0420*/  IMAD.MOV.U32 R10, RZ, RZ, R8 ;  /* 0x000000ffff0a7224 */ /* 0x000fc600078e0008 */
[----:B------:R-:W-:-:S03]  /*0430*/  LOP3.LUT R11, R11, 0x800fffff, R9, 0xf8, !PT ;  /* 0x800fffff0b0b7812 */ /* 0x000fc600078ef809 */
[----:B------:R-:W-:-:S03]  /*0440*/  DFMA R20, R16, -R2, 1 ;  /* 0x3ff000001014742b */ /* 0x000fc60000000802 */
[----:B------:R-:W-:-:S05]  /*0450*/  @!P2 DFMA R10, R10, 2, -R18 ;  /* 0x400000000a0aa82b */ /* 0x000fca0000000812 */
[----:B------:R-:W-:Y:S01]  /*0460*/  DFMA R16, R16, R20, R16 ;  /* 0x000000141010722b */ /* 0x000fe20000000010 */
[----:B------:R-:W-:Y:S02]  /*0470*/  IMAD.MOV.U32 R21, RZ, RZ, R12 ;  /* 0x000000ffff157224 */ /* 0x000fe400078e000c */
[----:B------:R-:W-:Y:S01]  /*0480*/  IMAD.MOV.U32 R20, RZ, RZ, R15 ;  /* 0x000000ffff147224 */ /* 0x000fe200078e000f */
[----:B------:R-:W-:Y:S02]  /*0490*/  @!P0 LOP3.LUT R20, R3, 0x7ff00000, RZ, 0xc0, !PT ;  /* 0x7ff0000003148812 */ /* 0x000fe400078ec0ff */
[----:B------:R-:W-:Y:S02]  /*04a0*/  @!P2 LOP3.LUT R21, R11, 0x7ff00000, RZ, 0xc0, !PT ;  /* 0x7ff000000b15a812 */ /* 0x000fe400078ec0ff */
[----:B------:R-:W-:Y:S01]  /*04b0*/  DMUL R18, R16, R10 ;  /* 0x0000000a10127228 */ /* 0x000fe20000000000 */
[----:B------:R-:W-:Y:S02]  /*04c0*/  VIADD R23, R20, 0xffffffff ;  /* 0xffffffff14177836 */ /* 0x000fe40000000000 */
[----:B------:R-:W-:-:S05]  /*04d0*/  VIADD R22, R21, 0xffffffff ;  /* 0xffffffff15167836 */ /* 0x000fca0000000000 */
[----:B------:R-:W-:Y:S01]  /*04e0*/  DFMA R14, R18, -R2, R10 ;  /* 0x80000002120e722b */ /* 0x000fe2000000000a */
[----:B------:R-:W-:-:S04]  /*04f0*/  ISETP.GT.U32.AND P0, PT, R22, 0x7feffffe, PT ;  /* 0x7feffffe1600780c */ /* 0x000fc80003f04070 */
[----:B------:R-:W-:-:S03]  /*0500*/  ISETP.GT.U32.OR P0, PT, R23, 0x7feffffe, P0 ;  /* 0x7feffffe1700780c */ /* 0x000fc60000704470 */
[----:B------:R-:W-:-:S10]  /*0510*/  DFMA R14, R16, R14, R18 ;  /* 0x0000000e100e722b */ /* 0x000fd40000000012 */
[----:B------:R-:W-:Y:S05]  /*0520*/  @P0 BRA `(.L_x_102) ;  /* 0x00000000006c0947 */ /* 0x000fea0003800000 */
[----:B------:R-:W-:-:S04]  /*0530*/  LOP3.LUT R9, R7, 0x7ff00000, RZ, 0xc0, !PT ;  /* 0x7ff0000007097812 */ /* 0x000fc800078ec0ff */
[CC--:B------:R-:W-:Y:S02]  /*0540*/  VIADDMNMX R8, R12.reuse, -R9.reuse, 0xb9600000, !PT ;  /* 0xb96000000c087446 */ /* 0x0c0fe40007800909 */
[----:B------:R-:W-:Y:S02]  /*0550*/  ISETP.GE.U32.AND P0, PT, R12, R9, PT ;  /* 0x000000090c00720c */ /* 0x000fe40003f06070 */
[----:B------:R-:W-:Y:S02]  /*0560*/  VIMNMX R8, PT, PT, R8, 0x46a00000, PT ;  /* 0x46a0000008087848 */ /* 0x000fe40003fe0100 */
[----:B------:R-:W-:-:S05]  /*0570*/  SEL R13, R13, 0x63400000, !P0 ;  /* 0x634000000d0d7807 */ /* 0x000fca0004000000 */
[----:B------:R-:W-:Y:S02]  /*0580*/  IMAD.IADD R16, R8, 0x1, -R13 ;  /* 0x0000000108107824 */ /* 0x000fe400078e0a0d */
[----:B------:R-:W-:Y:S02]  /*0590*/  IMAD.MOV.U32 R8, RZ, RZ, RZ ;  /* 0x000000ffff087224 */ /* 0x000fe400078e00ff */
[----:B------:R-:W-:-:S06]  /*05a0*/  VIADD R9, R16, 0x7fe00000 ;  /* 0x7fe0000010097836 */ /* 0x000fcc0000000000 */
[----:B------:R-:W-:-:S10]  /*05b0*/  DMUL R12, R14, R8 ;  /* 0x000000080e0c7228 */ /* 0x000fd40000000000 */
[----:B------:R-:W-:-:S13]  /*05c0*/  FSETP.GTU.AND P0, PT, |R13|, 1.469367938527859385e-39, PT ;  /* 0x001000000d00780b */ /* 0x000fda0003f0c200 */
[----:B------:R-:W-:Y:S05]  /*05d0*/  @P0 BRA `(.L_x_103) ;  /* 0x0000000000940947 */ /* 0x000fea0003800000 */
[----:B------:R-:W-:Y:S01]  /*05e0*/  DFMA R2, R14, -R2, R10 ;  /* 0x800000020e02722b */ /* 0x000fe2000000000a */
[----:B------:R-:W-:-:S09]  /*05f0*/  IMAD.MOV.U32 R8, RZ, RZ, RZ ;  /* 0x000000ffff087224 */ /* 0x000fd200078e00ff */
[C---:B------:R-:W-:Y:S02]  /*0600*/  FSETP.NEU.AND P0, PT, R3.reuse, RZ, PT ;  /* 0x000000ff0300720b */ /* 0x040fe40003f0d000 */
[----:B------:R-:W-:-:S04]  /*0610*/  LOP3.LUT R7, R3, 0x80000000, R7, 0x48, !PT ;  /* 0x8000000003077812 */ /* 0x000fc800078e4807 */
[----:B------:R-:W-:-:S07]  /*0620*/  LOP3.LUT R9, R7, R9, RZ, 0xfc, !PT ;  /* 0x0000000907097212 */ /* 0x000fce00078efcff */
[----:B------:R-:W-:Y:S05]  /*0630*/  @!P0 BRA `(.L_x_103) ;  /* 0x00000000007c8947 */ /* 0x000fea0003800000 */
[----:B------:R-:W-:Y:S01]  /*0640*/  IMAD.MOV R3, RZ, RZ, -R16 ;  /* 0x000000ffff037224 */ /* 0x000fe200078e0a10 */
[----:B------:R-:W-:Y:S01]  /*0650*/  DMUL.RP R8, R14, R8 ;  /* 0x000000080e087228 */ /* 0x000fe20000008000 */
[----:B------:R-:W-:-:S06]  /*0660*/  IMAD.MOV.U32 R2, RZ, RZ, RZ ;  /* 0x000000ffff027224 */ /* 0x000fcc00078e00ff */
[----:B------:R-:W-:-:S03]  /*0670*/  DFMA R2, R12, -R2, R14 ;  /* 0x800000020c02722b */ /* 0x000fc6000000000e */
[----:B------:R-:W-:-:S03]  /*0680*/  LOP3.LUT R7, R9, R7, RZ, 0x3c, !PT ;  /* 0x0000000709077212 */ /* 0x000fc600078e3cff */
[----:B------:R-:W-:-:S04]  /*0690*/  IADD3 R2, PT, PT, -R16, -0x43300000, RZ ;  /* 0xbcd0000010027810 */ /* 0x000fc80007ffe1ff */
[----:B------:R-:W-:-:S04]  /*06a0*/  FSETP.NEU.AND P0, PT, |R3|, R2, PT ;  /* 0x000000020300720b */ /* 0x000fc80003f0d200 */
[----:B------:R-:W-:Y:S02]  /*06b0*/  FSEL R12, R8, R12, !P0 ;  /* 0x0000000c080c7208 */ /* 0x000fe40004000000 */
[----:B------:R-:W-:Y:S01]  /*06c0*/  FSEL R13, R7, R13, !P0 ;  /* 0x0000000d070d7208 */ /* 0x000fe20004000000 */
[----:B------:R-:W-:Y:S06]  /*06d0*/  BRA `(.L_x_103) ;  /* 0x0000000000547947 */ /* 0x000fec0003800000 */
.L_x_102:
[----:B------:R-:W-:-:S14]  /*06e0*/  DSETP.NAN.AND P0, PT, R8, R8, PT ;  /* 0x000000080800722a */ /* 0x000fdc0003f08000 */
[----:B------:R-:W-:Y:S05]  /*06f0*/  @P0 BRA `(.L_x_104) ;  /* 0x0000000000440947 */ /* 0x000fea0003800000 */
[----:B------:R-:W-:-:S14]  /*0700*/  DSETP.NAN.AND P0, PT, R6, R6, PT ;  /* 0x000000060600722a */ /* 0x000fdc0003f08000 */
[----:B------:R-:W-:Y:S05]  /*0710*/  @P0 BRA `(.L_x_105) ;  /* 0x0000000000300947 */ /* 0x000fea0003800000 */
[----:B------:R-:W-:Y:S01]  /*0720*/  ISETP.NE.AND P0, PT, R21, R20, PT ;  /* 0x000000141500720c */ /* 0x000fe20003f05270 */
[----:B------:R-:W-:Y:S02]  /*0730*/  IMAD.MOV.U32 R12, RZ, RZ, 0x0 ;  /* 0x00000000ff0c7424 */ /* 0x000fe400078e00ff */
[----:B------:R-:W-:-:S10]  /*0740*/  IMAD.MOV.U32 R13, RZ, RZ, -0x80000 ;  /* 0xfff80000ff0d7424 */ /* 0x000fd400078e00ff */
[----:B------:R-:W-:Y:S05]  /*0750*/  @!P0 BRA `(.L_x_103) ;  /* 0x0000000000348947 */ /* 0x000fea0003800000 */
[----:B------:R-:W-:Y:S02]  /*0760*/  ISETP.NE.AND P0, PT, R21, 0x7ff00000, PT ;  /* 0x7ff000001500780c */ /* 0x000fe40003f05270 */
[----:B------:R-:W-:Y:S02]  /*0770*/  LOP3.LUT R13, R9, 0x80000000, R7, 0x48, !PT ;  /* 0x80000000090d7812 */ /* 0x000fe400078e4807 */
[----:B------:R-:W-:-:S13]  /*0780*/  ISETP.EQ.OR P0, PT, R20, RZ, !P0 ;  /* 0x000000ff1400720c */ /* 0x000fda0004702670 */
[----:B------:R-:W-:Y:S01]  /*0790*/  @P0 LOP3.LUT R2, R13, 0x7ff00000, RZ, 0xfc, !PT ;  /* 0x7ff000000d020812 */ /* 0x000fe200078efcff */
[----:B------:R-:W-:Y:S02]  /*07a0*/  @!P0 IMAD.MOV.U32 R12, RZ, RZ, RZ ;  /* 0x000000ffff0c8224 */ /* 0x000fe400078e00ff */
[----:B------:R-:W-:Y:S02]  /*07b0*/  @P0 IMAD.MOV.U32 R12, RZ, RZ, RZ ;  /* 0x000000ffff0c0224 */ /* 0x000fe400078e00ff */
[----:B------:R-:W-:Y:S01]  /*07c0*/  @P0 IMAD.MOV.U32 R13, RZ, RZ, R2 ;  /* 0x000000ffff0d0224 */ /* 0x000fe200078e0002 */
[----:B------:R-:W-:Y:S06]  /*07d0*/  BRA `(.L_x_103) ;  /* 0x0000000000147947 */ /* 0x000fec0003800000 */
.L_x_105:
[----:B------:R-:W-:Y:S01]  /*07e0*/  LOP3.LUT R13, R7, 0x80000, RZ, 0xfc, !PT ;  /* 0x00080000070d7812 */ /* 0x000fe200078efcff */
[----:B------:R-:W-:Y:S01]  /*07f0*/  IMAD.MOV.U32 R12, RZ, RZ, R6 ;  /* 0x000000ffff0c7224 */ /* 0x000fe200078e0006 */
[----:B------:R-:W-:Y:S06]  /*0800*/  BRA `(.L_x_103) ;  /* 0x0000000000087947 */ /* 0x000fec0003800000 */
.L_x_104:
[----:B------:R-:W-:Y:S01]  /*0810*/  LOP3.LUT R13, R9, 0x80000, RZ, 0xfc, !PT ;  /* 0x00080000090d7812 */ /* 0x000fe200078efcff */
[----:B------:R-:W-:-:S07]  /*0820*/  IMAD.MOV.U32 R12, RZ, RZ, R8 ;  /* 0x000000ffff0c7224 */ /* 0x000fce00078e0008 */
.L_x_103:
[----:B------:R-:W-:Y:S05]  /*0830*/  BSYNC.RECONVERGENT B1 ;  /* 0x0000000000017941 */ /* 0x000fea0003800200 */
.L_x_101:
[----:B------:R-:W-:Y:S02]  /*0840*/  IMAD.MOV.U32 R2, RZ, RZ, R0 ;  /* 0x000000ffff027224 */ /* 0x000fe400078e0000 */
[----:B------:R-:W-:-:S04]  /*0850*/  IMAD.MOV.U32 R3, RZ, RZ, 0x0 ;  /* 0x00000000ff037424 */ /* 0x000fc800078e00ff */
[----:B------:R-:W-:Y:S05]  /*0860*/  RET.REL.NODEC R2 `(assign_div_f64) ;  /* 0xfffffff402e47950 */ /* 0x000fea0003c3ffff */
.L_x_106:
        /* <DEDUP_REMOVED lines=9> */
.L_x_482:


//--------------------- .text.assign_mul_f64      --------------------------
	.section	.text.assign_mul_f64,"ax",@progbits
	.align	128
        .global         assign_mul_f64
        .type           assign_mul_f64,@function
        .size           assign_mul_f64,(.L_x_532 - assign_mul_f64)
        .other          assign_mul_f64,@"STO_CUDA_ENTRY STV_DEFAULT"
assign_mul_f64:
.text.assign_mul_f64:
        /* <DEDUP_REMOVED lines=21> */
[----:B--2---:R-:W-:-:S07]  /*0150*/  DMUL R2, R2, R6 ;  /* 0x0000000602027228 */ /* 0x004fce0000000000 */
[----:B------:R-:W-:Y:S01]  /*0160*/  STG.E.64 desc[UR4][R4.64], R2 ;  /* 0x0000000204007986 */ /* 0x000fe2000c101b04 */
[----:B------:R-:W-:Y:S05]  /*0170*/  EXIT ;  /* 0x000000000000794d */ /* 0x000fea0003800000 */
.L_x_107:
        /* <DEDUP_REMOVED lines=16> */
.L_x_532:


//--------------------- .text.assign_sub_f64      --------------------------
	.section	.text.assign_sub_f64,"ax",@progbits
	.align	128
        .global         assign_sub_f64
        .type           assign_sub_f64,@function
        .size           assign_sub_f64,(.L_x_533 - assign_sub_f64)
        .other          assign_sub_f64,@"STO_CUDA_ENTRY STV_DEFAULT"
assign_sub_f64:
.text.assign_sub_f64:
        /* <DEDUP_REMOVED lines=21> */
[----:B--2---:R-:W-:-:S07]  /*0150*/  DADD R2, -R2, R6 ;  /* 0x0000000002027229 */ /* 0x004fce0000000106 */
[----:B------:R-:W-:Y:S01]  /*0160*/  STG.E.64 desc[UR4][R4.64], R2 ;  /* 0x0000000204007986 */ /* 0x000fe2000c101b04 */
[----:B------:R-:W-:Y:S05]  /*0170*/  EXIT ;  /* 0x000000000000794d */ /* 0x000fea0003800000 */
.L_x_108:
        /* <DEDUP_REMOVED lines=16> */
.L_x_533:


//--------------------- .text.assign_add_f64      --------------------------
	.section	.text.assign_add_f64,"ax",@progbits
	.align	128
        .global         assign_add_f64
        .type           assign_add_f64,@function
        .size           assign_add_f64,(.L_x_534 - assign_add_f64)
        .other          assign_add_f64,@"STO_CUDA_ENTRY STV_DEFAULT"
assign_add_f64:
.text.assign_add_f64:
        /* <DEDUP_REMOVED lines=21> */
[----:B--2---:R-:W-:-:S07]  /*0150*/  DADD R2, R2, R6 ;  /* 0x0000000002027229 */ /* 0x004fce0000000006 */
[----:B------:R-:W-:Y:S01]  /*0160*/  STG.E.64 desc[UR4][R4.64], R2 ;  /* 0x0000000204007986 */ /* 0x000fe2000c101b04 */
[----:B------:R-:W-:Y:S05]  /*0170*/  EXIT ;  /* 0x000000000000794d */ /* 0x000fea0003800000 */
.L_x_109:
        /* <DEDUP_REMOVED lines=16> */
.L_x_534:


//--------------------- .text.binary_minimum_f64  --------------------------
	.section	.text.binary_minimum_f64,"ax",@progbits
	.align	128
        .global         binary_minimum_f64
        .type           binary_minimum_f64,@function
        .size           binary_minimum_f64,(.L_x_535 - binary_minimum_f64)
        .other          binary_minimum_f64,@"STO_CUDA_ENTRY STV_DEFAULT"
binary_minimum_f64:
.text.binary_minimum_f64:
        /* <DEDUP_REMOVED lines=13> */
[----:B------:R-:W1:Y:S01]  /*00d0*/  LDCU.128 UR8, c[0x0][0x390] ;  /* 0x00007200ff0877ac */ /* 0x000e620008000c00 */
[----:B------:R-:W2:Y:S02]  /*00e0*/  LDCU.64 UR4, c[0x0][0x358] ;  /* 0x00006b00ff0477ac */ /* 0x000ea40008000a00 */
[C---:B0-----:R-:W-:Y:S02]  /*00f0*/  IADD3 R2, P0, PT, R8.reuse, UR6, RZ ;  /* 0x0000000608027c10 */ /* 0x041fe4000ff1e0ff */
[----:B-1----:R-:W-:Y:S02]  /*0100*/  IADD3 R4, P1, PT, R8, UR8, RZ ;  /* 0x0000000808047c10 */ /* 0x002fe4000ff3e0ff */
[----:B------:R-:W-:-:S02]  /*0110*/  IADD3.X R3, PT, PT, R0, UR7, RZ, P0, !PT ;  /* 0x0000000700037c10 */ /* 0x000fc400087fe4ff */
[----:B------:R-:W-:-:S04]  /*0120*/  IADD3.X R5, PT, PT, R0, UR9, RZ, P1, !PT ;  /* 0x0000000900057c10 */ /* 0x000fc80008ffe4ff */
[----:B--2---:R-:W2:Y:S04]  /*0130*/  LDG.E.64 R2, desc[UR4][R2.64] ;  /* 0x0000000402027981 */ /* 0x004ea8000c1e1b00 */
[----:B------:R-:W2:Y:S01]  /*0140*/  LDG.E.64 R4, desc[UR4][R4.64] ;  /* 0x0000000404047981 */ /* 0x000ea2000c1e1b00 */
[----:B------:R-:W-:-:S04]  /*0150*/  IADD3 R8, P1, PT, R8, UR10, RZ ;  /* 0x0000000a08087c10 */ /* 0x000fc8000ff3e0ff */
[----:B------:R-:W-:Y:S01]  /*0160*/  IADD3.X R9, PT, PT, R0, UR11, RZ, P1, !PT ;  /* 0x0000000b00097c10 */ /* 0x000fe20008ffe4ff */
[----:B--2---:R-:W-:-:S06]  /*0170*/  DSETP.GEU.AND P0, PT, R2, R4, PT ;  /* 0x000000040200722a */ /* 0x004fcc0003f0e000 */
[----:B------:R-:W-:Y:S02]  /*0180*/  FSEL R6, R2, R4, !P0 ;  /* 0x0000000402067208 */ /* 0x000fe40004000000 */
[----:B------:R-:W-:-:S05]  /*0190*/  FSEL R7, R3, R5, !P0 ;  /* 0x0000000503077208 */ /* 0x000fca0004000000 */
[----:B------:R-:W-:Y:S01]  /*01a0*/  STG.E.64 desc[UR4][R8.64], R6 ;  /* 0x0000000608007986 */ /* 0x000fe2000c101b04 */
[----:B------:R-:W-:Y:S05]  /*01b0*/  EXIT ;  /* 0x000000000000794d */ /* 0x000fea0003800000 */
.L_x_110:
        /* <DEDUP_REMOVED lines=12> */
.L_x_535:


//--------------------- .text.binary_maximum_f64  --------------------------
	.section	.text.binary_maximum_f64,"ax",@progbits
	.align	128
        .global         binary_maximum_f64
        .type           binary_maximum_f64,@function
        .size           binary_maximum_f64,(.L_x_536 - binary_maximum_f64)
        .other          binary_maximum_f64,@"STO_CUDA_ENTRY STV_DEFAULT"
binary_maximum_f64:
.text.binary_maximum_f64:
        /* <DEDUP_REMOVED lines=23> */
[----:B--2---:R-:W-:-:S06]  /*0170*/  DSETP.GT.AND P0, PT, R2, R4, PT ;  /* 0x000000040200722a */ /* 0x004fcc0003f04000 */
[----:B------:R-:W-:Y:S02]  /*0180*/  FSEL R6, R2, R4, P0 ;  /* 0x0000000402067208 */ /* 0x000fe40000000000 */
[----:B------:R-:W-:-:S05]  /*0190*/  FSEL R7, R3, R5, P0 ;  /* 0x0000000503077208 */ /* 0x000fca0000000000 */
[----:B------:R-:W-:Y:S01]  /*01a0*/  STG.E.64 desc[UR4][R8.64], R6 ;  /* 0x0000000608007986 */ /* 0x000fe2000c101b04 */
[----:B------:R-:W-:Y:S05]  /*01b0*/  EXIT ;  /* 0x000000000000794d */ /* 0x000fea0003800000 */
.L_x_111:
        /* <DEDUP_REMOVED lines=12> */
.L_x_536:


//--------------------- .text.binary_div_f64      --------------------------
	.section	.text.binary_div_f64,"ax",@progbits
	.align	128
        .global         binary_div_f64
        .type           binary_div_f64,@function
        .size           binary_div_f64,(.L_x_483 - binary_div_f64)
        .other          binary_div_f64,@"STO_CUDA_ENTRY STV_DEFAULT"
binary_div_f64:
.text.binary_div_f64:
        /* <DEDUP_REMOVED lines=19> */
[----:B------:R-:W-:-:S06]  /*0130*/  IADD3.X R7, PT, PT, R8, UR7, RZ, P0, !PT ;  /* 0x0000000708077c10 */ /* 0x000fcc00087fe4ff */
        /* <DEDUP_REMOVED lines=17> */
[----:B------:R-:W-:Y:S05]  /*0250*/  CALL.REL.NOINC `($__internal_7_$__cuda_sm20_div_rn_f64_full) ;  /* 0x0000000000187944 */ /* 0x000fea0003c00000 */
.L_x_113:
[----:B------:R-:W-:Y:S05]  /*0260*/  BSYNC.RECONVERGENT B0 ;  /* 0x0000000000007941 */ /* 0x000fea0003800200 */
.L_x_112:
[----:B------:R-:W0:Y:S02]  /*0270*/  LDCU.64 UR6, c[0x0][0x398] ;  /* 0x00007300ff0677ac */ /* 0x000e240008000a00 */
[----:B0-----:R-:W-:-:S04]  /*0280*/  IADD3 R4, P0, PT, R0, UR6, RZ ;  /* 0x0000000600047c10 */ /* 0x001fc8000ff1e0ff */
[----:B------:R-:W-:-:S05]  /*0290*/  IADD3.X R5, PT, PT, R8, UR7, RZ, P0, !PT ;  /* 0x0000000708057c10 */ /* 0x000fca00087fe4ff */
[----:B------:R-:W-:Y:S01]  /*02a0*/  STG.E.64 desc[UR4][R4.64], R2 ;  /* 0x0000000204007986 */ /* 0x000fe2000c101b04 */
[----:B------:R-:W-:Y:S05]  /*02b0*/  EXIT ;  /* 0x000000000000794d */ /* 0x000fea0003800000 */
        .weak           $__internal_7_$__cuda_sm20_div_rn_f64_full
        .type           $__internal_7_$__cuda_sm20_div_rn_f64_full,@function
        .size           $__internal_7_$__cuda_sm20_div_rn_f64_full,(.L_x_483 - $__internal_7_$__cuda_sm20_div_rn_f64_full)
$__internal_7_$__cuda_sm20_div_rn_f64_full:
[C---:B------:R-:W-:Y:S01]  /*02c0*/  FSETP.GEU.AND P0, PT, |R5|.reuse, 1.469367938527859385e-39, PT ;  /* 0x001000000500780b */ /* 0x040fe20003f0e200 */
[----:B------:R-:W-:Y:S01]  /*02d0*/  IMAD.MOV.U32 R10, RZ, RZ, 0x1 ;  /* 0x00000001ff0a7424 */ /* 0x000fe200078e00ff */
[----:B------:R-:W-:Y:S01]  /*02e0*/  LOP3.LUT R2, R5, 0x800fffff, RZ, 0xc0, !PT ;  /* 0x800fffff05027812 */ /* 0x000fe200078ec0ff */
[----:B------:R-:W-:Y:S01]  /*02f0*/  IMAD.MOV.U32 R13, RZ, RZ, 0x1ca00000 ;  /* 0x1ca00000ff0d7424 */ /* 0x000fe200078e00ff */
[C---:B------:R-:W-:Y:S01]  /*0300*/  FSETP.GEU.AND P2, PT, |R7|.reuse, 1.469367938527859385e-39, PT ;  /* 0x001000000700780b */ /* 0x040fe20003f4e200 */
[----:B------:R-:W-:Y:S01]  /*0310*/  BSSY.RECONVERGENT B1, `(.L_x_114) ;  /* 0x0000053000017945 */ /* 0x000fe20003800200 */
[----:B------:R-:W-:Y:S01]  /*0320*/  LOP3.LUT R3, R2, 0x3ff00000, RZ, 0xfc, !PT ;  /* 0x3ff0000002037812 */ /* 0x000fe200078efcff */
[----:B------:R-:W-:Y:S01]  /*0330*/  IMAD.MOV.U32 R2, RZ, RZ, R4 ;  /* 0x000000ffff027224 */ /* 0x000fe200078e0004 */
[----:B------:R-:W-:-:S05]  /*0340*/  LOP3.LUT R9, R7, 0x7ff00000, RZ, 0xc0, !PT ;  /* 0x7ff0000007097812 */ /* 0x000fca00078ec0ff */
[----:B------:R-:W-:-:S04]  /*0350*/  @!P0 DMUL R2, R4, 8.98846567431157953865e+307 ;  /* 0x7fe0000004028828 */ /* 0x000fc80000000000 */
[----:B------:R-:W-:Y:S02]  /*0360*/  @!P2 LOP3.LUT R18, R5, 0x7ff00000, RZ, 0xc0, !PT ;  /* 0x7ff000000512a812 */ /* 0x000fe400078ec0ff */
[----:B------:R-:W0:Y:S02]  /*0370*/  MUFU.RCP64H R11, R3 ;  /* 0x00000003000b7308 */ /* 0x000e240000001800 */
[----:B------:R-:W-:Y:S01]  /*0380*/  @!P2 ISETP.GE.U32.AND P3, PT, R9, R18, PT ;  /* 0x000000120900a20c */ /* 0x000fe20003f66070 */
[----:B------:R-:W-:Y:S01]  /*0390*/  @!P2 IMAD.MOV.U32 R18, RZ, RZ, RZ ;  /* 0x000000ffff12a224 */ /* 0x000fe200078e00ff */
[----:B0-----:R-:W-:-:S08]  /*03a0*/  DFMA R14, R10, -R2, 1 ;  /* 0x3ff000000a0e742b */ /* 0x001fd00000000802 */
[----:B------:R-:W-:Y:S01]  /*03b0*/  DFMA R16, R14, R14, R14 ;  /* 0x0000000e0e10722b */ /* 0x000fe2000000000e */
[----:B------:R-:W-:Y:S02]  /*03c0*/  LOP3.LUT R14, R5, 0x7ff00000, RZ, 0xc0, !PT ;  /* 0x7ff00000050e7812 */ /* 0x000fe400078ec0ff */
[----:B------:R-:W-:Y:S02]  /*03d0*/  @!P2 SEL R15, R13, 0x63400000, !P3 ;  /* 0x634000000d0fa807 */ /* 0x000fe40005800000 */
[----:B------:R-:W-:-:S03]  /*03e0*/  ISETP.GE.U32.AND P1, PT, R9, R14, PT ;  /* 0x0000000e0900720c */ /* 0x000fc60003f26070 */
[----:B------:R-:W-:Y:S01]  /*03f0*/  DFMA R16, R10, R16, R10 ;  /* 0x000000100a10722b */ /* 0x000fe2000000000a */
[--C-:B------:R-:W-:Y:S01]  /*0400*/  @!P2 LOP3.LUT R15, R15, 0x80000000, R7.reuse, 0xf8, !PT ;  /* 0x800000000f0fa812 */ /* 0x100fe200078ef807 */
[----:B------:R-:W-:Y:S01]  /*0410*/  IMAD.MOV.U32 R10, RZ, RZ, R6 ;  /* 0x000000ffff0a7224 */ /* 0x000fe200078e0006 */
[----:B------:R-:W-:Y:S02]  /*0420*/  SEL R11, R13, 0x63400000, !P1 ;  /* 0x634000000d0b7807 */ /* 0x000fe40004800000 */
[----:B------:R-:W-:Y:S02]  /*0430*/  @!P2 LOP3.LUT R19, R15, 0x100000, RZ, 0xfc, !PT ;  /* 0x001000000f13a812 */ /* 0x000fe400078efcff */
[----:B------:R-:W-:Y:S01]  /*0440*/  LOP3.LUT R11, R11, 0x800fffff, R7, 0xf8, !PT ;  /* 0x800fffff0b0b7812 */ /* 0x000fe200078ef807 */
[----:B------:R-:W-:-:S05]  /*0450*/  DFMA R20, R16, -R2, 1 ;  /* 0x3ff000001014742b */ /* 0x000fca0000000802 */
[----:B------:R-:W-:-:S03]  /*0460*/  @!P2 DFMA R10, R10, 2, -R18 ;  /* 0x400000000a0aa82b */ /* 0x000fc60000000812 */
[----:B------:R-:W-:Y:S01]  /*0470*/  DFMA R16, R16, R20, R16 ;  /* 0x000000141010722b */ /* 0x000fe20000000010 */
[----:B------:R-:W-:Y:S02]  /*0480*/  IMAD.MOV.U32 R21, RZ, RZ, R9 ;  /* 0x000000ffff157224 */ /* 0x000fe400078e0009 */
[----:B------:R-:W-:Y:S01]  /*0490*/  IMAD.MOV.U32 R20, RZ, RZ, R14 ;  /* 0x000000ffff147224 */ /* 0x000fe200078e000e */
[----:B------:R-:W-:-:S03]  /*04a0*/  @!P0 LOP3.LUT R20, R3, 0x7ff00000, RZ, 0xc0, !PT ;  /* 0x7ff0000003148812 */ /* 0x000fc600078ec0ff */
[----:B------:R-:W-:Y:S01]  /*04b0*/  @!P2 LOP3.LUT R21, R11, 0x7ff00000, RZ, 0xc0, !PT ;  /* 0x7ff000000b15a812 */ /* 0x000fe200078ec0ff */
[----:B------:R-:W-:Y:S01]  /*04c0*/  DMUL R18, R16, R10 ;  /* 0x0000000a10127228 */ /* 0x000fe20000000000 */
[----:B------:R-:W-:-:S03]  /*04d0*/  VIADD R23, R20, 0xffffffff ;  /* 0xffffffff14177836 */ /* 0x000fc60000000000 */
[----:B------:R-:W-:-:S04]  /*04e0*/  VIADD R22, R21, 0xffffffff ;  /* 0xffffffff15167836 */ /* 0x000fc80000000000 */
        /* <DEDUP_REMOVED lines=24> */
[----:B------:R-:W-:Y:S01]  /*0670*/  IMAD.MOV.U32 R2, RZ, RZ, RZ ;  /* 0x000000ffff027224 */ /* 0x000fe200078e00ff */
[----:B------:R-:W-:-:S05]  /*0680*/  IADD3 R9, PT, PT, -R9, -0x43300000, RZ ;  /* 0xbcd0000009097810 */ /* 0x000fca0007ffe1ff */
[----:B------:R-:W-:-:S03]  /*0690*/  DFMA R2, R16, -R2, R14 ;  /* 0x800000021002722b */ /* 0x000fc6000000000e */
[----:B------:R-:W-:-:S07]  /*06a0*/  LOP3.LUT R5, R7, R5, RZ, 0x3c, !PT ;  /* 0x0000000507057212 */ /* 0x000fce00078e3cff */
[----:B------:R-:W-:-:S04]  /*06b0*/  FSETP.NEU.AND P0, PT, |R3|, R9, PT ;  /* 0x000000090300720b */ /* 0x000fc80003f0d200 */
[----:B------:R-:W-:Y:S02]  /*06c0*/  FSEL R16, R6, R16, !P0 ;  /* 0x0000001006107208 */ /* 0x000fe40004000000 */
[----:B------:R-:W-:Y:S01]  /*06d0*/  FSEL R17, R5, R17, !P0 ;  /* 0x0000001105117208 */ /* 0x000fe20004000000 */
[----:B------:R-:W-:Y:S06]  /*06e0*/  BRA `(.L_x_116) ;  /* 0x0000000000547947 */ /* 0x000fec0003800000 */
.L_x_115:
        /* <DEDUP_REMOVED lines=16> */
.L_x_118:
[----:B------:R-:W-:Y:S01]  /*07f0*/  LOP3.LUT R17, R5, 0x80000, RZ, 0xfc, !PT ;  /* 0x0008000005117812 */ /* 0x000fe200078efcff */
[----:B------:R-:W-:Y:S01]  /*0800*/  IMAD.MOV.U32 R16, RZ, RZ, R4 ;  /* 0x000000ffff107224 */ /* 0x000fe200078e0004 */
[----:B------:R-:W-:Y:S06]  /*0810*/  BRA `(.L_x_116) ;  /* 0x0000000000087947 */ /* 0x000fec0003800000 */
.L_x_117:
[----:B------:R-:W-:Y:S01]  /*0820*/  LOP3.LUT R17, R7, 0x80000, RZ, 0xfc, !PT ;  /* 0x0008000007117812 */ /* 0x000fe200078efcff */
[----:B------:R-:W-:-:S07]  /*0830*/  IMAD.MOV.U32 R16, RZ, RZ, R6 ;  /* 0x000000ffff107224 */ /* 0x000fce00078e0006 */
.L_x_116:
[----:B------:R-:W-:Y:S05]  /*0840*/  BSYNC.RECONVERGENT B1 ;  /* 0x0000000000017941 */ /* 0x000fea0003800200 */
.L_x_114:
[----:B------:R-:W-:Y:S02]  /*0850*/  IMAD.MOV.U32 R13, RZ, RZ, 0x0 ;  /* 0x00000000ff0d7424 */ /* 0x000fe400078e00ff */
[----:B------:R-:W-:Y:S02]  /*0860*/  IMAD.MOV.U32 R2, RZ, RZ, R16 ;  /* 0x000000ffff027224 */ /* 0x000fe400078e0010 */
[----:B------:R-:W-:Y:S01]  /*0870*/  IMAD.MOV.U32 R3, RZ, RZ, R17 ;  /* 0x000000ffff037224 */ /* 0x000fe200078e0011 */
[----:B------:R-:W-:Y:S06]  /*0880*/  RET.REL.NODEC R12 `(binary_div_f64) ;  /* 0xfffffff40cdc7950 */ /* 0x000fec0003c3ffff */
.L_x_119:
        /* <DEDUP_REMOVED lines=15> */
.L_x_483:


//--------------------- .text.binary_mul_f64      --------------------------
	.section	.text.binary_mul_f64,"ax",@progbits
	.align	128
        .global         binary_mul_f64
        .type           binary_mul_f64,@function
        .size           binary_mul_f64,(.L_x_538 - binary_mul_f64)
        .other          binary_mul_f64,@"STO_CUDA_ENTRY STV_DEFAULT"
binary_mul_f64:
.text.binary_mul_f64:
        /* <DEDUP_REMOVED lines=10> */
[----:B------:R-:W0:Y:S01]  /*00a0*/  LDCU.128 UR8, c[0x0][0x390] ;  /* 0x00007200ff0877ac */ /* 0x000e220008000c00 */
[C---:B------:R-:W-:Y:S01]  /*00b0*/  IMAD.SHL.U32 R8, R0.reuse, 0x8, RZ ;  /* 0x0000000800087824 */ /* 0x040fe200078e00ff */
[----:B------:R-:W-:Y:S01]  /*00c0*/  SHF.L.U64.HI R0, R0, 0x3, R3 ;  /* 0x0000000300007819 */ /* 0x000fe20000010203 */
[----:B------:R-:W1:Y:S01]  /*00d0*/  LDCU.64 UR6, c[0x0][0x388] ;  /* 0x00007100ff0677ac */ /* 0x000e620008000a00 */
        /* <DEDUP_REMOVED lines=9> */
[----:B--2---:R-:W-:-:S07]  /*0170*/  DMUL R2, R2, R4 ;  /* 0x0000000402027228 */ /* 0x004fce0000000000 */
[----:B------:R-:W-:Y:S01]  /*0180*/  STG.E.64 desc[UR4][R8.64], R2 ;  /* 0x0000000208007986 */ /* 0x000fe2000c101b04 */
[----:B------:R-:W-:Y:S05]  /*0190*/  EXIT ;  /* 0x000000000000794d */ /* 0x000fea0003800000 */
.L_x_120:
        /* <DEDUP_REMOVED lines=14> */
.L_x_538:


//--------------------- .text.binary_sub_f64      --------------------------
	.section	.text.binary_sub_f64,"ax",@progbits
	.align	128
        .global         binary_sub_f64
        .type           binary_sub_f64,@function
        .size           binary_sub_f64,(.L_x_539 - binary_sub_f64)
        .other          binary_sub_f64,@"STO_CUDA_ENTRY STV_DEFAULT"
binary_sub_f64:
.text.binary_sub_f64:
        /* <DEDUP_REMOVED lines=23> */
[----:B--2---:R-:W-:-:S07]  /*0170*/  DADD R2, R2, -R4 ;  /* 0x0000000002027229 */ /* 0x004fce0000000804 */
[----:B------:R-:W-:Y:S01]  /*0180*/  STG.E.64 desc[UR4][R8.64], R2 ;  /* 0x0000000208007986 */ /* 0x000fe2000c101b04 */
[----:B------:R-:W-:Y:S05]  /*0190*/  EXIT ;  /* 0x000000000000794d */ /* 0x000fea0003800000 */
.L_x_121:
        /* <DEDUP_REMOVED lines=14> */
.L_x_539:


//--------------------- .text.binary_add_f64      --------------------------
	.section	.text.binary_add_f64,"ax",@progbits
	.align	128
        .global         binary_add_f64
        .type           binary_add_f64,@function
        .size           binary_add_f64,(.L_x_540 - binary_add_f64)
        .other          binary_add_f64,@"STO_CUDA_ENTRY STV_DEFAULT"
binary_add_f64:
.text.binary_add_f64:
        /* <DEDUP_REMOVED lines=23> */
[----:B--2---:R-:W-:-:S07]  /*0170*/  DADD R2, R2, R4 ;  /* 0x0000000002027229 */ /* 0x004fce0000000004 */
[----:B------:R-:W-:Y:S01]  /*0180*/  STG.E.64 desc[UR4][R8.64], R2 ;  /* 0x0000000208007986 */ /* 0x000fe2000c101b04 */
[----:B------:R-:W-:Y:S05]  /*0190*/  EXIT ;  /* 0x000000000000794d */ /* 0x000fea0003800000 */
.L_x_122:
        /* <DEDUP_REMOVED lines=14> */
.L_x_540:


//--------------------- .text.scale_add_f32       --------------------------
	.section	.text.scale_add_f32,"ax",@progbits
	.align	128
        .global         scale_add_f32
        .type           scale_add_f32,@function
        .size           scale_add_f32,(.L_x_541 - scale_add_f32)
        .other          scale_add_f32,@"STO_CUDA_ENTRY STV_DEFAULT"
scale_add_f32:
.text.scale_add_f32:
        /* <DEDUP_REMOVED lines=14> */
[----:B------:R-:W2:Y:S07]  /*00e0*/  LDCU.64 UR4, c[0x0][0x358] ;  /* 0x00006b00ff0477ac */ /* 0x000eae0008000a00 */
[----:B------:R-:W3:Y:S01]  /*00f0*/  LDC.64 R6, c[0x0][0x398] ;  /* 0x0000e600ff067b82 */ /* 0x000ee20000000a00 */
[----:B0-----:R-:W-:-:S04]  /*0100*/  IADD3 R2, P0, PT, R5, UR6, RZ ;  /* 0x0000000605027c10 */ /* 0x001fc8000ff1e0ff */
[----:B------:R-:W-:-:S05]  /*0110*/  IADD3.X R3, PT, PT, R0, UR7, RZ, P0, !PT ;  /* 0x0000000700037c10 */ /* 0x000fca00087fe4ff */
[----:B--2---:R-:W3:Y:S01]  /*0120*/  LDG.E R2, desc[UR4][R2.64] ;  /* 0x0000000402027981 */ /* 0x004ee2000c1e1900 */
[----:B-1----:R-:W-:-:S05]  /*0130*/  IADD3 R4, P0, PT, R5, R8, RZ ;  /* 0x0000000805047210 */ /* 0x002fca0007f1e0ff */
[----:B------:R-:W-:Y:S02]  /*0140*/  IMAD.X R5, R0, 0x1, R9, P0 ;  /* 0x0000000100057824 */ /* 0x000fe400000e0609 */
[----:B---3--:R-:W-:-:S05]  /*0150*/  FFMA R7, R2, R6, R7 ;  /* 0x0000000602077223 */ /* 0x008fca0000000007 */
[----:B------:R-:W-:Y:S01]  /*0160*/  STG.E desc[UR4][R4.64], R7 ;  /* 0x0000000704007986 */ /* 0x000fe2000c101904 */
[----:B------:R-:W-:Y:S05]  /*0170*/  EXIT ;  /* 0x000000000000794d */ /* 0x000fea0003800000 */
.L_x_123:
        /* <DEDUP_REMOVED lines=16> */
.L_x_541:


//--------------------- .text.inplace_sigmoid_f32 --------------------------
	.section	.text.inplace_sigmoid_f32,"ax",@progbits
	.align	128
        .global         inplace_sigmoid_f32
        .type           inplace_sigmoid_f32,@function
        .size           inplace_sigmoid_f32,(.L_x_484 - inplace_sigmoid_f32)
        .other          inplace_sigmoid_f32,@"STO_CUDA_ENTRY STV_DEFAULT"
inplace_sigmoid_f32:
.text.inplace_sigmoid_f32:
        /* <DEDUP_REMOVED lines=14> */
[----:B-1----:R-:W2:Y:S01]  /*00e0*/  LDG.E R0, desc[UR4][R4.64] ;  /* 0x0000000404007981 */ /* 0x002ea2000c1e1900 */
[----:B------:R-:W-:Y:S01]  /*00f0*/  IMAD.MOV.U32 R3, RZ, RZ, 0x3bbb989d ;  /* 0x3bbb989dff037424 */ /* 0x000fe200078e00ff */
[----:B------:R-:W-:Y:S01]  /*0100*/  BSSY.RECONVERGENT B0, `(.L_x_124) ;  /* 0x0000015000007945 */ /* 0x000fe20003800200 */
[----:B------:R-:W-:Y:S02]  /*0110*/  IMAD.MOV.U32 R7, RZ, RZ, 0x437c0000 ;  /* 0x437c0000ff077424 */ /* 0x000fe400078e00ff */
[----:B--2---:R-:W-:-:S04]  /*0120*/  FFMA.SAT R2, R0, -R3, 0.5 ;  /* 0x3f00000000027423 */ /* 0x004fc80000002803 */
        /* <DEDUP_REMOVED lines=12> */
[----:B------:R-:W-:Y:S05]  /*01f0*/  CALL.REL.NOINC `($__internal_8_$__cuda_sm20_rcp_rn_f32_slowpath) ;  /* 0x0000000000207944 */ /* 0x000fea0003c00000 */
[----:B------:R-:W-:Y:S05]  /*0200*/  BRA `(.L_x_126) ;  /* 0x0000000000107947 */ /* 0x000fea0003800000 */
.L_x_125:
[----:B------:R-:W0:Y:S02]  /*0210*/  MUFU.RCP R3, R0 ;  /* 0x0000000000037308 */ /* 0x000e240000001000 */
[----:B0-----:R-:W-:-:S04]  /*0220*/  FFMA R2, R0, R3, -1 ;  /* 0xbf80000000027423 */ /* 0x001fc80000000003 */
[----:B------:R-:W-:-:S04]  /*0230*/  FADD.FTZ R2, -R2, -RZ ;  /* 0x800000ff02027221 */ /* 0x000fc80000010100 */
[----:B------:R-:W-:-:S07]  /*0240*/  FFMA R3, R3, R2, R3 ;  /* 0x0000000203037223 */ /* 0x000fce0000000003 */
.L_x_126:
[----:B------:R-:W-:Y:S05]  /*0250*/  BSYNC.RECONVERGENT B0 ;  /* 0x0000000000007941 */ /* 0x000fea0003800200 */
.L_x_124:
[----:B------:R-:W-:Y:S01]  /*0260*/  STG.E desc[UR4][R4.64], R3 ;  /* 0x0000000304007986 */ /* 0x000fe2000c101904 */
[----:B------:R-:W-:Y:S05]  /*0270*/  EXIT ;  /* 0x000000000000794d */ /* 0x000fea0003800000 */
        .weak           $__internal_8_$__cuda_sm20_rcp_rn_f32_slowpath
        .type           $__internal_8_$__cuda_sm20_rcp_rn_f32_slowpath,@function
        .size           $__internal_8_$__cuda_sm20_rcp_rn_f32_slowpath,(.L_x_484 - $__internal_8_$__cuda_sm20_rcp_rn_f32_slowpath)
$__internal_8_$__cuda_sm20_rcp_rn_f32_slowpath:
        /* <DEDUP_REMOVED lines=15> */
.L_x_128:
        /* <DEDUP_REMOVED lines=33> */
.L_x_130:
[----:B------:R0:W1:Y:S02]  /*0580*/  MUFU.RCP R3, R0 ;  /* 0x0000000000037308 */ /* 0x0000640000001000 */
.L_x_129:
[----:B------:R-:W-:Y:S05]  /*0590*/  BSYNC.RECONVERGENT B1 ;  /* 0x0000000000017941 */ /* 0x000fea0003800200 */
.L_x_127:
[----:B------:R-:W-:-:S04]  /*05a0*/  IMAD.MOV.U32 R7, RZ, RZ, 0x0 ;  /* 0x00000000ff077424 */ /* 0x000fc800078e00ff */
[----:B01----:R-:W-:Y:S05]  /*05b0*/  RET.REL.NODEC R6 `(inplace_sigmoid_f32) ;  /* 0xfffffff806907950 */ /* 0x003fea0003c3ffff */
.L_x_131:
        /* <DEDUP_REMOVED lines=12> */
.L_x_484:


//--------------------- .text.inplace_tanh_f32    --------------------------
	.section	.text.inplace_tanh_f32,"ax",@progbits
	.align	128
        .global         inplace_tanh_f32
        .type           inplace_tanh_f32,@function
        .size           inplace_tanh_f32,(.L_x_543 - inplace_tanh_f32)
        .other          inplace_tanh_f32,@"STO_CUDA_ENTRY STV_DEFAULT"
inplace_tanh_f32:
.text.inplace_tanh_f32:
        /* <DEDUP_REMOVED lines=15> */
[----:B------:R-:W-:Y:S01]  /*00f0*/  HFMA2 R8, -RZ, RZ, 1.125, -9232 ;  /* 0x3c80f082ff087431 */ /* 0x000fe200000001ff */
[----:B------:R-:W-:Y:S01]  /*0100*/  MOV R6, 0x3f800000 ;  /* 0x3f80000000067802 */ /* 0x000fe20000000f00 */
[C---:B--2---:R-:W-:Y:S01]  /*0110*/  FMUL R0, |R4|.reuse, 2.8853900432586669922 ;  /* 0x4038aa3b04007820 */ /* 0x044fe20000400200 */
[C---:B------:R-:W-:Y:S01]  /*0120*/  FMUL R9, R4.reuse, R4 ;  /* 0x0000000404097220 */ /* 0x040fe20000400000 */
[C---:B------:R-:W-:Y:S02]  /*0130*/  FSETP.GE.AND P1, PT, |R4|.reuse, 0.60000002384185791016, PT ;  /* 0x3f19999a0400780b */ /* 0x040fe40003f26200 */
[----:B------:R-:W-:Y:S01]  /*0140*/  FSETP.GE.AND P0, PT, |R4|, 9.010913848876953125, PT ;  /* 0x41102cb40400780b */ /* 0x000fe20003f06200 */
[C---:B------:R-:W-:Y:S01]  /*0150*/  FFMA R8, R9.reuse, R8, -0.052303962409496307373 ;  /* 0xbd563cae09087423 */ /* 0x040fe20000000008 */
[----:B------:R-:W0:Y:S03]  /*0160*/  MUFU.EX2 R0, R0 ;  /* 0x0000000000007308 */ /* 0x000e260000000800 */
[----:B------:R-:W-:Y:S01]  /*0170*/  FFMA R8, R9, R8, 0.1331529766321182251 ;  /* 0x3e08594109087423 */ /* 0x000fe20000000008 */
[----:B0-----:R-:W-:-:S03]  /*0180*/  FADD R5, R0, 1 ;  /* 0x3f80000000057421 */ /* 0x001fc60000000000 */
[----:B------:R-:W-:-:S04]  /*0190*/  FFMA R0, R9, R8, -0.33332768082618713379 ;  /* 0xbeaaa9ed09007423 */ /* 0x000fc80000000008 */
[----:B------:R-:W-:Y:S01]  /*01a0*/  FFMA R9, R9, R0, RZ ;  /* 0x0000000009097223 */ /* 0x000fe200000000ff */
[----:B------:R-:W0:Y:S02]  /*01b0*/  MUFU.RCP R5, R5 ;  /* 0x0000000500057308 */ /* 0x000e240000001000 */
[----:B0-----:R-:W-:-:S05]  /*01c0*/  FFMA R6, R5, -2, R6 ;  /* 0xc000000005067823 */ /* 0x001fca0000000006 */
[----:B------:R-:W-:-:S04]  /*01d0*/  FSEL R7, R6, 1, !P0 ;  /* 0x3f80000006077808 */ /* 0x000fc80004000000 */
[--C-:B------:R-:W-:Y:S01]  /*01e0*/  LOP3.LUT R7, R7, 0x80000000, R4.reuse, 0xb8, !PT ;  /* 0x8000000007077812 */ /* 0x100fe200078eb804 */
[----:B------:R-:W-:-:S05]  /*01f0*/  @!P1 FFMA R7, R4, R9, R4 ;  /* 0x0000000904079223 */ /* 0x000fca0000000004 */
[----:B------:R-:W-:Y:S01]  /*0200*/  STG.E desc[UR4][R2.64], R7 ;  /* 0x0000000702007986 */ /* 0x000fe2000c101904 */
[----:B------:R-:W-:Y:S05]  /*0210*/  EXIT ;  /* 0x000000000000794d */ /* 0x000fea0003800000 */
.L_x_132:
        /* <DEDUP_REMOVED lines=14> */
.L_x_543:


//--------------------- .text.inplace_silu_f32    --------------------------
	.section	.text.inplace_silu_f32,"ax",@progbits
	.align	128
        .global         inplace_silu_f32
        .type           inplace_silu_f32,@function
        .size           inplace_silu_f32,(.L_x_485 - inplace_silu_f32)
        .other          inplace_silu_f32,@"STO_CUDA_ENTRY STV_DEFAULT"
inplace_silu_f32:
.text.inplace_silu_f32:
        /* <DEDUP_REMOVED lines=35> */
[----:B------:R-:W-:Y:S05]  /*0230*/  CALL.REL.NOINC `($__internal_9_$__cuda_sm3x_div_rn_noftz_f32_slowpath) ;  /* 0x0000000000107944 */ /* 0x000fea0003c00000 */
[----:B------:R-:W-:-:S07]  /*0240*/  IMAD.MOV.U32 R7, RZ, RZ, R0 ;  /* 0x000000ffff077224 */ /* 0x000fce00078e0000 */
.L_x_134:
[----:B------:R-:W-:Y:S05]  /*0250*/  BSYNC.RECONVERGENT B0 ;  /* 0x0000000000007941 */ /* 0x000fea0003800200 */
.L_x_133:
[----:B------:R-:W-:Y:S01]  /*0260*/  STG.E desc[UR4][R4.64], R7 ;  /* 0x0000000704007986 */ /* 0x000fe2000c101904 */
[----:B------:R-:W-:Y:S05]  /*0270*/  EXIT ;  /* 0x000000000000794d */ /* 0x000fea0003800000 */
        .weak           $__internal_9_$__cuda_sm3x_div_rn_noftz_f32_slowpath
        .type           $__internal_9_$__cuda_sm3x_div_rn_noftz_f32_slowpath,@function
        .size           $__internal_9_$__cuda_sm3x_div_rn_noftz_f32_slowpath,(.L_x_485 - $__internal_9_$__cuda_sm3x_div_rn_noftz_f32_slowpath)
$__internal_9_$__cuda_sm3x_div_rn_noftz_f32_slowpath:
        /* <DEDUP_REMOVED lines=36> */
.L_x_136:
        /* <DEDUP_REMOVED lines=51> */
.L_x_143:
[----:B------:R-:W-:-:S04]  /*07f0*/  LOP3.LUT R0, R0, 0x80000000, RZ, 0xc0, !PT ;  /* 0x8000000000007812 */ /* 0x000fc800078ec0ff */
[----:B------:R-:W-:Y:S01]  /*0800*/  LOP3.LUT R0, R0, 0x7f800000, RZ, 0xfc, !PT ;  /* 0x7f80000000007812 */ /* 0x000fe200078efcff */
[----:B------:R-:W-:Y:S06]  /*0810*/  BRA `(.L_x_144) ;  /* 0x0000000000047947 */ /* 0x000fec0003800000 */
.L_x_142:
[----:B------:R-:W-:-:S07]  /*0820*/  IMAD R0, R7, 0x800000, R0 ;  /* 0x0080000007007824 */ /* 0x000fce00078e0200 */
.L_x_144:
[----:B------:R-:W-:Y:S05]  /*0830*/  BSYNC.RECONVERGENT B2 ;  /* 0x0000000000027941 */ /* 0x000fea0003800200 */
.L_x_141:
[----:B------:R-:W-:Y:S05]  /*0840*/  BRA `(.L_x_145) ;  /* 0x0000000000207947 */ /* 0x000fea0003800000 */
.L_x_140:
[----:B------:R-:W-:-:S04]  /*0850*/  LOP3.LUT R0, R9, 0x80000000, R8, 0x48, !PT ;  /* 0x8000000009007812 */ /* 0x000fc800078e4808 */
[----:B------:R-:W-:Y:S01]  /*0860*/  LOP3.LUT R0, R0, 0x7f800000, RZ, 0xfc, !PT ;  /* 0x7f80000000007812 */ /* 0x000fe200078efcff */
[----:B------:R-:W-:Y:S06]  /*0870*/  BRA `(.L_x_145) ;  /* 0x0000000000147947 */ /* 0x000fec0003800000 */
.L_x_139:
[----:B------:R-:W-:Y:S01]  /*0880*/  LOP3.LUT R0, R9, 0x80000000, R8, 0x48, !PT ;  /* 0x8000000009007812 */ /* 0x000fe200078e4808 */
[----:B------:R-:W-:Y:S06]  /*0890*/  BRA `(.L_x_145) ;  /* 0x00000000000c7947 */ /* 0x000fec0003800000 */
.L_x_138:
[----:B------:R-:W0:Y:S01]  /*08a0*/  MUFU.RSQ R0, -QNAN ;  /* 0xffc0000000007908 */ /* 0x000e220000001400 */
[----:B------:R-:W-:Y:S05]  /*08b0*/  BRA `(.L_x_145) ;  /* 0x0000000000047947 */ /* 0x000fea0003800000 */
.L_x_137:
[----:B------:R-:W-:-:S07]  /*08c0*/  FADD.FTZ R0, R0, R3 ;  /* 0x0000000300007221 */ /* 0x000fce0000010000 */
.L_x_145:
[----:B------:R-:W-:Y:S05]  /*08d0*/  BSYNC.RECONVERGENT B1 ;  /* 0x0000000000017941 */ /* 0x000fea0003800200 */
.L_x_135:
[----:B------:R-:W-:-:S04]  /*08e0*/  IMAD.MOV.U32 R3, RZ, RZ, 0x0 ;  /* 0x00000000ff037424 */ /* 0x000fc800078e00ff */
[----:B0-----:R-:W-:Y:S05]  /*08f0*/  RET.REL.NODEC R2 `(inplace_silu_f32) ;  /* 0xfffffff402c07950 */ /* 0x001fea0003c3ffff */
.L_x_146:
        /* <DEDUP_REMOVED lines=16> */
.L_x_485:


//--------------------- .text.inplace_relu_f32    --------------------------
	.section	.text.inplace_relu_f32,"ax",@progbits
	.align	128
        .global         inplace_relu_f32
        .type           inplace_relu_f32,@function
        .size           inplace_relu_f32,(.L_x_545 - inplace_relu_f32)
        .other          inplace_relu_f32,@"STO_CUDA_ENTRY STV_DEFAULT"
inplace_relu_f32:
.text.inplace_relu_f32:
        /* <DEDUP_REMOVED lines=14> */
[----:B-1----:R-:W2:Y:S02]  /*00e0*/  LDG.E R0, desc[UR4][R2.64] ;  /* 0x0000000402007981 */ /* 0x002ea4000c1e1900 */
[----:B--2---:R-:W-:-:S05]  /*00f0*/  FMNMX R5, RZ, R0, !PT ;  /* 0x00000000ff057209 */ /* 0x004fca0007800000 */
[----:B------:R-:W-:Y:S01]  /*0100*/  STG.E desc[UR4][R2.64], R5 ;  /* 0x0000000502007986 */ /* 0x000fe2000c101904 */
[----:B------:R-:W-:Y:S05]  /*0110*/  EXIT ;  /* 0x000000000000794d */ /* 0x000fea0003800000 */
.L_x_147:
        /* <DEDUP_REMOVED lines=14> */
.L_x_545:


//--------------------- .text.inplace_elu_f32     --------------------------
	.section	.text.inplace_elu_f32,"ax",@progbits
	.align	128
        .global         inplace_elu_f32
        .type           inplace_elu_f32,@function
        .size           inplace_elu_f32,(.L_x_546 - inplace_elu_f32)
        .other          inplace_elu_f32,@"STO_CUDA_ENTRY STV_DEFAULT"
inplace_elu_f32:
.text.inplace_elu_f32:
        /* <DEDUP_REMOVED lines=15> */
[----:B------:R-:W-:Y:S01]  /*00f0*/  BSSY.RECONVERGENT B0, `(.L_x_148) ;  /* 0x000000f000007945 */ /* 0x000fe20003800200 */
[----:B--2---:R-:W-:-:S13]  /*0100*/  FSETP.GT.AND P0, PT, R5, RZ, PT ;  /* 0x000000ff0500720b */ /* 0x004fda0003f04000 */
        /* <DEDUP_REMOVED lines=9> */
[----:B------:R-:W-:-:S04]  /*01a0*/  FFMA R4, R5, 1.925963033500011079e-08, R4 ;  /* 0x32a5706005047823 */ /* 0x000fc80000000004 */
[----:B------:R-:W1:Y:S02]  /*01b0*/  MUFU.EX2 R5, R4 ;  /* 0x0000000400057308 */ /* 0x000e640000000800 */
[----:B-1----:R-:W-:-:S04]  /*01c0*/  FFMA R5, R0, R5, -1 ;  /* 0xbf80000000057423 */ /* 0x002fc80000000005 */
[----:B0-----:R-:W-:-:S07]  /*01d0*/  FMUL R5, R5, UR6 ;  /* 0x0000000605057c20 */ /* 0x001fce0008400000 */
.L_x_149:
[----:B------:R-:W-:Y:S05]  /*01e0*/  BSYNC.RECONVERGENT B0 ;  /* 0x0000000000007941 */ /* 0x000fea0003800200 */
.L_x_148:
[----:B------:R-:W-:Y:S01]  /*01f0*/  STG.E desc[UR4][R2.64], R5 ;  /* 0x0000000502007986 */ /* 0x000fe2000c101904 */
[----:B------:R-:W-:Y:S05]  /*0200*/  EXIT ;  /* 0x000000000000794d */ /* 0x000fea0003800000 */
.L_x_150:
        /* <DEDUP_REMOVED lines=15> */
.L_x_546:


//--------------------- .text.inplace_gelu_erf_f32 --------------------------
	.section	.text.inplace_gelu_erf_f32,"ax",@progbits
	.align	128
        .global         inplace_gelu_erf_f32
        .type           inplace_gelu_erf_f32,@function
        .size           inplace_gelu_erf_f32,(.L_x_547 - inplace_gelu_erf_f32)
        .other          inplace_gelu_erf_f32,@"STO_CUDA_ENTRY STV_DEFAULT"
inplace_gelu_erf_f32:
.text.inplace_gelu_erf_f32:
        /* <DEDUP_REMOVED lines=15> */
[----:B------:R-:W-:Y:S02]  /*00f0*/  HFMA2 R8, -RZ, RZ, 0.8349609375, 5.424022674560546875e-06 ;  /* 0x3aae005bff087431 */ /* 0x000fe400000001ff */
[----:B------:R-:W-:Y:S01]  /*0100*/  IMAD.MOV.U32 R6, RZ, RZ, 0x38eb4c3a ;  /* 0x38eb4c3aff067424 */ /* 0x000fe200078e00ff */
[----:B------:R-:W-:Y:S01]  /*0110*/  MOV R9, 0x3d24d99a ;  /* 0x3d24d99a00097802 */ /* 0x000fe20000000f00 */
[----:B------:R-:W-:Y:S02]  /*0120*/  IMAD.MOV.U32 R7, RZ, RZ, 0x3c09919f ;  /* 0x3c09919fff077424 */ /* 0x000fe400078e00ff */
[----:B------:R-:W-:Y:S02]  /*0130*/  HFMA2 R10, -RZ, RZ, 1.8525390625, -0.310791015625 ;  /* 0x3f69b4f9ff0a7431 */ /* 0x000fe400000001ff */
[----:B--2---:R-:W-:-:S04]  /*0140*/  FMUL R0, R4, 0.70710676908493041992 ;  /* 0x3f3504f304007820 */ /* 0x004fc80000400000 */
        /* <DEDUP_REMOVED lines=9> */
[C---:B------:R-:W-:Y:S02]  /*01e0*/  FFMA R6, R5.reuse, R6, R7 ;  /* 0x0000000605067223 */ /* 0x040fe40000000007 */
[----:B------:R-:W-:Y:S01]  /*01f0*/  FSEL R7, R8, 0.11284004896879196167, P0 ;  /* 0x3de718af08077808 */ /* 0x000fe20000000000 */
[----:B------:R-:W-:Y:S02]  /*0200*/  IMAD.MOV.U32 R8, RZ, RZ, 0x3f210a14 ;  /* 0x3f210a14ff087424 */ /* 0x000fe400078e00ff */
        /* <DEDUP_REMOVED lines=13> */
[----:B------:R-:W-:-:S05]  /*02e0*/  FMUL R5, R0, R5 ;  /* 0x0000000500057220 */ /* 0x000fca0000400000 */
[----:B------:R-:W-:Y:S01]  /*02f0*/  STG.E desc[UR4][R2.64], R5 ;  /* 0x0000000502007986 */ /* 0x000fe2000c101904 */
[----:B------:R-:W-:Y:S05]  /*0300*/  EXIT ;  /* 0x000000000000794d */ /* 0x000fea0003800000 */
.L_x_151:
        /* <DEDUP_REMOVED lines=15> */
.L_x_547:


//--------------------- .text.inplace_abs_f32     --------------------------
	.section	.text.inplace_abs_f32,"ax",@progbits
	.align	128
        .global         inplace_abs_f32
        .type           inplace_abs_f32,@function
        .size           inplace_abs_f32,(.L_x_548 - inplace_abs_f32)
        .other          inplace_abs_f32,@"STO_CUDA_ENTRY STV_DEFAULT"
inplace_abs_f32:
.text.inplace_abs_f32:
        /* <DEDUP_REMOVED lines=15> */
[----:B--2---:R-:W-:-:S05]  /*00f0*/  FADD R5, |R0|, -RZ ;  /* 0x800000ff00057221 */ /* 0x004fca0000000200 */
[----:B------:R-:W-:Y:S01]  /*0100*/  STG.E desc[UR4][R2.64], R5 ;  /* 0x0000000502007986 */ /* 0x000fe2000c101904 */
[----:B------:R-:W-:Y:S05]  /*0110*/  EXIT ;  /* 0x000000000000794d */ /* 0x000fea0003800000 */
.L_x_152:
        /* <DEDUP_REMOVED lines=14> */
.L_x_548:


//--------------------- .text.inplace_rsqrt_f32   --------------------------
	.section	.text.inplace_rsqrt_f32,"ax",@progbits
	.align	128
        .global         inplace_rsqrt_f32
        .type           inplace_rsqrt_f32,@function
        .size           inplace_rsqrt_f32,(.L_x_549 - inplace_rsqrt_f32)
        .other          inplace_rsqrt_f32,@"STO_CUDA_ENTRY STV_DEFAULT"
inplace_rsqrt_f32:
.text.inplace_rsqrt_f32:
        /* <DEDUP_REMOVED lines=15> */
[----:B--2---:R-:W-:-:S13]  /*00f0*/  FSETP.GEU.AND P0, PT, |R0|, 1.175494350822287508e-38, PT ;  /* 0x008000000000780b */ /* 0x004fda0003f0e200 */
[----:B------:R-:W-:-:S04]  /*0100*/  @!P0 FMUL R0, R0, 16777216 ;  /* 0x4b80000000008820 */ /* 0x000fc80000400000 */
[----:B------:R-:W0:Y:S02]  /*0110*/  MUFU.RSQ R5, R0 ;  /* 0x0000000000057308 */ /* 0x000e240000001400 */
[----:B0-----:R-:W-:-:S05]  /*0120*/  @!P0 FMUL R5, R5, 4096 ;  /* 0x4580000005058820 */ /* 0x001fca0000400000 */
[----:B------:R-:W-:Y:S01]  /*0130*/  STG.E desc[UR4][R2.64], R5 ;  /* 0x0000000502007986 */ /* 0x000fe2000c101904 */
[----:B------:R-:W-:Y:S05]  /*0140*/  EXIT ;  /* 0x000000000000794d */ /* 0x000fea0003800000 */
.L_x_153:
        /* <DEDUP_REMOVED lines=11> */
.L_x_549:


//--------------------- .text.inplace_sqrt_f32    --------------------------
	.section	.text.inplace_sqrt_f32,"ax",@progbits
	.align	128
        .global         inplace_sqrt_f32
        .type           inplace_sqrt_f32,@function
        .size           inplace_sqrt_f32,(.L_x_486 - inplace_sqrt_f32)
        .other          inplace_sqrt_f32,@"STO_CUDA_ENTRY STV_DEFAULT"
inplace_sqrt_f32:
.text.inplace_sqrt_f32:
        /* <DEDUP_REMOVED lines=16> */
[----:B--2---:R-:W-:Y:S01]  /*0100*/  IADD3 R4, PT, PT, R0, -0xd000000, RZ ;  /* 0xf300000000047810 */ /* 0x004fe20007ffe0ff */
[----:B------:R0:W1:Y:S03]  /*0110*/  MUFU.RSQ R5, R0 ;  /* 0x0000000000057308 */ /* 0x0000660000001400 */
[----:B------:R-:W-:-:S13]  /*0120*/  ISETP.GT.U32.AND P0, PT, R4, 0x727fffff, PT ;  /* 0x727fffff0400780c */ /* 0x000fda0003f04070 */
[----:B0-----:R-:W-:Y:S05]  /*0130*/  @!P0 BRA `(.L_x_155) ;  /* 0x0000000000108947 */ /* 0x001fea0003800000 */
[----:B------:R-:W-:-:S07]  /*0140*/  MOV R9, 0x160 ;  /* 0x0000016000097802 */ /* 0x000fce0000000f00 */
[----:B-1----:R-:W-:Y:S05]  /*0150*/  CALL.REL.NOINC `($__internal_10_$__cuda_sm20_sqrt_rn_f32_slowpath) ;  /* 0x0000000000247944 */ /* 0x002fea0003c00000 */
[----:B------:R-:W-:Y:S01]  /*0160*/  IMAD.MOV.U32 R5, RZ, RZ, R0 ;  /* 0x000000ffff057224 */ /* 0x000fe200078e0000 */
[----:B------:R-:W-:Y:S06]  /*0170*/  BRA `(.L_x_156) ;  /* 0x0000000000107947 */ /* 0x000fec0003800000 */
.L_x_155:
[----:B-1----:R-:W-:Y:S01]  /*0180*/  FMUL.FTZ R7, R0, R5 ;  /* 0x0000000500077220 */ /* 0x002fe20000410000 */
[----:B------:R-:W-:-:S03]  /*0190*/  FMUL.FTZ R5, R5, 0.5 ;  /* 0x3f00000005057820 */ /* 0x000fc60000410000 */
[----:B------:R-:W-:-:S04]  /*01a0*/  FFMA R0, -R7, R7, R0 ;  /* 0x0000000707007223 */ /* 0x000fc80000000100 */
[----:B------:R-:W-:-:S07]  /*01b0*/  FFMA R5, R0, R5, R7 ;  /* 0x0000000500057223 */ /* 0x000fce0000000007 */
.L_x_156:
[----:B------:R-:W-:Y:S05]  /*01c0*/  BSYNC.RECONVERGENT B0 ;  /* 0x0000000000007941 */ /* 0x000fea0003800200 */
.L_x_154:
[----:B------:R-:W-:Y:S01]  /*01d0*/  STG.E desc[UR4][R2.64], R5 ;  /* 0x0000000502007986 */ /* 0x000fe2000c101904 */
[----:B------:R-:W-:Y:S05]  /*01e0*/  EXIT ;  /* 0x000000000000794d */ /* 0x000fea0003800000 */
        .weak           $__internal_10_$__cuda_sm20_sqrt_rn_f32_slowpath
        .type           $__internal_10_$__cuda_sm20_sqrt_rn_f32_slowpath,@function
        .size           $__internal_10_$__cuda_sm20_sqrt_rn_f32_slowpath,(.L_x_486 - $__internal_10_$__cuda_sm20_sqrt_rn_f32_slowpath)
$__internal_10_$__cuda_sm20_sqrt_rn_f32_slowpath:
        /* <DEDUP_REMOVED lines=19> */
.L_x_157:
[----:B------:R-:W-:Y:S02]  /*0320*/  HFMA2 R5, -RZ, RZ, 0, 0 ;  /* 0x00000000ff057431 */ /* 0x000fe400000001ff */
[----:B------:R-:W-:Y:S01]  /*0330*/  IMAD.MOV.U32 R0, RZ, RZ, R4 ;  /* 0x000000ffff007224 */ /* 0x000fe200078e0004 */
[----:B------:R-:W-:-:S04]  /*0340*/  MOV R4, R9 ;  /* 0x0000000900047202 */ /* 0x000fc80000000f00 */
[----:B------:R-:W-:Y:S05]  /*0350*/  RET.REL.NODEC R4 `(inplace_sqrt_f32) ;  /* 0xfffffffc04287950 */ /* 0x000fea0003c3ffff */
.L_x_158:
        /* <DEDUP_REMOVED lines=10> */
.L_x_486:


//--------------------- .text.inplace_sqr_f32     --------------------------
	.section	.text.inplace_sqr_f32,"ax",@progbits
	.align	128
        .global         inplace_sqr_f32
        .type           inplace_sqr_f32,@function
        .size           inplace_sqr_f32,(.L_x_551 - inplace_sqr_f32)
        .other          inplace_sqr_f32,@"STO_CUDA_ENTRY STV_DEFAULT"
inplace_sqr_f32:
.text.inplace_sqr_f32:
        /* <DEDUP_REMOVED lines=15> */
[----:B--2---:R-:W-:-:S05]  /*00f0*/  FMUL R5, R0, R0 ;  /* 0x0000000000057220 */ /* 0x004fca0000400000 */
[----:B------:R-:W-:Y:S01]  /*0100*/  STG.E desc[UR4][R2.64], R5 ;  /* 0x0000000502007986 */ /* 0x000fe2000c101904 */
[----:B------:R-:W-:Y:S05]  /*0110*/  EXIT ;  /* 0x000000000000794d */ /* 0x000fea0003800000 */
.L_x_159:
        /* <DEDUP_REMOVED lines=14> */
.L_x_551:


//--------------------- .text.inplace_sin_f32     --------------------------
	.section	.text.inplace_sin_f32,"ax",@progbits
	.align	128
        .global         inplace_sin_f32
        .type           inplace_sin_f32,@function
        .size           inplace_sin_f32,(.L_x_552 - inplace_sin_f32)
        .other          inplace_sin_f32,@"STO_CUDA_ENTRY STV_DEFAULT"
inplace_sin_f32:
.text.inplace_sin_f32:
        /* <DEDUP_REMOVED lines=16> */
[C---:B--2---:R-:W-:Y:S01]  /*0100*/  FMUL R4, R0.reuse, 0.63661974668502807617 ;  /* 0x3f22f98300047820 */ /* 0x044fe20000400000 */
[----:B------:R-:W-:-:S03]  /*0110*/  FSETP.GE.AND P0, PT, |R0|, 105615, PT ;  /* 0x47ce47800000780b */ /* 0x000fc60003f06200 */
        /* <DEDUP_REMOVED lines=17> */
.L_x_162:
        /* <DEDUP_REMOVED lines=66> */
.L_x_164:
[----:B------:R-:W-:Y:S05]  /*0650*/  BSYNC.RECONVERGENT B1 ;  /* 0x0000000000017941 */ /* 0x000fea0003800200 */
.L_x_163:
        /* <DEDUP_REMOVED lines=18> */
.L_x_161:
[----:B------:R-:W-:Y:S05]  /*0780*/  BSYNC.RECONVERGENT B0 ;  /* 0x0000000000007941 */ /* 0x000fea0003800200 */
.L_x_160:
        /* <DEDUP_REMOVED lines=16> */
[----:B------:R-:W-:-:S05]  /*0890*/  @P1 FADD R7, RZ, -R7 ;  /* 0x80000007ff071221 */ /* 0x000fca0000000000 */
[----:B------:R-:W-:Y:S01]  /*08a0*/  STG.E desc[UR6][R2.64], R7 ;  /* 0x0000000702007986 */ /* 0x000fe2000c101906 */
[----:B------:R-:W-:Y:S05]  /*08b0*/  EXIT ;  /* 0x000000000000794d */ /* 0x000fea0003800000 */
.L_x_165:
        /* <DEDUP_REMOVED lines=12> */
.L_x_552:


//--------------------- .text.inplace_cos_f32     --------------------------
	.section	.text.inplace_cos_f32,"ax",@progbits
	.align	128
        .global         inplace_cos_f32
        .type           inplace_cos_f32,@function
        .size           inplace_cos_f32,(.L_x_553 - inplace_cos_f32)
        .other          inplace_cos_f32,@"STO_CUDA_ENTRY STV_DEFAULT"
inplace_cos_f32:
.text.inplace_cos_f32:
        /* <DEDUP_REMOVED lines=35> */
.L_x_168:
        /* <DEDUP_REMOVED lines=66> */
.L_x_170:
[----:B------:R-:W-:Y:S05]  /*0650*/  BSYNC.RECONVERGENT B1 ;  /* 0x0000000000017941 */ /* 0x000fea0003800200 */
.L_x_169:
        /* <DEDUP_REMOVED lines=18> */
.L_x_167:
[----:B------:R-:W-:Y:S05]  /*0780*/  BSYNC.RECONVERGENT B0 ;  /* 0x0000000000007941 */ /* 0x000fea0003800200 */
.L_x_166:
        /* <DEDUP_REMOVED lines=17> */
[----:B------:R-:W-:-:S05]  /*08a0*/  @P1 FADD R7, RZ, -R7 ;  /* 0x80000007ff071221 */ /* 0x000fca0000000000 */
[----:B------:R-:W-:Y:S01]  /*08b0*/  STG.E desc[UR6][R2.64], R7 ;  /* 0x0000000702007986 */ /* 0x000fe2000c101906 */
[----:B------:R-:W-:Y:S05]  /*08c0*/  EXIT ;  /* 0x000000000000794d */ /* 0x000fea0003800000 */
.L_x_171:
        /* <DEDUP_REMOVED lines=11> */
.L_x_553:


//--------------------- .text.unary_sigmoid_f32   --------------------------
	.section	.text.unary_sigmoid_f32,"ax",@progbits
	.align	128
        .global         unary_sigmoid_f32
        .type           unary_sigmoid_f32,@function
        .size           unary_sigmoid_f32,(.L_x_487 - unary_sigmoid_f32)
        .other          unary_sigmoid_f32,@"STO_CUDA_ENTRY STV_DEFAULT"
unary_sigmoid_f32:
.text.unary_sigmoid_f32:
        /* <DEDUP_REMOVED lines=15> */
[----:B------:R-:W-:-:S05]  /*00f0*/  IADD3.X R7, PT, PT, R3, UR7, RZ, P0, !PT ;  /* 0x0000000703077c10 */ /* 0x000fca00087fe4ff */
        /* <DEDUP_REMOVED lines=17> */
[----:B------:R-:W-:Y:S05]  /*0210*/  CALL.REL.NOINC `($__internal_11_$__cuda_sm20_rcp_rn_f32_slowpath) ;  /* 0x0000000000307944 */ /* 0x000fea0003c00000 */
[----:B------:R-:W-:Y:S01]  /*0220*/  IMAD.MOV.U32 R7, RZ, RZ, R5 ;  /* 0x000000ffff077224 */ /* 0x000fe200078e0005 */
[----:B------:R-:W-:Y:S06]  /*0230*/  BRA `(.L_x_174) ;  /* 0x0000000000107947 */ /* 0x000fec0003800000 */
.L_x_173:
[----:B------:R-:W0:Y:S02]  /*0240*/  MUFU.RCP R7, R0 ;  /* 0x0000000000077308 */ /* 0x000e240000001000 */
[----:B0-----:R-:W-:-:S04]  /*0250*/  FFMA R2, R0, R7, -1 ;  /* 0xbf80000000027423 */ /* 0x001fc80000000007 */
[----:B------:R-:W-:-:S04]  /*0260*/  FADD.FTZ R2, -R2, -RZ ;  /* 0x800000ff02027221 */ /* 0x000fc80000010100 */
[----:B------:R-:W-:-:S07]  /*0270*/  FFMA R7, R7, R2, R7 ;  /* 0x0000000207077223 */ /* 0x000fce0000000007 */
.L_x_174:
[----:B------:R-:W-:Y:S05]  /*0280*/  BSYNC.RECONVERGENT B0 ;  /* 0x0000000000007941 */ /* 0x000fea0003800200 */
.L_x_172:
[----:B------:R-:W0:Y:S02]  /*0290*/  LDCU.64 UR6, c[0x0][0x390] ;  /* 0x00007200ff0677ac */ /* 0x000e240008000a00 */
[----:B0-----:R-:W-:-:S04]  /*02a0*/  IADD3 R4, P0, PT, R4, UR6, RZ ;  /* 0x0000000604047c10 */ /* 0x001fc8000ff1e0ff */
[----:B------:R-:W-:-:S05]  /*02b0*/  IADD3.X R5, PT, PT, R3, UR7, RZ, P0, !PT ;  /* 0x0000000703057c10 */ /* 0x000fca00087fe4ff */
[----:B------:R-:W-:Y:S01]  /*02c0*/  STG.E desc[UR4][R4.64], R7 ;  /* 0x0000000704007986 */ /* 0x000fe2000c101904 */
[----:B------:R-:W-:Y:S05]  /*02d0*/  EXIT ;  /* 0x000000000000794d */ /* 0x000fea0003800000 */
        .weak           $__internal_11_$__cuda_sm20_rcp_rn_f32_slowpath
        .type           $__internal_11_$__cuda_sm20_rcp_rn_f32_slowpath,@function
        .size           $__internal_11_$__cuda_sm20_rcp_rn_f32_slowpath,(.L_x_487 - $__internal_11_$__cuda_sm20_rcp_rn_f32_slowpath)
$__internal_11_$__cuda_sm20_rcp_rn_f32_slowpath:
        /* <DEDUP_REMOVED lines=15> */
.L_x_176:
        /* <DEDUP_REMOVED lines=33> */
.L_x_178:
[----:B------:R0:W1:Y:S02]  /*05e0*/  MUFU.RCP R5, R0 ;  /* 0x0000000000057308 */ /* 0x0000640000001000 */
.L_x_177:
[----:B------:R-:W-:Y:S05]  /*05f0*/  BSYNC.RECONVERGENT B1 ;  /* 0x0000000000017941 */ /* 0x000fea0003800200 */
.L_x_175:
[----:B------:R-:W-:-:S04]  /*0600*/  IMAD.MOV.U32 R7, RZ, RZ, 0x0 ;  /* 0x00000000ff077424 */ /* 0x000fc800078e00ff */
[----:B01----:R-:W-:Y:S05]  /*0610*/  RET.REL.NODEC R6 `(unary_sigmoid_f32) ;  /* 0xfffffff806787950 */ /* 0x003fea0003c3ffff */
.L_x_179:
        /* <DEDUP_REMOVED lines=14> */
.L_x_487:


//--------------------- .text.unary_tanh_f32      --------------------------
	.section	.text.unary_tanh_f32,"ax",@progbits
	.align	128
        .global         unary_tanh_f32
        .type           unary_tanh_f32,@function
        .size           unary_tanh_f32,(.L_x_555 - unary_tanh_f32)
        .other          unary_tanh_f32,@"STO_CUDA_ENTRY STV_DEFAULT"
unary_tanh_f32:
.text.unary_tanh_f32:
        /* <DEDUP_REMOVED lines=17> */
[----:B-1----:R-:W2:Y:S01]  /*0110*/  LDG.E R4, desc[UR4][R2.64] ;  /* 0x0000000402047981 */ /* 0x002ea2000c1e1900 */
[----:B------:R-:W-:Y:S02]  /*0120*/  HFMA2 R6, -RZ, RZ, 1.875, 0 ;  /* 0x3f800000ff067431 */ /* 0x000fe400000001ff */
[----:B------:R-:W-:Y:S02]  /*0130*/  IMAD.MOV.U32 R8, RZ, RZ, 0x3c80f082 ;  /* 0x3c80f082ff087424 */ /* 0x000fe400078e00ff */
[C---:B--2---:R-:W-:Y:S01]  /*0140*/  FMUL R0, |R4|.reuse, 2.8853900432586669922 ;  /* 0x4038aa3b04007820 */ /* 0x044fe20000400200 */
[C---:B------:R-:W-:Y:S01]  /*0150*/  FMUL R7, R4.reuse, R4 ;  /* 0x0000000404077220 */ /* 0x040fe20000400000 */
[----:B------:R-:W-:-:S02]  /*0160*/  FSETP.GE.AND P0, PT, |R4|, 0.60000002384185791016, PT ;  /* 0x3f19999a0400780b */ /* 0x000fc40003f06200 */
        /* <DEDUP_REMOVED lines=9> */
[----:B------:R-:W-:Y:S02]  /*0200*/  FSEL R3, R6, 1, !P1 ;  /* 0x3f80000006037808 */ /* 0x000fe40004800000 */
[----:B0-----:R-:W-:Y:S02]  /*0210*/  IADD3 R2, P1, PT, R9, UR6, RZ ;  /* 0x0000000609027c10 */ /* 0x001fe4000ff3e0ff */
[--C-:B------:R-:W-:Y:S01]  /*0220*/  LOP3.LUT R5, R3, 0x80000000, R4.reuse, 0xb8, !PT ;  /* 0x8000000003057812 */ /* 0x100fe200078eb804 */
[----:B------:R-:W-:Y:S01]  /*0230*/  @!P0 FFMA R5, R4, R7, R4 ;  /* 0x0000000704058223 */ /* 0x000fe20000000004 */
[----:B------:R-:W-:-:S05]  /*0240*/  IADD3.X R3, PT, PT, R10, UR7, RZ, P1, !PT ;  /* 0x000000070a037c10 */ /* 0x000fca0008ffe4ff */
[----:B------:R-:W-:Y:S01]  /*0250*/  STG.E desc[UR4][R2.64], R5 ;  /* 0x0000000502007986 */ /* 0x000fe2000c101904 */
[----:B------:R-:W-:Y:S05]  /*0260*/  EXIT ;  /* 0x000000000000794d */ /* 0x000fea0003800000 */
.L_x_180:
        /* <DEDUP_REMOVED lines=9> */
.L_x_555:


//--------------------- .text.unary_silu_f32      --------------------------
	.section	.text.unary_silu_f32,"ax",@progbits
	.align	128
        .global         unary_silu_f32
        .type           unary_silu_f32,@function
        .size           unary_silu_f32,(.L_x_488 - unary_silu_f32)
        .other          unary_silu_f32,@"STO_CUDA_ENTRY STV_DEFAULT"
unary_silu_f32:
.text.unary_silu_f32:
        /* <DEDUP_REMOVED lines=37> */
[----:B------:R-:W-:Y:S05]  /*0250*/  CALL.REL.NOINC `($__internal_12_$__cuda_sm3x_div_rn_noftz_f32_slowpath) ;  /* 0x00000000001c7944 */ /* 0x000fea0003c00000 */
[----:B------:R-:W-:-:S07]  /*0260*/  IMAD.MOV.U32 R7, RZ, RZ, R0 ;  /* 0x000000ffff077224 */ /* 0x000fce00078e0000 */
.L_x_182:
[----:B------:R-:W-:Y:S05]  /*0270*/  BSYNC.RECONVERGENT B0 ;  /* 0x0000000000007941 */ /* 0x000fea0003800200 */
.L_x_181:
[----:B------:R-:W0:Y:S02]  /*0280*/  LDCU.64 UR6, c[0x0][0x390] ;  /* 0x00007200ff0677ac */ /* 0x000e240008000a00 */
[----:B0-----:R-:W-:-:S04]  /*0290*/  IADD3 R4, P0, PT, R4, UR6, RZ ;  /* 0x0000000604047c10 */ /* 0x001fc8000ff1e0ff */
[----:B------:R-:W-:-:S05]  /*02a0*/  IADD3.X R5, PT, PT, R2, UR7, RZ, P0, !PT ;  /* 0x0000000702057c10 */ /* 0x000fca00087fe4ff */
[----:B------:R-:W-:Y:S01]  /*02b0*/  STG.E desc[UR4][R4.64], R7 ;  /* 0x0000000704007986 */ /* 0x000fe2000c101904 */
[----:B------:R-:W-:Y:S05]  /*02c0*/  EXIT ;  /* 0x000000000000794d */ /* 0x000fea0003800000 */
        .weak           $__internal_12_$__cuda_sm3x_div_rn_noftz_f32_slowpath
        .type           $__internal_12_$__cuda_sm3x_div_rn_noftz_f32_slowpath,@function
        .size           $__internal_12_$__cuda_sm3x_div_rn_noftz_f32_slowpath,(.L_x_488 - $__internal_12_$__cuda_sm3x_div_rn_noftz_f32_slowpath)
$__internal_12_$__cuda_sm3x_div_rn_noftz_f32_slowpath:
        /* <DEDUP_REMOVED lines=36> */
.L_x_184:
        /* <DEDUP_REMOVED lines=51> */
.L_x_191:
[----:B------:R-:W-:-:S04]  /*0840*/  LOP3.LUT R0, R0, 0x80000000, RZ, 0xc0, !PT ;  /* 0x8000000000007812 */ /* 0x000fc800078ec0ff */
[----:B------:R-:W-:Y:S01]  /*0850*/  LOP3.LUT R0, R0, 0x7f800000, RZ, 0xfc, !PT ;  /* 0x7f80000000007812 */ /* 0x000fe200078efcff */
[----:B------:R-:W-:Y:S06]  /*0860*/  BRA `(.L_x_192) ;  /* 0x0000000000047947 */ /* 0x000fec0003800000 */
.L_x_190:
[----:B------:R-:W-:-:S07]  /*0870*/  IMAD R0, R5, 0x800000, R0 ;  /* 0x0080000005007824 */ /* 0x000fce00078e0200 */
.L_x_192:
[----:B------:R-:W-:Y:S05]  /*0880*/  BSYNC.RECONVERGENT B2 ;  /* 0x0000000000027941 */ /* 0x000fea0003800200 */
.L_x_189:
[----:B------:R-:W-:Y:S05]  /*0890*/  BRA `(.L_x_193) ;  /* 0x0000000000207947 */ /* 0x000fea0003800000 */
.L_x_188:
[----:B------:R-:W-:-:S04]  /*08a0*/  LOP3.LUT R0, R9, 0x80000000, R8, 0x48, !PT ;  /* 0x8000000009007812 */ /* 0x000fc800078e4808 */
[----:B------:R-:W-:Y:S01]  /*08b0*/  LOP3.LUT R0, R0, 0x7f800000, RZ, 0xfc, !PT ;  /* 0x7f80000000007812 */ /* 0x000fe200078efcff */
[----:B------:R-:W-:Y:S06]  /*08c0*/  BRA `(.L_x_193) ;  /* 0x0000000000147947 */ /* 0x000fec0003800000 */
.L_x_187:
[----:B------:R-:W-:Y:S01]  /*08d0*/  LOP3.LUT R0, R9, 0x80000000, R8, 0x48, !PT ;  /* 0x8000000009007812 */ /* 0x000fe200078e4808 */
[----:B------:R-:W-:Y:S06]  /*08e0*/  BRA `(.L_x_193) ;  /* 0x00000000000c7947 */ /* 0x000fec0003800000 */
.L_x_186:
[----:B------:R-:W0:Y:S01]  /*08f0*/  MUFU.RSQ R0, -QNAN ;  /* 0xffc0000000007908 */ /* 0x000e220000001400 */
[----:B------:R-:W-:Y:S05]  /*0900*/  BRA `(.L_x_193) ;  /* 0x0000000000047947 */ /* 0x000fea0003800000 */
.L_x_185:
[----:B------:R-:W-:-:S07]  /*0910*/  FADD.FTZ R0, R0, R3 ;  /* 0x0000000300007221 */ /* 0x000fce0000010000 */
.L_x_193:
[----:B------:R-:W-:Y:S05]  /*0920*/  BSYNC.RECONVERGENT B1 ;  /* 0x0000000000017941 */ /* 0x000fea0003800200 */
.L_x_183:
[----:B------:R-:W-:-:S04]  /*0930*/  IMAD.MOV.U32 R7, RZ, RZ, 0x0 ;  /* 0x00000000ff077424 */ /* 0x000fc800078e00ff */
[----:B0-----:R-:W-:Y:S05]  /*0940*/  RET.REL.NODEC R6 `(unary_silu_f32) ;  /* 0xfffffff406ac7950 */ /* 0x001fea0003c3ffff */
.L_x_194:
        /* <DEDUP_REMOVED lines=11> */
.L_x_488:


//--------------------- .text.unary_relu_f32      --------------------------
	.section	.text.unary_relu_f32,"ax",@progbits
	.align	128
        .global         unary_relu_f32
        .type           unary_relu_f32,@function
        .size           unary_relu_f32,(.L_x_557 - unary_relu_f32)
        .other          unary_relu_f32,@"STO_CUDA_ENTRY STV_DEFAULT"
unary_relu_f32:
.text.unary_relu_f32:
        /* <DEDUP_REMOVED lines=18> */
[----:B0-----:R-:W-:-:S04]  /*0120*/  IADD3 R4, P0, PT, R4, UR6, RZ ;  /* 0x0000000604047c10 */ /* 0x001fc8000ff1e0ff */
[----:B------:R-:W-:Y:S02]  /*0130*/  IADD3.X R5, PT, PT, R0, UR7, RZ, P0, !PT ;  /* 0x0000000700057c10 */ /* 0x000fe400087fe4ff */
[----:B--2---:R-:W-:-:S05]  /*0140*/  FMNMX R7, RZ, R2, !PT ;  /* 0x00000002ff077209 */ /* 0x004fca0007800000 */
[----:B------:R-:W-:Y:S01]  /*0150*/  STG.E desc[UR4][R4.64], R7 ;  /* 0x0000000704007986 */ /* 0x000fe2000c101904 */
[----:B------:R-:W-:Y:S05]  /*0160*/  EXIT ;  /* 0x000000000000794d */ /* 0x000fea0003800000 */
.L_x_195:
        /* <DEDUP_REMOVED lines=9> */
.L_x_557:


//--------------------- .text.unary_elu_f32       --------------------------
	.section	.text.unary_elu_f32,"ax",@progbits
	.align	128
        .global         unary_elu_f32
        .type           unary_elu_f32,@function
        .size           unary_elu_f32,(.L_x_558 - unary_elu_f32)
        .other          unary_elu_f32,@"STO_CUDA_ENTRY STV_DEFAULT"
unary_elu_f32:
.text.unary_elu_f32:
        /* <DEDUP_REMOVED lines=17> */
[----:B------:R-:W-:Y:S01]  /*0110*/  BSSY.RECONVERGENT B0, `(.L_x_196) ;  /* 0x000000f000007945 */ /* 0x000fe20003800200 */
[----:B--2---:R-:W-:-:S13]  /*0120*/  FSETP.GT.AND P0, PT, R5, RZ, PT ;  /* 0x000000ff0500720b */ /* 0x004fda0003f04000 */
        /* <DEDUP_REMOVED lines=13> */
.L_x_197:
[----:B------:R-:W-:Y:S05]  /*0200*/  BSYNC.RECONVERGENT B0 ;  /* 0x0000000000007941 */ /* 0x000fea0003800200 */
.L_x_196:
[----:B------:R-:W0:Y:S02]  /*0210*/  LDCU.64 UR6, c[0x0][0x390] ;  /* 0x00007200ff0677ac */ /* 0x000e240008000a00 */
[----:B0-----:R-:W-:-:S04]  /*0220*/  IADD3 R2, P0, PT, R4, UR6, RZ ;  /* 0x0000000604027c10 */ /* 0x001fc8000ff1e0ff */
[----:B------:R-:W-:-:S05]  /*0230*/  IADD3.X R3, PT, PT, R6, UR7, RZ, P0, !PT ;  /* 0x0000000706037c10 */ /* 0x000fca00087fe4ff */
[----:B------:R-:W-:Y:S01]  /*0240*/  STG.E desc[UR4][R2.64], R5 ;  /* 0x0000000502007986 */ /* 0x000fe2000c101904 */
[----:B------:R-:W-:Y:S05]  /*0250*/  EXIT ;  /* 0x000000000000794d */ /* 0x000fea0003800000 */
.L_x_198:
        /* <DEDUP_REMOVED lines=10> */
.L_x_558:


//--------------------- .text.unary_gelu_erf_f32  --------------------------
	.section	.text.unary_gelu_erf_f32,"ax",@progbits
	.align	128
        .global         unary_gelu_erf_f32
        .type           unary_gelu_erf_f32,@function
        .size           unary_gelu_erf_f32,(.L_x_559 - unary_gelu_erf_f32)
        .other          unary_gelu_erf_f32,@"STO_CUDA_ENTRY STV_DEFAULT"
unary_gelu_erf_f32:
.text.unary_gelu_erf_f32:
        /* <DEDUP_REMOVED lines=19> */
[----:B-1----:R1:W2:Y:S01]  /*0130*/  LDG.E R3, desc[UR4][R6.64] ;  /* 0x0000000406037981 */ /* 0x0022a2000c1e1900 */
[----:B------:R-:W-:Y:S02]  /*0140*/  IMAD.MOV.U32 R9, RZ, RZ, 0x3c09919f ;  /* 0x3c09919fff097424 */ /* 0x000fe400078e00ff */
[----:B------:R-:W-:Y:S01]  /*0150*/  IMAD.MOV.U32 R11, RZ, RZ, 0x3d24d99a ;  /* 0x3d24d99aff0b7424 */ /* 0x000fe200078e00ff */
[----:B-1----:R-:W-:Y:S01]  /*0160*/  MOV R6, 0x3e235519 ;  /* 0x3e23551900067802 */ /* 0x002fe20000000f00 */
        /* <DEDUP_REMOVED lines=23> */
[----:B------:R-:W-:Y:S01]  /*02e0*/  @P0 LOP3.LUT R6, R5, 0x80000000, R4, 0xb8, !PT ;  /* 0x8000000005060812 */ /* 0x000fe200078eb804 */
[----:B------:R-:W-:Y:S01]  /*02f0*/  FMUL R5, R3, 0.5 ;  /* 0x3f00000003057820 */ /* 0x000fe20000400000 */
[----:B0-----:R-:W-:-:S03]  /*0300*/  IADD3 R2, P0, PT, R2, UR6, RZ ;  /* 0x0000000602027c10 */ /* 0x001fc6000ff1e0ff */
[----:B------:R-:W-:Y:S01]  /*0310*/  FADD R4, R6, 1 ;  /* 0x3f80000006047421 */ /* 0x000fe20000000000 */
[----:B------:R-:W-:-:S03]  /*0320*/  IADD3.X R3, PT, PT, R0, UR7, RZ, P0, !PT ;  /* 0x0000000700037c10 */ /* 0x000fc600087fe4ff */
[----:B------:R-:W-:-:S05]  /*0330*/  FMUL R5, R4, R5 ;  /* 0x0000000504057220 */ /* 0x000fca0000400000 */
[----:B------:R-:W-:Y:S01]  /*0340*/  STG.E desc[UR4][R2.64], R5 ;  /* 0x0000000502007986 */ /* 0x000fe2000c101904 */
[----:B------:R-:W-:Y:S05]  /*0350*/  EXIT ;  /* 0x000000000000794d */ /* 0x000fea0003800000 */
.L_x_199:
        /* <DEDUP_REMOVED lines=10> */
.L_x_559:


//--------------------- .text.unary_abs_f32       --------------------------
	.section	.text.unary_abs_f32,"ax",@progbits
	.align	128
        .global         unary_abs_f32
        .type           unary_abs_f32,@function
        .size           unary_abs_f32,(.L_x_560 - unary_abs_f32)
        .other          unary_abs_f32,@"STO_CUDA_ENTRY STV_DEFAULT"
unary_abs_f32:
.text.unary_abs_f32:
        /* <DEDUP_REMOVED lines=19> */
[----:B------:R-:W-:Y:S01]  /*0130*/  IADD3.X R5, PT, PT, R0, UR7, RZ, P0, !PT ;  /* 0x0000000700057c10 */ /* 0x000fe200087fe4ff */
[----:B--2---:R-:W-:-:S05]  /*0140*/  FADD R7, |R2|, -RZ ;  /* 0x800000ff02077221 */ /* 0x004fca0000000200 */
[----:B------:R-:W-:Y:S01]  /*0150*/  STG.E desc[UR4][R4.64], R7 ;  /* 0x0000000704007986 */ /* 0x000fe2000c101904 */
[----:B------:R-:W-:Y:S05]  /*0160*/  EXIT ;  /* 0x000000000000794d */ /* 0x000fea0003800000 */
.L_x_200:
        /* <DEDUP_REMOVED lines=9> */
.L_x_560:


//--------------------- .text.unary_rsqrt_f32     --------------------------
	.section	.text.unary_rsqrt_f32,"ax",@progbits
	.align	128
        .global         unary_rsqrt_f32
        .type           unary_rsqrt_f32,@function
        .size           unary_rsqrt_f32,(.L_x_561 - unary_rsqrt_f32)
        .other          unary_rsqrt_f32,@"STO_CUDA_ENTRY STV_DEFAULT"
unary_rsqrt_f32:
.text.unary_rsqrt_f32:
        /* <DEDUP_REMOVED lines=20> */
[----:B--2---:R-:W-:-:S13]  /*0140*/  FSETP.GEU.AND P0, PT, |R0|, 1.175494350822287508e-38, PT ;  /* 0x008000000000780b */ /* 0x004fda0003f0e200 */
[----:B------:R-:W-:-:S04]  /*0150*/  @!P0 FMUL R0, R0, 16777216 ;  /* 0x4b80000000008820 */ /* 0x000fc80000400000 */
[----:B------:R-:W0:Y:S02]  /*0160*/  MUFU.RSQ R7, R0 ;  /* 0x0000000000077308 */ /* 0x000e240000001400 */
[----:B0-----:R-:W-:-:S05]  /*0170*/  @!P0 FMUL R7, R7, 4096 ;  /* 0x4580000007078820 */ /* 0x001fca0000400000 */
[----:B------:R-:W-:Y:S01]  /*0180*/  STG.E desc[UR4][R4.64], R7 ;  /* 0x0000000704007986 */ /* 0x000fe2000c101904 */
[----:B------:R-:W-:Y:S05]  /*0190*/  EXIT ;  /* 0x000000000000794d */ /* 0x000fea0003800000 */
.L_x_201:
        /* <DEDUP_REMOVED lines=14> */
.L_x_561:


//--------------------- .text.unary_sqrt_f32      --------------------------
	.section	.text.unary_sqrt_f32,"ax",@progbits
	.align	128
        .global         unary_sqrt_f32
        .type           unary_sqrt_f32,@function
        .size           unary_sqrt_f32,(.L_x_489 - unary_sqrt_f32)
        .other          unary_sqrt_f32,@"STO_CUDA_ENTRY STV_DEFAULT"
unary_sqrt_f32:
.text.unary_sqrt_f32:
        /* <DEDUP_REMOVED lines=18> */
[----:B--2---:R-:W-:Y:S01]  /*0120*/  VIADD R4, R0, 0xf3000000 ;  /* 0xf300000000047836 */ /* 0x004fe20000000000 */
[----:B------:R0:W1:Y:S04]  /*0130*/  MUFU.RSQ R5, R0 ;  /* 0x0000000000057308 */ /* 0x0000680000001400 */
[----:B------:R-:W-:-:S13]  /*0140*/  ISETP.GT.U32.AND P0, PT, R4, 0x727fffff, PT ;  /* 0x727fffff0400780c */ /* 0x000fda0003f04070 */
[----:B01----:R-:W-:Y:S05]  /*0150*/  @!P0 BRA `(.L_x_203) ;  /* 0x00000000000c8947 */ /* 0x003fea0003800000 */
[----:B------:R-:W-:-:S07]  /*0160*/  MOV R7, 0x180 ;  /* 0x0000018000077802 */ /* 0x000fce0000000f00 */
[----:B------:R-:W-:Y:S05]  /*0170*/  CALL.REL.NOINC `($__internal_13_$__cuda_sm20_sqrt_rn_f32_slowpath) ;  /* 0x00000000002c7944 */ /* 0x000fea0003c00000 */
[----:B------:R-:W-:Y:S05]  /*0180*/  BRA `(.L_x_204) ;  /* 0x0000000000107947 */ /* 0x000fea0003800000 */
.L_x_203:
[----:B------:R-:W-:Y:S01]  /*0190*/  FMUL.FTZ R3, R0, R5 ;  /* 0x0000000500037220 */ /* 0x000fe20000410000 */
[----:B------:R-:W-:-:S03]  /*01a0*/  FMUL.FTZ R5, R5, 0.5 ;  /* 0x3f00000005057820 */ /* 0x000fc60000410000 */
[----:B------:R-:W-:-:S04]  /*01b0*/  FFMA R0, -R3, R3, R0 ;  /* 0x0000000303007223 */ /* 0x000fc80000000100 */
[----:B------:R-:W-:-:S07]  /*01c0*/  FFMA R5, R0, R5, R3 ;  /* 0x0000000500057223 */ /* 0x000fce0000000003 */
.L_x_204:
[----:B------:R-:W-:Y:S05]  /*01d0*/  BSYNC.RECONVERGENT B0 ;  /* 0x0000000000007941 */ /* 0x000fea0003800200 */
.L_x_202:
[----:B------:R-:W0:Y:S02]  /*01e0*/  LDCU.64 UR6, c[0x0][0x390] ;  /* 0x00007200ff0677ac */ /* 0x000e240008000a00 */
[----:B0-----:R-:W-:-:S04]  /*01f0*/  IADD3 R2, P0, PT, R8, UR6, RZ ;  /* 0x0000000608027c10 */ /* 0x001fc8000ff1e0ff */
[----:B------:R-:W-:-:S05]  /*0200*/  IADD3.X R3, PT, PT, R9, UR7, RZ, P0, !PT ;  /* 0x0000000709037c10 */ /* 0x000fca00087fe4ff */
[----:B------:R-:W-:Y:S01]  /*0210*/  STG.E desc[UR4][R2.64], R5 ;  /* 0x0000000502007986 */ /* 0x000fe2000c101904 */
[----:B------:R-:W-:Y:S05]  /*0220*/  EXIT ;  /* 0x000000000000794d */ /* 0x000fea0003800000 */
        .weak           $__internal_13_$__cuda_sm20_sqrt_rn_f32_slowpath
        .type           $__internal_13_$__cuda_sm20_sqrt_rn_f32_slowpath,@function
        .size           $__internal_13_$__cuda_sm20_sqrt_rn_f32_slowpath,(.L_x_489 - $__internal_13_$__cuda_sm20_sqrt_rn_f32_slowpath)
$__internal_13_$__cuda_sm20_sqrt_rn_f32_slowpath:
        /* <DEDUP_REMOVED lines=19> */
.L_x_205:
[----:B------:R-:W-:Y:S02]  /*0360*/  HFMA2 R3, -RZ, RZ, 0, 0 ;  /* 0x00000000ff037431 */ /* 0x000fe400000001ff */
[----:B------:R-:W-:Y:S01]  /*0370*/  IMAD.MOV.U32 R5, RZ, RZ, R2 ;  /* 0x000000ffff057224 */ /* 0x000fe200078e0002 */
[----:B------:R-:W-:-:S04]  /*0380*/  MOV R2, R7 ;  /* 0x0000000700027202 */ /* 0x000fc80000000f00 */
[----:B------:R-:W-:Y:S05]  /*0390*/  RET.REL.NODEC R2 `(unary_sqrt_f32) ;  /* 0xfffffffc02187950 */ /* 0x000fea0003c3ffff */
.L_x_206:
        /* <DEDUP_REMOVED lines=14> */
.L_x_489:


//--------------------- .text.unary_sqr_f32       --------------------------
	.section	.text.unary_sqr_f32,"ax",@progbits
	.align	128
        .global         unary_sqr_f32
        .type           unary_sqr_f32,@function
        .size           unary_sqr_f32,(.L_x_563 - unary_sqr_f32)
        .other          unary_sqr_f32,@"STO_CUDA_ENTRY STV_DEFAULT"
unary_sqr_f32:
.text.unary_sqr_f32:
        /* <DEDUP_REMOVED lines=20> */
[----:B--2---:R-:W-:-:S05]  /*0140*/  FMUL R7, R2, R2 ;  /* 0x0000000202077220 */ /* 0x004fca0000400000 */
[----:B------:R-:W-:Y:S01]  /*0150*/  STG.E desc[UR4][R4.64], R7 ;  /* 0x0000000704007986 */ /* 0x000fe2000c101904 */
[----:B------:R-:W-:Y:S05]  /*0160*/  EXIT ;  /* 0x000000000000794d */ /* 0x000fea0003800000 */
.L_x_207:
        /* <DEDUP_REMOVED lines=9> */
.L_x_563:


//--------------------- .text.unary_sin_f32       --------------------------
	.section	.text.unary_sin_f32,"ax",@progbits
	.align	128
        .global         unary_sin_f32
        .type           unary_sin_f32,@function
        .size           unary_sin_f32,(.L_x_564 - unary_sin_f32)
        .other          unary_sin_f32,@"STO_CUDA_ENTRY STV_DEFAULT"
unary_sin_f32:
.text.unary_sin_f32:
        /* <DEDUP_REMOVED lines=37> */
.L_x_210:
        /* <DEDUP_REMOVED lines=66> */
.L_x_212:
[----:B------:R-:W-:Y:S05]  /*0670*/  BSYNC.RECONVERGENT B1 ;  /* 0x0000000000017941 */ /* 0x000fea0003800200 */
.L_x_211:
        /* <DEDUP_REMOVED lines=18> */
.L_x_209:
[----:B------:R-:W-:Y:S05]  /*07a0*/  BSYNC.RECONVERGENT B0 ;  /* 0x0000000000007941 */ /* 0x000fea0003800200 */
.L_x_208:
[----:B------:R-:W-:Y:S01]  /*07b0*/  LOP3.LUT R4, R9, 0x1, RZ, 0xc0, !PT ;  /* 0x0000000109047812 */ /* 0x000fe200078ec0ff */
[----:B------:R-:W-:Y:S02]  /*07c0*/  IMAD.MOV.U32 R0, RZ, RZ, 0x37cbac00 ;  /* 0x37cbac00ff007424 */ /* 0x000fe400078e00ff */
[----:B------:R-:W-:Y:S01]  /*07d0*/  FMUL R5, R7, R7 ;  /* 0x0000000707057220 */ /* 0x000fe20000400000 */
[----:B------:R-:W0:Y:S01]  /*07e0*/  LDCU.64 UR4, c[0x0][0x390] ;  /* 0x00007200ff0477ac */ /* 0x000e220008000a00 */
[----:B------:R-:W-:Y:S01]  /*07f0*/  ISETP.NE.U32.AND P0, PT, R4, 0x1, PT ;  /* 0x000000010400780c */ /* 0x000fe20003f05070 */
[----:B------:R-:W-:Y:S02]  /*0800*/  IMAD.MOV.U32 R4, RZ, RZ, 0x3d2aaabb ;  /* 0x3d2aaabbff047424 */ /* 0x000fe400078e00ff */
[----:B------:R-:W-:Y:S01]  /*0810*/  FFMA R0, R5, R0, -0.0013887860113754868507 ;  /* 0xbab607ed05007423 */ /* 0x000fe20000000000 */
[----:B------:R-:W-:Y:S01]  /*0820*/  IMAD.MOV.U32 R6, RZ, RZ, 0x3effffff ;  /* 0x3effffffff067424 */ /* 0x000fe200078e00ff */
[----:B------:R-:W-:-:S02]  /*0830*/  LOP3.LUT P1, RZ, R9, 0x2, RZ, 0xc0, !PT ;  /* 0x0000000209ff7812 */ /* 0x000fc4000782c0ff */
[----:B------:R-:W-:Y:S02]  /*0840*/  FSEL R4, R4, 0.0083327032625675201416, !P0 ;  /* 0x3c0885e404047808 */ /* 0x000fe40004000000 */
[----:B------:R-:W-:Y:S02]  /*0850*/  FSEL R0, R0, -0.00019574658654164522886, !P0 ;  /* 0xb94d415300007808 */ /* 0x000fe40004000000 */
[----:B------:R-:W-:-:S03]  /*0860*/  FSEL R9, -R6, -0.16666662693023681641, !P0 ;  /* 0xbe2aaaa806097808 */ /* 0x000fc60004000100 */
[----:B------:R-:W-:Y:S01]  /*0870*/  FFMA R4, R5, R0, R4 ;  /* 0x0000000005047223 */ /* 0x000fe20000000004 */
[----:B------:R-:W-:-:S03]  /*0880*/  FSEL R0, R7, 1, P0 ;  /* 0x3f80000007007808 */ /* 0x000fc60000000000 */
[----:B------:R-:W-:Y:S01]  /*0890*/  FFMA R9, R5, R4, R9 ;  /* 0x0000000405097223 */ /* 0x000fe20000000009 */
[----:B0-----:R-:W-:Y:S01]  /*08a0*/  IADD3 R4, P0, PT, R3, UR4, RZ ;  /* 0x0000000403047c10 */ /* 0x001fe2000ff1e0ff */
[----:B------:R-:W-:-:S04]  /*08b0*/  FFMA R5, R5, R0, RZ ;  /* 0x0000000005057223 */ /* 0x000fc800000000ff */
[----:B------:R-:W-:Y:S01]  /*08c0*/  FFMA R9, R5, R9, R0 ;  /* 0x0000000905097223 */ /* 0x000fe20000000000 */
[----:B------:R-:W-:-:S03]  /*08d0*/  IADD3.X R5, PT, PT, R2, UR5, RZ, P0, !PT ;  /* 0x0000000502057c10 */ /* 0x000fc600087fe4ff */
[----:B------:R-:W-:-:S05]  /*08e0*/  @P1 FADD R9, RZ, -R9 ;  /* 0x80000009ff091221 */ /* 0x000fca0000000000 */
[----:B------:R-:W-:Y:S01]  /*08f0*/  STG.E desc[UR6][R4.64], R9 ;  /* 0x0000000904007986 */ /* 0x000fe2000c101906 */
[----:B------:R-:W-:Y:S05]  /*0900*/  EXIT ;  /* 0x000000000000794d */ /* 0x000fea0003800000 */
.L_x_213:
        /* <DEDUP_REMOVED lines=15> */
.L_x_564:


//--------------------- .text.unary_cos_f32       --------------------------
	.section	.text.unary_cos_f32,"ax",@progbits
	.align	128
        .global         unary_cos_f32
        .type           unary_cos_f32,@function
        .size           unary_cos_f32,(.L_x_565 - unary_cos_f32)
        .other          unary_cos_f32,@"STO_CUDA_ENTRY STV_DEFAULT"
unary_cos_f32:
.text.unary_cos_f32:
        /* <DEDUP_REMOVED lines=37> */
.L_x_216:
        /* <DEDUP_REMOVED lines=66> */
.L_x_218:
[----:B------:R-:W-:Y:S05]  /*0670*/  BSYNC.RECONVERGENT B1 ;  /* 0x0000000000017941 */ /* 0x000fea0003800200 */
.L_x_217:
        /* <DEDUP_REMOVED lines=18> */
.L_x_215:
[----:B------:R-:W-:Y:S05]  /*07a0*/  BSYNC.RECONVERGENT B0 ;  /* 0x0000000000007941 */ /* 0x000fea0003800200 */
.L_x_214:
[----:B------:R-:W-:Y:S01]  /*07b0*/  LOP3.LUT R4, R9, 0x1, RZ, 0xc0, !PT ;  /* 0x0000000109047812 */ /* 0x000fe200078ec0ff */
[----:B------:R-:W-:Y:S02]  /*07c0*/  IMAD.MOV.U32 R0, RZ, RZ, 0x37cbac00 ;  /* 0x37cbac00ff007424 */ /* 0x000fe400078e00ff */
[----:B------:R-:W-:Y:S01]  /*07d0*/  FMUL R5, R7, R7 ;  /* 0x0000000707057220 */ /* 0x000fe20000400000 */
[----:B------:R-:W0:Y:S01]  /*07e0*/  LDCU.64 UR4, c[0x0][0x390] ;  /* 0x00007200ff0477ac */ /* 0x000e220008000a00 */
[----:B------:R-:W-:Y:S01]  /*07f0*/  ISETP.NE.U32.AND P0, PT, R4, 0x1, PT ;  /* 0x000000010400780c */ /* 0x000fe20003f05070 */
[----:B------:R-:W-:Y:S02]  /*0800*/  IMAD.MOV.U32 R4, RZ, RZ, 0x3c0885e4 ;  /* 0x3c0885e4ff047424 */ /* 0x000fe400078e00ff */
[----:B------:R-:W-:Y:S01]  /*0810*/  FFMA R0, R5, R0, -0.0013887860113754868507 ;  /* 0xbab607ed05007423 */ /* 0x000fe20000000000 */
[----:B------:R-:W-:Y:S02]  /*0820*/  VIADD R9, R9, 0x1 ;  /* 0x0000000109097836 */ /* 0x000fe40000000000 */
[----:B------:R-:W-:Y:S01]  /*0830*/  IMAD.MOV.U32 R6, RZ, RZ, 0x3e2aaaa8 ;  /* 0x3e2aaaa8ff067424 */ /* 0x000fe200078e00ff */
[----:B------:R-:W-:-:S02]  /*0840*/  FSEL R4, R4, 0.041666727513074874878, !P0 ;  /* 0x3d2aaabb04047808 */ /* 0x000fc40004000000 */
[----:B------:R-:W-:Y:S02]  /*0850*/  FSEL R0, R0, -0.00019574658654164522886, P0 ;  /* 0xb94d415300007808 */ /* 0x000fe40000000000 */
[----:B------:R-:W-:Y:S02]  /*0860*/  LOP3.LUT P1, RZ, R9, 0x2, RZ, 0xc0, !PT ;  /* 0x0000000209ff7812 */ /* 0x000fe4000782c0ff */
[----:B------:R-:W-:Y:S01]  /*0870*/  FSEL R9, -R6, -0.4999999701976776123, !P0 ;  /* 0xbeffffff06097808 */ /* 0x000fe20004000100 */
[----:B------:R-:W-:Y:S01]  /*0880*/  FFMA R4, R5, R0, R4 ;  /* 0x0000000005047223 */ /* 0x000fe20000000004 */
[----:B------:R-:W-:-:S03]  /*0890*/  FSEL R0, R7, 1, !P0 ;  /* 0x3f80000007007808 */ /* 0x000fc60004000000 */
        /* <DEDUP_REMOVED lines=8> */
.L_x_219:
        /* <DEDUP_REMOVED lines=14> */
.L_x_565:


//--------------------- .text.assign_minimum_f32  --------------------------
	.section	.text.assign_minimum_f32,"ax",@progbits
	.align	128
        .global         assign_minimum_f32
        .type           assign_minimum_f32,@function
        .size           assign_minimum_f32,(.L_x_566 - assign_minimum_f32)
        .other          assign_minimum_f32,@"STO_CUDA_ENTRY STV_DEFAULT"
assign_minimum_f32:
.text.assign_minimum_f32:
        /* <DEDUP_REMOVED lines=19> */
[----:B--2---:R-:W2:Y:S04]  /*0130*/  LDG.E R5, desc[UR4][R4.64] ;  /* 0x0000000404057981 */ /* 0x004ea8000c1e1900 */
[----:B------:R-:W2:Y:S02]  /*0140*/  LDG.E R0, desc[UR4][R2.64] ;  /* 0x0000000402007981 */ /* 0x000ea4000c1e1900 */
[----:B--2---:R-:W-:-:S04]  /*0150*/  FSETP.GEU.AND P0, PT, R0, R5, PT ;  /* 0x000000050000720b */ /* 0x004fc80003f0e000 */
[----:B------:R-:W-:-:S05]  /*0160*/  FSEL R7, R0, R5, !P0 ;  /* 0x0000000500077208 */ /* 0x000fca0004000000 */
[----:B------:R-:W-:Y:S01]  /*0170*/  STG.E desc[UR4][R2.64], R7 ;  /* 0x0000000702007986 */ /* 0x000fe2000c101904 */
[----:B------:R-:W-:Y:S05]  /*0180*/  EXIT ;  /* 0x000000000000794d */ /* 0x000fea0003800000 */
.L_x_220:
        /* <DEDUP_REMOVED lines=15> */
.L_x_566:


//--------------------- .text.assign_maximum_f32  --------------------------
	.section	.text.assign_maximum_f32,"ax",@progbits
	.align	128
        .global         assign_maximum_f32
        .type           assign_maximum_f32,@function
        .size           assign_maximum_f32,(.L_x_567 - assign_maximum_f32)
        .other          assign_maximum_f32,@"STO_CUDA_ENTRY STV_DEFAULT"
assign_maximum_f32:
.text.assign_maximum_f32:
        /* <DEDUP_REMOVED lines=21> */
[----:B--2---:R-:W-:-:S04]  /*0150*/  FSETP.GT.AND P0, PT, R0, R5, PT ;  /* 0x000000050000720b */ /* 0x004fc80003f04000 */
[----:B------:R-:W-:-:S05]  /*0160*/  FSEL R7, R0, R5, P0 ;  /* 0x0000000500077208 */ /* 0x000fca0000000000 */
[----:B------:R-:W-:Y:S01]  /*0170*/  STG.E desc[UR4][R2.64], R7 ;  /* 0x0000000702007986 */ /* 0x000fe2000c101904 */
[----:B------:R-:W-:Y:S05]  /*0180*/  EXIT ;  /* 0x000000000000794d */ /* 0x000fea0003800000 */
.L_x_221:
        /* <DEDUP_REMOVED lines=15> */
.L_x_567:


//--------------------- .text.assign_div_f32      --------------------------
	.section	.text.assign_div_f32,"ax",@progbits
	.align	128
        .global         assign_div_f32
        .type           assign_div_f32,@function
        .size           assign_div_f32,(.L_x_490 - assign_div_f32)
        .other          assign_div_f32,@"STO_CUDA_ENTRY STV_DEFAULT"
assign_div_f32:
.text.assign_div_f32:
        /* <DEDUP_REMOVED lines=17> */
[----:B-1----:R-:W2:Y:S01]  /*0110*/  LDG.E R3, desc[UR4][R2.64] ;  /* 0x0000000402037981 */ /* 0x002ea2000c1e1900 */
[----:B0-----:R-:W-:-:S04]  /*0120*/  IADD3 R4, P0, PT, R4, UR6, RZ ;  /* 0x0000000604047c10 */ /* 0x001fc8000ff1e0ff */
[----:B------:R-:W-:-:S05]  /*0130*/  IADD3.X R5, PT, PT, R0, UR7, RZ, P0, !PT ;  /* 0x0000000700057c10 */ /* 0x000fca00087fe4ff */
[----:B------:R-:W3:Y:S01]  /*0140*/  LDG.E R0, desc[UR4][R4.64] ;  /* 0x0000000404007981 */ /* 0x000ee2000c1e1900 */
[----:B------:R-:W-:Y:S01]  /*0150*/  BSSY.RECONVERGENT B0, `(.L_x_222) ;  /* 0x000000c000007945 */ /* 0x000fe20003800200 */
[----:B--2---:R-:W0:Y:S02]  /*0160*/  MUFU.RCP R6, R3 ;  /* 0x0000000300067308 */ /* 0x004e240000001000 */
[----:B0-----:R-:W-:-:S04]  /*0170*/  FFMA R7, -R3, R6, 1 ;  /* 0x3f80000003077423 */ /* 0x001fc80000000106 */
[----:B------:R-:W-:Y:S02]  /*0180*/  FFMA R7, R6, R7, R6 ;  /* 0x0000000706077223 */ /* 0x000fe40000000006 */
[----:B---3--:R-:W0:Y:S02]  /*0190*/  FCHK P0, R0, R3 ;  /* 0x0000000300007302 */ /* 0x008e240000000000 */
[----:B------:R-:W-:-:S04]  /*01a0*/  FFMA R6, R0, R7, RZ ;  /* 0x0000000700067223 */ /* 0x000fc800000000ff */
[----:B------:R-:W-:-:S04]  /*01b0*/  FFMA R8, -R3, R6, R0 ;  /* 0x0000000603087223 */ /* 0x000fc80000000100 */
[----:B------:R-:W-:Y:S01]  /*01c0*/  FFMA R7, R7, R8, R6 ;  /* 0x0000000807077223 */ /* 0x000fe20000000006 */
[----:B0-----:R-:W-:Y:S06]  /*01d0*/  @!P0 BRA `(.L_x_223) ;  /* 0x00000000000c8947 */ /* 0x001fec0003800000 */
[----:B------:R-:W-:-:S07]  /*01e0*/  MOV R2, 0x200 ;  /* 0x0000020000027802 */ /* 0x000fce0000000f00 */
[----:B------:R-:W-:Y:S05]  /*01f0*/  CALL.REL.NOINC `($__internal_14_$__cuda_sm3x_div_rn_noftz_f32_slowpath) ;  /* 0x0000000000107944 */ /* 0x000fea0003c00000 */
[----:B------:R-:W-:-:S07]  /*0200*/  IMAD.MOV.U32 R7, RZ, RZ, R0 ;  /* 0x000000ffff077224 */ /* 0x000fce00078e0000 */
.L_x_223:
[----:B------:R-:W-:Y:S05]  /*0210*/  BSYNC.RECONVERGENT B0 ;  /* 0x0000000000007941 */ /* 0x000fea0003800200 */
.L_x_222:
[----:B------:R-:W-:Y:S01]  /*0220*/  STG.E desc[UR4][R4.64], R7 ;  /* 0x0000000704007986 */ /* 0x000fe2000c101904 */
[----:B------:R-:W-:Y:S05]  /*0230*/  EXIT ;  /* 0x000000000000794d */ /* 0x000fea0003800000 */
        .weak           $__internal_14_$__cuda_sm3x_div_rn_noftz_f32_slowpath
        .type           $__internal_14_$__cuda_sm3x_div_rn_noftz_f32_slowpath,@function
        .size           $__internal_14_$__cuda_sm3x_div_rn_noftz_f32_slowpath,(.L_x_490 - $__internal_14_$__cuda_sm3x_div_rn_noftz_f32_slowpath)
$__internal_14_$__cuda_sm3x_div_rn_noftz_f32_slowpath:
        /* <DEDUP_REMOVED lines=36> */
.L_x_225:
        /* <DEDUP_REMOVED lines=51> */
.L_x_232:
[----:B------:R-:W-:-:S04]  /*07b0*/  LOP3.LUT R0, R0, 0x80000000, RZ, 0xc0, !PT ;  /* 0x8000000000007812 */ /* 0x000fc800078ec0ff */
[----:B------:R-:W-:Y:S01]  /*07c0*/  LOP3.LUT R0, R0, 0x7f800000, RZ, 0xfc, !PT ;  /* 0x7f80000000007812 */ /* 0x000fe200078efcff */
[----:B------:R-:W-:Y:S06]  /*07d0*/  BRA `(.L_x_233) ;  /* 0x0000000000047947 */ /* 0x000fec0003800000 */
.L_x_231:
[----:B------:R-:W-:-:S07]  /*07e0*/  IMAD R0, R7, 0x800000, R0 ;  /* 0x0080000007007824 */ /* 0x000fce00078e0200 */
.L_x_233:
[----:B------:R-:W-:Y:S05]  /*07f0*/  BSYNC.RECONVERGENT B2 ;  /* 0x0000000000027941 */ /* 0x000fea0003800200 */
.L_x_230:
[----:B------:R-:W-:Y:S05]  /*0800*/  BRA `(.L_x_234) ;  /* 0x0000000000207947 */ /* 0x000fea0003800000 */
.L_x_229:
[----:B------:R-:W-:-:S04]  /*0810*/  LOP3.LUT R0, R9, 0x80000000, R8, 0x48, !PT ;  /* 0x8000000009007812 */ /* 0x000fc800078e4808 */
[----:B------:R-:W-:Y:S01]  /*0820*/  LOP3.LUT R0, R0, 0x7f800000, RZ, 0xfc, !PT ;  /* 0x7f80000000007812 */ /* 0x000fe200078efcff */
[----:B------:R-:W-:Y:S06]  /*0830*/  BRA `(.L_x_234) ;  /* 0x0000000000147947 */ /* 0x000fec0003800000 */
.L_x_228:
[----:B------:R-:W-:Y:S01]  /*0840*/  LOP3.LUT R0, R9, 0x80000000, R8, 0x48, !PT ;  /* 0x8000000009007812 */ /* 0x000fe200078e4808 */
[----:B------:R-:W-:Y:S06]  /*0850*/  BRA `(.L_x_234) ;  /* 0x00000000000c7947 */ /* 0x000fec0003800000 */
.L_x_227:
[----:B------:R-:W0:Y:S01]  /*0860*/  MUFU.RSQ R0, -QNAN ;  /* 0xffc0000000007908 */ /* 0x000e220000001400 */
[----:B------:R-:W-:Y:S05]  /*0870*/  BRA `(.L_x_234) ;  /* 0x0000000000047947 */ /* 0x000fea0003800000 */
.L_x_226:
[----:B------:R-:W-:-:S07]  /*0880*/  FADD.FTZ R0, R0, R3 ;  /* 0x0000000300007221 */ /* 0x000fce0000010000 */
.L_x_234:
[----:B------:R-:W-:Y:S05]  /*0890*/  BSYNC.RECONVERGENT B1 ;  /* 0x0000000000017941 */ /* 0x000fea0003800200 */
.L_x_224:
[----:B------:R-:W-:-:S04]  /*08a0*/  IMAD.MOV.U32 R3, RZ, RZ, 0x0 ;  /* 0x00000000ff037424 */ /* 0x000fc800078e00ff */
[----:B0-----:R-:W-:Y:S05]  /*08b0*/  RET.REL.NODEC R2 `(assign_div_f32) ;  /* 0xfffffff402d07950 */ /* 0x001fea0003c3ffff */
.L_x_235:
        /* <DEDUP_REMOVED lines=12> */
.L_x_490:


//--------------------- .text.assign_mul_f32      --------------------------
	.section	.text.assign_mul_f32,"ax",@progbits
	.align	128
        .global         assign_mul_f32
        .type           assign_mul_f32,@function
        .size           assign_mul_f32,(.L_x_569 - assign_mul_f32)
        .other          assign_mul_f32,@"STO_CUDA_ENTRY STV_DEFAULT"
assign_mul_f32:
.text.assign_mul_f32:
        /* <DEDUP_REMOVED lines=19> */
[----:B--2---:R-:W2:Y:S04]  /*0130*/  LDG.E R4, desc[UR4][R4.64] ;  /* 0x0000000404047981 */ /* 0x004ea8000c1e1900 */
[----:B------:R-:W2:Y:S02]  /*0140*/  LDG.E R7, desc[UR4][R2.64] ;  /* 0x0000000402077981 */ /* 0x000ea4000c1e1900 */
[----:B--2---:R-:W-:-:S05]  /*0150*/  FMUL R7, R4, R7 ;  /* 0x0000000704077220 */ /* 0x004fca0000400000 */
[----:B------:R-:W-:Y:S01]  /*0160*/  STG.E desc[UR4][R2.64], R7 ;  /* 0x0000000702007986 */ /* 0x000fe2000c101904 */
[----:B------:R-:W-:Y:S05]  /*0170*/  EXIT ;  /* 0x000000000000794d */ /* 0x000fea0003800000 */
.L_x_236:
        /* <DEDUP_REMOVED lines=16> */
.L_x_569:


//--------------------- .text.assign_sub_f32      --------------------------
	.section	.text.assign_sub_f32,"ax",@progbits
	.align	128
        .global         assign_sub_f32
        .type           assign_sub_f32,@function
        .size           assign_sub_f32,(.L_x_570 - assign_sub_f32)
        .other          assign_sub_f32,@"STO_CUDA_ENTRY STV_DEFAULT"
assign_sub_f32:
.text.assign_sub_f32:
        /* <DEDUP_REMOVED lines=21> */
[----:B--2---:R-:W-:-:S05]  /*0150*/  FADD R7, -R4, R7 ;  /* 0x0000000704077221 */ /* 0x004fca0000000100 */
[----:B------:R-:W-:Y:S01]  /*0160*/  STG.E desc[UR4][R2.64], R7 ;  /* 0x0000000702007986 */ /* 0x000fe2000c101904 */
[----:B------:R-:W-:Y:S05]  /*0170*/  EXIT ;  /* 0x000000000000794d */ /* 0x000fea0003800000 */
.L_x_237:
        /* <DEDUP_REMOVED lines=16> */
.L_x_570:


//--------------------- .text.assign_add_f32      --------------------------
	.section	.text.assign_add_f32,"ax",@progbits
	.align	128
        .global         assign_add_f32
        .type           assign_add_f32,@function
        .size           assign_add_f32,(.L_x_571 - assign_add_f32)
        .other          assign_add_f32,@"STO_CUDA_ENTRY STV_DEFAULT"
assign_add_f32:
.text.assign_add_f32:
        /* <DEDUP_REMOVED lines=21> */
[----:B--2---:R-:W-:-:S05]  /*0150*/  FADD R7, R4, R7 ;  /* 0x0000000704077221 */ /* 0x004fca0000000000 */
[----:B------:R-:W-:Y:S01]  /*0160*/  STG.E desc[UR4][R2.64], R7 ;  /* 0x0000000702007986 */ /* 0x000fe2000c101904 */
[----:B------:R-:W-:Y:S05]  /*0170*/  EXIT ;  /* 0x000000000000794d */ /* 0x000fea0003800000 */
.L_x_238:
        /* <DEDUP_REMOVED lines=16> */
.L_x_571:


//--------------------- .text.binary_minimum_f32  --------------------------
	.section	.text.binary_minimum_f32,"ax",@progbits
	.align	128
        .global         binary_minimum_f32
        .type           binary_minimum_f32,@function
        .size           binary_minimum_f32,(.L_x_572 - binary_minimum_f32)
        .other          binary_minimum_f32,@"STO_CUDA_ENTRY STV_DEFAULT"
binary_minimum_f32:
.text.binary_minimum_f32:
        /* <DEDUP_REMOVED lines=20> */
[----:B------:R-:W2:Y:S01]  /*0140*/  LDG.E R2, desc[UR4][R2.64] ;  /* 0x0000000402027981 */ /* 0x000ea2000c1e1900 */
[----:B------:R-:W-:-:S04]  /*0150*/  IADD3 R6, P1, PT, R6, UR10, RZ ;  /* 0x0000000a06067c10 */ /* 0x000fc8000ff3e0ff */
[----:B------:R-:W-:Y:S02]  /*0160*/  IADD3.X R7, PT, PT, R0, UR11, RZ, P1, !PT ;  /* 0x0000000b00077c10 */ /* 0x000fe40008ffe4ff */
[----:B--2---:R-:W-:-:S04]  /*0170*/  FSETP.GEU.AND P0, PT, R2, R5, PT ;  /* 0x000000050200720b */ /* 0x004fc80003f0e000 */
[----:B------:R-:W-:-:S05]  /*0180*/  FSEL R9, R2, R5, !P0 ;  /* 0x0000000502097208 */ /* 0x000fca0004000000 */
[----:B------:R-:W-:Y:S01]  /*0190*/  STG.E desc[UR4][R6.64], R9 ;  /* 0x0000000906007986 */ /* 0x000fe2000c101904 */
[----:B------:R-:W-:Y:S05]  /*01a0*/  EXIT ;  /* 0x000000000000794d */ /* 0x000fea0003800000 */
.L_x_239:
        /* <DEDUP_REMOVED lines=13> */
.L_x_572:


//--------------------- .text.binary_maximum_f32  --------------------------
	.section	.text.binary_maximum_f32,"ax",@progbits
	.align	128
        .global         binary_maximum_f32
        .type           binary_maximum_f32,@function
        .size           binary_maximum_f32,(.L_x_573 - binary_maximum_f32)
        .other          binary_maximum_f32,@"STO_CUDA_ENTRY STV_DEFAULT"
binary_maximum_f32:
.text.binary_maximum_f32:
        /* <DEDUP_REMOVED lines=23> */
[----:B--2---:R-:W-:-:S04]  /*0170*/  FSETP.GT.AND P0, PT, R2, R5, PT ;  /* 0x000000050200720b */ /* 0x004fc80003f04000 */
[----:B------:R-:W-:-:S05]  /*0180*/  FSEL R9, R2, R5, P0 ;  /* 0x0000000502097208 */ /* 0x000fca0000000000 */
[----:B------:R-:W-:Y:S01]  /*0190*/  STG.E desc[UR4][R6.64], R9 ;  /* 0x0000000906007986 */ /* 0x000fe2000c101904 */
[----:B------:R-:W-:Y:S05]  /*01a0*/  EXIT ;  /* 0x000000000000794d */ /* 0x000fea0003800000 */
.L_x_240:
        /* <DEDUP_REMOVED lines=13> */
.L_x_573:


//--------------------- .text.binary_div_f32      --------------------------
	.section	.text.binary_div_f32,"ax",@progbits
	.align	128
        .global         binary_div_f32
        .type           binary_div_f32,@function
        .size           binary_div_f32,(.L_x_491 - binary_div_f32)
        .other          binary_div_f32,@"STO_CUDA_ENTRY STV_DEFAULT"
binary_div_f32:
.text.binary_div_f32:
        /* <DEDUP_REMOVED lines=31> */
[----:B------:R-:W-:Y:S05]  /*01f0*/  CALL.REL.NOINC `($__internal_15_$__cuda_sm3x_div_rn_noftz_f32_slowpath) ;  /* 0x00000000001c7944 */ /* 0x000fea0003c00000 */
[----:B------:R-:W-:-:S07]  /*0200*/  IMAD.MOV.U32 R11, RZ, RZ, R0 ;  /* 0x000000ffff0b7224 */ /* 0x000fce00078e0000 */
.L_x_242:
[----:B------:R-:W-:Y:S05]  /*0210*/  BSYNC.RECONVERGENT B0 ;  /* 0x0000000000007941 */ /* 0x000fea0003800200 */
.L_x_241:
[----:B------:R-:W0:Y:S02]  /*0220*/  LDCU.64 UR6, c[0x0][0x398] ;  /* 0x00007300ff0677ac */ /* 0x000e240008000a00 */
[----:B0-----:R-:W-:-:S04]  /*0230*/  IADD3 R4, P0, PT, R4, UR6, RZ ;  /* 0x0000000604047c10 */ /* 0x001fc8000ff1e0ff */
[----:B------:R-:W-:-:S05]  /*0240*/  IADD3.X R5, PT, PT, R2, UR7, RZ, P0, !PT ;  /* 0x0000000702057c10 */ /* 0x000fca00087fe4ff */
[----:B------:R-:W-:Y:S01]  /*0250*/  STG.E desc[UR4][R4.64], R11 ;  /* 0x0000000b04007986 */ /* 0x000fe2000c101904 */
[----:B------:R-:W-:Y:S05]  /*0260*/  EXIT ;  /* 0x000000000000794d */ /* 0x000fea0003800000 */
        .weak           $__internal_15_$__cuda_sm3x_div_rn_noftz_f32_slowpath
        .type           $__internal_15_$__cuda_sm3x_div_rn_noftz_f32_slowpath,@function
        .size           $__internal_15_$__cuda_sm3x_div_rn_noftz_f32_slowpath,(.L_x_491 - $__internal_15_$__cuda_sm3x_div_rn_noftz_f32_slowpath)
$__internal_15_$__cuda_sm3x_div_rn_noftz_f32_slowpath:
        /* <DEDUP_REMOVED lines=36> */
.L_x_244:
        /* <DEDUP_REMOVED lines=51> */
.L_x_251:
[----:B------:R-:W-:-:S04]  /*07e0*/  LOP3.LUT R0, R0, 0x80000000, RZ, 0xc0, !PT ;  /* 0x8000000000007812 */ /* 0x000fc800078ec0ff */
[----:B------:R-:W-:Y:S01]  /*07f0*/  LOP3.LUT R0, R0, 0x7f800000, RZ, 0xfc, !PT ;  /* 0x7f80000000007812 */ /* 0x000fe200078efcff */
[----:B------:R-:W-:Y:S06]  /*0800*/  BRA `(.L_x_252) ;  /* 0x0000000000047947 */ /* 0x000fec0003800000 */
.L_x_250:
[----:B------:R-:W-:-:S07]  /*0810*/  IMAD R0, R5, 0x800000, R0 ;  /* 0x0080000005007824 */ /* 0x000fce00078e0200 */
.L_x_252:
[----:B------:R-:W-:Y:S05]  /*0820*/  BSYNC.RECONVERGENT B2 ;  /* 0x0000000000027941 */ /* 0x000fea0003800200 */
.L_x_249:
[----:B------:R-:W-:Y:S05]  /*0830*/  BRA `(.L_x_253) ;  /* 0x0000000000207947 */ /* 0x000fea0003800000 */
.L_x_248:
[----:B------:R-:W-:-:S04]  /*0840*/  LOP3.LUT R0, R9, 0x80000000, R8, 0x48, !PT ;  /* 0x8000000009007812 */ /* 0x000fc800078e4808 */
[----:B------:R-:W-:Y:S01]  /*0850*/  LOP3.LUT R0, R0, 0x7f800000, RZ, 0xfc, !PT ;  /* 0x7f80000000007812 */ /* 0x000fe200078efcff */
[----:B------:R-:W-:Y:S06]  /*0860*/  BRA `(.L_x_253) ;  /* 0x0000000000147947 */ /* 0x000fec0003800000 */
.L_x_247:
[----:B------:R-:W-:Y:S01]  /*0870*/  LOP3.LUT R0, R9, 0x80000000, R8, 0x48, !PT ;  /* 0x8000000009007812 */ /* 0x000fe200078e4808 */
[----:B------:R-:W-:Y:S06]  /*0880*/  BRA `(.L_x_253) ;  /* 0x00000000000c7947 */ /* 0x000fec0003800000 */
.L_x_246:
[----:B------:R-:W0:Y:S01]  /*0890*/  MUFU.RSQ R0, -QNAN ;  /* 0xffc0000000007908 */ /* 0x000e220000001400 */
[----:B------:R-:W-:Y:S05]  /*08a0*/  BRA `(.L_x_253) ;  /* 0x0000000000047947 */ /* 0x000fea0003800000 */
.L_x_245:
[----:B------:R-:W-:-:S07]  /*08b0*/  FADD.FTZ R0, R0, R3 ;  /* 0x0000000300007221 */ /* 0x000fce0000010000 */
.L_x_253:
[----:B------:R-:W-:Y:S05]  /*08c0*/  BSYNC.RECONVERGENT B1 ;  /* 0x0000000000017941 */ /* 0x000fea0003800200 */
.L_x_243:
[----:B------:R-:W-:-:S04]  /*08d0*/  IMAD.MOV.U32 R7, RZ, RZ, 0x0 ;  /* 0x00000000ff077424 */ /* 0x000fc800078e00ff */
[----:B0-----:R-:W-:Y:S05]  /*08e0*/  RET.REL.NODEC R6 `(binary_div_f32) ;  /* 0xfffffff406c47950 */ /* 0x001fea0003c3ffff */
.L_x_254:
        /* <DEDUP_REMOVED lines=9> */
.L_x_491:


//--------------------- .text.binary_mul_f32      --------------------------
	.section	.text.binary_mul_f32,"ax",@progbits
	.align	128
        .global         binary_mul_f32
        .type           binary_mul_f32,@function
        .size           binary_mul_f32,(.L_x_575 - binary_mul_f32)
        .other          binary_mul_f32,@"STO_CUDA_ENTRY STV_DEFAULT"
binary_mul_f32:
.text.binary_mul_f32:
        /* <DEDUP_REMOVED lines=22> */
[----:B------:R-:W-:Y:S01]  /*0160*/  IADD3.X R7, PT, PT, R0, UR11, RZ, P0, !PT ;  /* 0x0000000b00077c10 */ /* 0x000fe200087fe4ff */
[----:B--2---:R-:W-:-:S05]  /*0170*/  FMUL R9, R2, R5 ;  /* 0x0000000502097220 */ /* 0x004fca0000400000 */
[----:B------:R-:W-:Y:S01]  /*0180*/  STG.E desc[UR4][R6.64], R9 ;  /* 0x0000000906007986 */ /* 0x000fe2000c101904 */
[----:B------:R-:W-:Y:S05]  /*0190*/  EXIT ;  /* 0x000000000000794d */ /* 0x000fea0003800000 */
.L_x_255:
        /* <DEDUP_REMOVED lines=14> */
.L_x_575:


//--------------------- .text.binary_sub_f32      --------------------------
	.section	.text.binary_sub_f32,"ax",@progbits
	.align	128
        .global         binary_sub_f32
        .type           binary_sub_f32,@function
        .size           binary_sub_f32,(.L_x_576 - binary_sub_f32)
        .other          binary_sub_f32,@"STO_CUDA_ENTRY STV_DEFAULT"
binary_sub_f32:
.text.binary_sub_f32:
        /* <DEDUP_REMOVED lines=23> */
[----:B--2---:R-:W-:-:S05]  /*0170*/  FADD R9, R2, -R5 ;  /* 0x8000000502097221 */ /* 0x004fca0000000000 */
[----:B------:R-:W-:Y:S01]  /*0180*/  STG.E desc[UR4][R6.64], R9 ;  /* 0x0000000906007986 */ /* 0x000fe2000c101904 */
[----:B------:R-:W-:Y:S05]  /*0190*/  EXIT ;  /* 0x000000000000794d */ /* 0x000fea0003800000 */
.L_x_256:
        /* <DEDUP_REMOVED lines=14> */
.L_x_576:


//--------------------- .text.binary_add_f32      --------------------------
	.section	.text.binary_add_f32,"ax",@progbits
	.align	128
        .global         binary_add_f32
        .type           binary_add_f32,@function
        .size           binary_add_f32,(.L_x_577 - binary_add_f32)
        .other          binary_add_f32,@"STO_CUDA_ENTRY STV_DEFAULT"
binary_add_f32:
.text.binary_add_f32:
        /* <DEDUP_REMOVED lines=23> */
[----:B--2---:R-:W-:-:S05]  /*0170*/  FADD R9, R2, R5 ;  /* 0x0000000502097221 */ /* 0x004fca0000000000 */
[----:B------:R-:W-:Y:S01]  /*0180*/  STG.E desc[UR4][R6.64], R9 ;  /* 0x0000000906007986 */ /* 0x000fe2000c101904 */
[----:B------:R-:W-:Y:S05]  /*0190*/  EXIT ;  /* 0x000000000000794d */ /* 0x000fea0003800000 */
.L_x_257:
        /* <DEDUP_REMOVED lines=14> */
.L_x_577:


//--------------------- .text.scale_add_f16       --------------------------
	.section	.text.scale_add_f16,"ax",@progbits
	.align	128
        .global         scale_add_f16
        .type           scale_add_f16,@function
        .size           scale_add_f16,(.L_x_578 - scale_add_f16)
        .other          scale_add_f16,@"STO_CUDA_ENTRY STV_DEFAULT"
scale_add_f16:
.text.scale_add_f16:
        /* <DEDUP_REMOVED lines=14> */
[----:B------:R-:W2:Y:S02]  /*00e0*/  LDC R0, c[0x0][0x398] ;  /* 0x0000e600ff007b82 */ /* 0x000ea40000000800 */
[----:B0-----:R-:W-:-:S04]  /*00f0*/  IADD3 R2, P0, PT, R4, UR6, RZ ;  /* 0x0000000604027c10 */ /* 0x001fc8000ff1e0ff */
[----:B------:R-:W-:Y:S01]  /*0100*/  IADD3.X R3, PT, PT, R5, UR7, RZ, P0, !PT ;  /* 0x0000000705037c10 */ /* 0x000fe200087fe4ff */
[----:B------:R-:W0:Y:S04]  /*0110*/  LDCU.64 UR6, c[0x0][0x390] ;  /* 0x00007200ff0677ac */ /* 0x000e280008000a00 */
[----:B-1----:R-:W2:Y:S01]  /*0120*/  LDG.E.U16 R2, desc[UR4][R2.64] ;  /* 0x0000000402027981 */ /* 0x002ea2000c1e1500 */
[----:B0-----:R-:W-:-:S04]  /*0130*/  IADD3 R4, P0, PT, R4, UR6, RZ ;  /* 0x0000000604047c10 */ /* 0x001fc8000ff1e0ff */
[----:B------:R-:W-:Y:S01]  /*0140*/  IADD3.X R5, PT, PT, R5, UR7, RZ, P0, !PT ;  /* 0x0000000705057c10 */ /* 0x000fe200087fe4ff */
[----:B--2---:R-:W-:-:S05]  /*0150*/  HFMA2 R0, R2.H0_H0, R0.H0_H0, R0.H1_H1 ;  /* 0x2000000002007231 */ /* 0x004fca0000060800 */
[----:B------:R-:W-:Y:S01]  /*0160*/  STG.E.U16 desc[UR4][R4.64], R0 ;  /* 0x0000000004007986 */ /* 0x000fe2000c101504 */
[----:B------:R-:W-:Y:S05]  /*0170*/  EXIT ;  /* 0x000000000000794d */ /* 0x000fea0003800000 */
.L_x_258:
        /* <DEDUP_REMOVED lines=16> */
.L_x_578:


//--------------------- .text.inplace_sigmoid_f16 --------------------------
	.section	.text.inplace_sigmoid_f16,"ax",@progbits
	.align	128
        .global         inplace_sigmoid_f16
        .type           inplace_sigmoid_f16,@function
        .size           inplace_sigmoid_f16,(.L_x_492 - inplace_sigmoid_f16)
        .other          inplace_sigmoid_f16,@"STO_CUDA_ENTRY STV_DEFAULT"
inplace_sigmoid_f16:
.text.inplace_sigmoid_f16:
        /* <DEDUP_REMOVED lines=14> */
[----:B-1----:R-:W2:Y:S01]  /*00e0*/  LDG.E.U16 R0, desc[UR4][R4.64] ;  /* 0x0000000404007981 */ /* 0x002ea2000c1e1500 */
[----:B------:R-:W-:Y:S01]  /*00f0*/  IMAD.MOV.U32 R3, RZ, RZ, 0x3bbb989d ;  /* 0x3bbb989dff037424 */ /* 0x000fe200078e00ff */
[----:B------:R-:W-:Y:S01]  /*0100*/  BSSY.RECONVERGENT B0, `(.L_x_259) ;  /* 0x0000017000007945 */ /* 0x000fe20003800200 */
[----:B------:R-:W-:Y:S02]  /*0110*/  IMAD.MOV.U32 R7, RZ, RZ, 0x437c0000 ;  /* 0x437c0000ff077424 */ /* 0x000fe400078e00ff */
[----:B--2---:R-:W-:-:S05]  /*0120*/  HADD2.F32 R0, -RZ, R0.H0_H0 ;  /* 0x20000000ff007230 */ /* 0x004fca0000004100 */
[----:B------:R-:W-:-:S04]  /*0130*/  FFMA.SAT R2, R0, -R3, 0.5 ;  /* 0x3f00000000027423 */ /* 0x000fc80000002803 */
        /* <DEDUP_REMOVED lines=12> */
[----:B------:R-:W-:Y:S05]  /*0200*/  CALL.REL.NOINC `($__internal_16_$__cuda_sm20_rcp_rn_f32_slowpath) ;  /* 0x0000000000287944 */ /* 0x000fea0003c00000 */
[----:B------:R-:W-:Y:S01]  /*0210*/  IMAD.MOV.U32 R2, RZ, RZ, R3 ;  /* 0x000000ffff027224 */ /* 0x000fe200078e0003 */
[----:B------:R-:W-:Y:S06]  /*0220*/  BRA `(.L_x_261) ;  /* 0x0000000000107947 */ /* 0x000fec0003800000 */
.L_x_260:
[----:B------:R-:W0:Y:S02]  /*0230*/  MUFU.RCP R3, R0 ;  /* 0x0000000000037308 */ /* 0x000e240000001000 */
[----:B0-----:R-:W-:-:S04]  /*0240*/  FFMA R2, R0, R3, -1 ;  /* 0xbf80000000027423 */ /* 0x001fc80000000003 */
[----:B------:R-:W-:-:S04]  /*0250*/  FADD.FTZ R2, -R2, -RZ ;  /* 0x800000ff02027221 */ /* 0x000fc80000010100 */
[----:B------:R-:W-:-:S07]  /*0260*/  FFMA R2, R3, R2, R3 ;  /* 0x0000000203027223 */ /* 0x000fce0000000003 */
.L_x_261:
[----:B------:R-:W-:Y:S05]  /*0270*/  BSYNC.RECONVERGENT B0 ;  /* 0x0000000000007941 */ /* 0x000fea0003800200 */
.L_x_259:
[----:B------:R-:W-:-:S05]  /*0280*/  F2FP.F16.F32.PACK_AB R2, RZ, R2 ;  /* 0x00000002ff02723e */ /* 0x000fca00000000ff */
[----:B------:R-:W-:Y:S01]  /*0290*/  STG.E.U16 desc[UR4][R4.64], R2 ;  /* 0x0000000204007986 */ /* 0x000fe2000c101504 */
[----:B------:R-:W-:Y:S05]  /*02a0*/  EXIT ;  /* 0x000000000000794d */ /* 0x000fea0003800000 */
        .weak           $__internal_16_$__cuda_sm20_rcp_rn_f32_slowpath
        .type           $__internal_16_$__cuda_sm20_rcp_rn_f32_slowpath,@function
        .size           $__internal_16_$__cuda_sm20_rcp_rn_f32_slowpath,(.L_x_492 - $__internal_16_$__cuda_sm20_rcp_rn_f32_slowpath)
$__internal_16_$__cuda_sm20_rcp_rn_f32_slowpath:
        /* <DEDUP_REMOVED lines=15> */
.L_x_263:
        /* <DEDUP_REMOVED lines=33> */
.L_x_265:
[----:B------:R0:W1:Y:S02]  /*05b0*/  MUFU.RCP R3, R0 ;  /* 0x0000000000037308 */ /* 0x0000640000001000 */
.L_x_264:
[----:B------:R-:W-:Y:S05]  /*05c0*/  BSYNC.RECONVERGENT B1 ;  /* 0x0000000000017941 */ /* 0x000fea0003800200 */
.L_x_262:
[----:B------:R-:W-:-:S04]  /*05d0*/  IMAD.MOV.U32 R7, RZ, RZ, 0x0 ;  /* 0x00000000ff077424 */ /* 0x000fc800078e00ff */
[----:B01----:R-:W-:Y:S05]  /*05e0*/  RET.REL.NODEC R6 `(inplace_sigmoid_f16) ;  /* 0xfffffff806847950 */ /* 0x003fea0003c3ffff */
.L_x_266:
        /* <DEDUP_REMOVED lines=9> */
.L_x_492:


//--------------------- .text.inplace_tanh_f16    --------------------------
	.section	.text.inplace_tanh_f16,"ax",@progbits
	.align	128
        .global         inplace_tanh_f16
        .type           inplace_tanh_f16,@function
        .size           inplace_tanh_f16,(.L_x_580 - inplace_tanh_f16)
        .other          inplace_tanh_f16,@"STO_CUDA_ENTRY STV_DEFAULT"
inplace_tanh_f16:
.text.inplace_tanh_f16:
        /* <DEDUP_REMOVED lines=15> */
[----:B------:R-:W-:Y:S01]  /*00f0*/  HFMA2 R8, -RZ, RZ, 1.125, -9232 ;  /* 0x3c80f082ff087431 */ /* 0x000fe200000001ff */
[----:B------:R-:W-:Y:S01]  /*0100*/  MOV R6, 0x3f800000 ;  /* 0x3f80000000067802 */ /* 0x000fe20000000f00 */
[----:B--2---:R-:W-:-:S05]  /*0110*/  HADD2.F32 R4, -RZ, R0.H0_H0 ;  /* 0x20000000ff047230 */ /* 0x004fca0000004100 */
[C---:B------:R-:W-:Y:S01]  /*0120*/  FMUL R0, |R4|.reuse, 2.8853900432586669922 ;  /* 0x4038aa3b04007820 */ /* 0x040fe20000400200 */
        /* <DEDUP_REMOVED lines=14> */
[----:B------:R-:W-:-:S05]  /*0210*/  F2FP.F16.F32.PACK_AB R7, RZ, R7 ;  /* 0x00000007ff07723e */ /* 0x000fca00000000ff */
[----:B------:R-:W-:Y:S01]  /*0220*/  STG.E.U16 desc[UR4][R2.64], R7 ;  /* 0x0000000702007986 */ /* 0x000fe2000c101504 */
[----:B------:R-:W-:Y:S05]  /*0230*/  EXIT ;  /* 0x000000000000794d */ /* 0x000fea0003800000 */
.L_x_267:
        /* <DEDUP_REMOVED lines=12> */
.L_x_580:


//--------------------- .text.inplace_silu_f16    --------------------------
	.section	.text.inplace_silu_f16,"ax",@progbits
	.align	128
        .global         inplace_silu_f16
        .type           inplace_silu_f16,@function
        .size           inplace_silu_f16,(.L_x_493 - inplace_silu_f16)
        .other          inplace_silu_f16,@"STO_CUDA_ENTRY STV_DEFAULT"
inplace_silu_f16:
.text.inplace_silu_f16:
        /* <DEDUP_REMOVED lines=36> */
[----:B------:R-:W-:Y:S05]  /*0240*/  CALL.REL.NOINC `($__internal_17_$__cuda_sm3x_div_rn_noftz_f32_slowpath) ;  /* 0x0000000000147944 */ /* 0x000fea0003c00000 */
[----:B------:R-:W-:-:S07]  /*0250*/  IMAD.MOV.U32 R2, RZ, RZ, R0 ;  /* 0x000000ffff027224 */ /* 0x000fce00078e0000 */
.L_x_269:
[----:B------:R-:W-:Y:S05]  /*0260*/  BSYNC.RECONVERGENT B0 ;  /* 0x0000000000007941 */ /* 0x000fea0003800200 */
.L_x_268:
[----:B------:R-:W-:-:S05]  /*0270*/  F2FP.F16.F32.PACK_AB R2, RZ, R2 ;  /* 0x00000002ff02723e */ /* 0x000fca00000000ff */
[----:B------:R-:W-:Y:S01]  /*0280*/  STG.E.U16 desc[UR4][R4.64], R2 ;  /* 0x0000000204007986 */ /* 0x000fe2000c101504 */
[----:B------:R-:W-:Y:S05]  /*0290*/  EXIT ;  /* 0x000000000000794d */ /* 0x000fea0003800000 */
        .weak           $__internal_17_$__cuda_sm3x_div_rn_noftz_f32_slowpath
        .type           $__internal_17_$__cuda_sm3x_div_rn_noftz_f32_slowpath,@function
        .size           $__internal_17_$__cuda_sm3x_div_rn_noftz_f32_slowpath,(.L_x_493 - $__internal_17_$__cuda_sm3x_div_rn_noftz_f32_slowpath)
$__internal_17_$__cuda_sm3x_div_rn_noftz_f32_slowpath:
        /* <DEDUP_REMOVED lines=36> */
.L_x_271:
        /* <DEDUP_REMOVED lines=51> */
.L_x_278:
[----:B------:R-:W-:-:S04]  /*0810*/  LOP3.LUT R0, R0, 0x80000000, RZ, 0xc0, !PT ;  /* 0x8000000000007812 */ /* 0x000fc800078ec0ff */
[----:B------:R-:W-:Y:S01]  /*0820*/  LOP3.LUT R0, R0, 0x7f800000, RZ, 0xfc, !PT ;  /* 0x7f80000000007812 */ /* 0x000fe200078efcff */
[----:B------:R-:W-:Y:S06]  /*0830*/  BRA `(.L_x_279) ;  /* 0x0000000000047947 */ /* 0x000fec0003800000 */
.L_x_277:
[----:B------:R-:W-:-:S07]  /*0840*/  IMAD R0, R7, 0x800000, R0 ;  /* 0x0080000007007824 */ /* 0x000fce00078e0200 */
.L_x_279:
[----:B------:R-:W-:Y:S05]  /*0850*/  BSYNC.RECONVERGENT B2 ;  /* 0x0000000000027941 */ /* 0x000fea0003800200 */
.L_x_276:
[----:B------:R-:W-:Y:S05]  /*0860*/  BRA `(.L_x_280) ;  /* 0x0000000000207947 */ /* 0x000fea0003800000 */
.L_x_275:
[----:B------:R-:W-:-:S04]  /*0870*/  LOP3.LUT R0, R9, 0x80000000, R8, 0x48, !PT ;  /* 0x8000000009007812 */ /* 0x000fc800078e4808 */
[----:B------:R-:W-:Y:S01]  /*0880*/  LOP3.LUT R0, R0, 0x7f800000, RZ, 0xfc, !PT ;  /* 0x7f80000000007812 */ /* 0x000fe200078efcff */
[----:B------:R-:W-:Y:S06]  /*0890*/  BRA `(.L_x_280) ;  /* 0x0000000000147947 */ /* 0x000fec0003800000 */
.L_x_274:
[----:B------:R-:W-:Y:S01]  /*08a0*/  LOP3.LUT R0, R9, 0x80000000, R8, 0x48, !PT ;  /* 0x8000000009007812 */ /* 0x000fe200078e4808 */
[----:B------:R-:W-:Y:S06]  /*08b0*/  BRA `(.L_x_280) ;  /* 0x00000000000c7947 */ /* 0x000fec0003800000 */
.L_x_273:
[----:B------:R-:W0:Y:S01]  /*08c0*/  MUFU.RSQ R0, -QNAN ;  /* 0xffc0000000007908 */ /* 0x000e220000001400 */
[----:B------:R-:W-:Y:S05]  /*08d0*/  BRA `(.L_x_280) ;  /* 0x0000000000047947 */ /* 0x000fea0003800000 */
.L_x_272:
[----:B------:R-:W-:-:S07]  /*08e0*/  FADD.FTZ R0, R0, R3 ;  /* 0x0000000300007221 */ /* 0x000fce0000010000 */
.L_x_280:
[----:B------:R-:W-:Y:S05]  /*08f0*/  BSYNC.RECONVERGENT B1 ;  /* 0x0000000000017941 */ /* 0x000fea0003800200 */
.L_x_270:
[----:B------:R-:W-:-:S04]  /*0900*/  IMAD.MOV.U32 R3, RZ, RZ, 0x0 ;  /* 0x00000000ff037424 */ /* 0x000fc800078e00ff */
[----:B0-----:R-:W-:Y:S05]  /*0910*/  RET.REL.NODEC R2 `(inplace_silu_f16) ;  /* 0xfffffff402b87950 */ /* 0x001fea0003c3ffff */
.L_x_281:
        /* <DEDUP_REMOVED lines=14> */
.L_x_493:


//--------------------- .text.inplace_relu_f16    --------------------------
	.section	.text.inplace_relu_f16,"ax",@progbits
	.align	128
        .global         inplace_relu_f16
        .type           inplace_relu_f16,@function
        .size           inplace_relu_f16,(.L_x_582 - inplace_relu_f16)
        .other          inplace_relu_f16,@"STO_CUDA_ENTRY STV_DEFAULT"
inplace_relu_f16:
.text.inplace_relu_f16:
        /* <DEDUP_REMOVED lines=14> */
[----:B-1----:R-:W2:Y:S02]  /*00e0*/  LDG.E.U16 R0, desc[UR4][R2.64] ;  /* 0x0000000402007981 */ /* 0x002ea4000c1e1500 */
[----:B--2---:R-:W-:-:S05]  /*00f0*/  HADD2.F32 R0, -RZ, R0.H0_H0 ;  /* 0x20000000ff007230 */ /* 0x004fca0000004100 */
[----:B------:R-:W-:-:S04]  /*0100*/  FMNMX R0, RZ, R0, !PT ;  /* 0x00000000ff007209 */ /* 0x000fc80007800000 */
[----:B------:R-:W-:-:S05]  /*0110*/  F2FP.F16.F32.PACK_AB R0, RZ, R0 ;  /* 0x00000000ff00723e */ /* 0x000fca00000000ff */
[----:B------:R-:W-:Y:S01]  /*0120*/  STG.E.U16 desc[UR4][R2.64], R0 ;  /* 0x0000000002007986 */ /* 0x000fe2000c101504 */
[----:B------:R-:W-:Y:S05]  /*0130*/  EXIT ;  /* 0x000000000000794d */ /* 0x000fea0003800000 */
.L_x_282:
        /* <DEDUP_REMOVED lines=12> */
.L_x_582:


//--------------------- .text.inplace_elu_f16     --------------------------
	.section	.text.inplace_elu_f16,"ax",@progbits
	.align	128
        .global         inplace_elu_f16
        .type           inplace_elu_f16,@function
        .size           inplace_elu_f16,(.L_x_583 - inplace_elu_f16)
        .other          inplace_elu_f16,@"STO_CUDA_ENTRY STV_DEFAULT"
inplace_elu_f16:
.text.inplace_elu_f16:
        /* <DEDUP_REMOVED lines=15> */
[----:B------:R-:W-:Y:S01]  /*00f0*/  BSSY.RECONVERGENT B0, `(.L_x_283) ;  /* 0x0000010000007945 */ /* 0x000fe20003800200 */
[----:B--2---:R-:W-:-:S05]  /*0100*/  HADD2.F32 R0, -RZ, R0.H0_H0 ;  /* 0x20000000ff007230 */ /* 0x004fca0000004100 */
[----:B------:R-:W-:-:S13]  /*0110*/  FSETP.GT.AND P0, PT, R0, RZ, PT ;  /* 0x000000ff0000720b */ /* 0x000fda0003f04000 */
        /* <DEDUP_REMOVED lines=13> */
.L_x_284:
[----:B------:R-:W-:Y:S05]  /*01f0*/  BSYNC.RECONVERGENT B0 ;  /* 0x0000000000007941 */ /* 0x000fea0003800200 */
.L_x_283:
[----:B------:R-:W-:-:S05]  /*0200*/  F2FP.F16.F32.PACK_AB R0, RZ, R0 ;  /* 0x00000000ff00723e */ /* 0x000fca00000000ff */
[----:B------:R-:W-:Y:S01]  /*0210*/  STG.E.U16 desc[UR4][R2.64], R0 ;  /* 0x0000000002007986 */ /* 0x000fe2000c101504 */
[----:B------:R-:W-:Y:S05]  /*0220*/  EXIT ;  /* 0x000000000000794d */ /* 0x000fea0003800000 */
.L_x_285:
        /* <DEDUP_REMOVED lines=13> */
.L_x_583:


//--------------------- .text.inplace_gelu_erf_f16 --------------------------
	.section	.text.inplace_gelu_erf_f16,"ax",@progbits
	.align	128
        .global         inplace_gelu_erf_f16
        .type           inplace_gelu_erf_f16,@function
        .size           inplace_gelu_erf_f16,(.L_x_584 - inplace_gelu_erf_f16)
        .other          inplace_gelu_erf_f16,@"STO_CUDA_ENTRY STV_DEFAULT"
inplace_gelu_erf_f16:
.text.inplace_gelu_erf_f16:
        /* <DEDUP_REMOVED lines=15> */
[----:B------:R-:W-:Y:S02]  /*00f0*/  HFMA2 R8, -RZ, RZ, 0.8349609375, 5.424022674560546875e-06 ;  /* 0x3aae005bff087431 */ /* 0x000fe400000001ff */
[----:B------:R-:W-:Y:S01]  /*0100*/  IMAD.MOV.U32 R6, RZ, RZ, 0x38eb4c3a ;  /* 0x38eb4c3aff067424 */ /* 0x000fe200078e00ff */
[----:B------:R-:W-:Y:S01]  /*0110*/  MOV R9, 0x3d24d99a ;  /* 0x3d24d99a00097802 */ /* 0x000fe20000000f00 */
[----:B------:R-:W-:Y:S02]  /*0120*/  IMAD.MOV.U32 R7, RZ, RZ, 0x3c09919f ;  /* 0x3c09919fff077424 */ /* 0x000fe400078e00ff */
[----:B------:R-:W-:Y:S02]  /*0130*/  HFMA2 R10, -RZ, RZ, 1.8525390625, -0.310791015625 ;  /* 0x3f69b4f9ff0a7431 */ /* 0x000fe400000001ff */
[----:B--2---:R-:W-:-:S05]  /*0140*/  HADD2.F32 R4, -RZ, R4.H0_H0 ;  /* 0x20000004ff047230 */ /* 0x004fca0000004100 */
[----:B------:R-:W-:-:S04]  /*0150*/  FMUL R0, R4, 0.70710676908493041992 ;  /* 0x3f3504f304007820 */ /* 0x000fc80000400000 */
        /* <DEDUP_REMOVED lines=26> */
[----:B------:R-:W-:-:S05]  /*0300*/  F2FP.F16.F32.PACK_AB R0, RZ, R0 ;  /* 0x00000000ff00723e */ /* 0x000fca00000000ff */
[----:B------:R-:W-:Y:S01]  /*0310*/  STG.E.U16 desc[UR4][R2.64], R0 ;  /* 0x0000000002007986 */ /* 0x000fe2000c101504 */
[----:B------:R-:W-:Y:S05]  /*0320*/  EXIT ;  /* 0x000000000000794d */ /* 0x000fea0003800000 */
.L_x_286:
        /* <DEDUP_REMOVED lines=13> */
.L_x_584:


//--------------------- .text.inplace_abs_f16     --------------------------
	.section	.text.inplace_abs_f16,"ax",@progbits
	.align	128
        .global         inplace_abs_f16
        .type           inplace_abs_f16,@function
        .size           inplace_abs_f16,(.L_x_585 - inplace_abs_f16)
        .other          inplace_abs_f16,@"STO_CUDA_ENTRY STV_DEFAULT"
inplace_abs_f16:
.text.inplace_abs_f16:
        /* <DEDUP_REMOVED lines=15> */
[----:B--2---:R-:W-:-:S04]  /*00f0*/  HADD2.F32 R0, -RZ, R0.H0_H0 ;  /* 0x20000000ff007230 */ /* 0x004fc80000004100 */
[----:B------:R-:W0:Y:S02]  /*0100*/  F2F.F16.F32 R5, |R0| ;  /* 0x4000000000057304 */ /* 0x000e240000200800 */
[----:B0-----:R-:W-:Y:S01]  /*0110*/  STG.E.U16 desc[UR4][R2.64], R5 ;  /* 0x0000000502007986 */ /* 0x001fe2000c101504 */
[----:B------:R-:W-:Y:S05]  /*0120*/  EXIT ;  /* 0x000000000000794d */ /* 0x000fea0003800000 */
.L_x_287:
        /* <DEDUP_REMOVED lines=13> */
.L_x_585:


//--------------------- .text.inplace_rsqrt_f16   --------------------------
	.section	.text.inplace_rsqrt_f16,"ax",@progbits
	.align	128
        .global         inplace_rsqrt_f16
        .type           inplace_rsqrt_f16,@function
        .size           inplace_rsqrt_f16,(.L_x_586 - inplace_rsqrt_f16)
        .other          inplace_rsqrt_f16,@"STO_CUDA_ENTRY STV_DEFAULT"
inplace_rsqrt_f16:
.text.inplace_rsqrt_f16:
        /* <DEDUP_REMOVED lines=16> */
[----:B------:R-:W-:-:S13]  /*0100*/  FSETP.GEU.AND P0, PT, |R0|, 1.175494350822287508e-38, PT ;  /* 0x008000000000780b */ /* 0x000fda0003f0e200 */
[----:B------:R-:W-:-:S04]  /*0110*/  @!P0 FMUL R0, R0, 16777216 ;  /* 0x4b80000000008820 */ /* 0x000fc80000400000 */
[----:B------:R-:W0:Y:S02]  /*0120*/  MUFU.RSQ R4, R0 ;  /* 0x0000000000047308 */ /* 0x000e240000001400 */
[----:B0-----:R-:W-:-:S05]  /*0130*/  @!P0 FMUL R4, R4, 4096 ;  /* 0x4580000004048820 */ /* 0x001fca0000400000 */
[----:B------:R-:W-:-:S05]  /*0140*/  F2FP.F16.F32.PACK_AB R4, RZ, R4 ;  /* 0x00000004ff04723e */ /* 0x000fca00000000ff */
[----:B------:R-:W-:Y:S01]  /*0150*/  STG.E.U16 desc[UR4][R2.64], R4 ;  /* 0x0000000402007986 */ /* 0x000fe2000c101504 */
[----:B------:R-:W-:Y:S05]  /*0160*/  EXIT ;  /* 0x000000000000794d */ /* 0x000fea0003800000 */
.L_x_288:
        /* <DEDUP_REMOVED lines=9> */
.L_x_586:


//--------------------- .text.inplace_sqrt_f16    --------------------------
	.section	.text.inplace_sqrt_f16,"ax",@progbits
	.align	128
        .global         inplace_sqrt_f16
        .type           inplace_sqrt_f16,@function
        .size           inplace_sqrt_f16,(.L_x_494 - inplace_sqrt_f16)
        .other          inplace_sqrt_f16,@"STO_CUDA_ENTRY STV_DEFAULT"
inplace_sqrt_f16:
.text.inplace_sqrt_f16:
        /* <DEDUP_REMOVED lines=16> */
[----:B--2---:R-:W-:-:S04]  /*0100*/  HADD2.F32 R0, -RZ, R0.H0_H0 ;  /* 0x20000000ff007230 */ /* 0x004fc80000004100 */
[----:B------:R0:W1:Y:S01]  /*0110*/  MUFU.RSQ R5, R0 ;  /* 0x0000000000057308 */ /* 0x0000620000001400 */
[----:B------:R-:W-:-:S04]  /*0120*/  IADD3 R4, PT, PT, R0, -0xd000000, RZ ;  /* 0xf300000000047810 */ /* 0x000fc80007ffe0ff */
[----:B------:R-:W-:-:S13]  /*0130*/  ISETP.GT.U32.AND P0, PT, R4, 0x727fffff, PT ;  /* 0x727fffff0400780c */ /* 0x000fda0003f04070 */
[----:B01----:R-:W-:Y:S05]  /*0140*/  @!P0 BRA `(.L_x_290) ;  /* 0x00000000000c8947 */ /* 0x003fea0003800000 */
[----:B------:R-:W-:-:S07]  /*0150*/  MOV R9, 0x170 ;  /* 0x0000017000097802 */ /* 0x000fce0000000f00 */
[----:B------:R-:W-:Y:S05]  /*0160*/  CALL.REL.NOINC `($__internal_18_$__cuda_sm20_sqrt_rn_f32_slowpath) ;  /* 0x0000000000247944 */ /* 0x000fea0003c00000 */
[----:B------:R-:W-:Y:S05]  /*0170*/  BRA `(.L_x_291) ;  /* 0x0000000000107947 */ /* 0x000fea0003800000 */
.L_x_290:
[----:B------:R-:W-:Y:S01]  /*0180*/  FMUL.FTZ R7, R0, R5 ;  /* 0x0000000500077220 */ /* 0x000fe20000410000 */
[----:B------:R-:W-:-:S03]  /*0190*/  FMUL.FTZ R5, R5, 0.5 ;  /* 0x3f00000005057820 */ /* 0x000fc60000410000 */
[----:B------:R-:W-:-:S04]  /*01a0*/  FFMA R0, -R7, R7, R0 ;  /* 0x0000000707007223 */ /* 0x000fc80000000100 */
[----:B------:R-:W-:-:S07]  /*01b0*/  FFMA R0, R0, R5, R7 ;  /* 0x0000000500007223 */ /* 0x000fce0000000007 */
.L_x_291:
[----:B------:R-:W-:Y:S05]  /*01c0*/  BSYNC.RECONVERGENT B0 ;  /* 0x0000000000007941 */ /* 0x000fea0003800200 */
.L_x_289:
[----:B------:R-:W-:-:S05]  /*01d0*/  F2FP.F16.F32.PACK_AB R0, RZ, R0 ;  /* 0x00000000ff00723e */ /* 0x000fca00000000ff */
[----:B------:R-:W-:Y:S01]  /*01e0*/  STG.E.U16 desc[UR4][R2.64], R0 ;  /* 0x0000000002007986 */ /* 0x000fe2000c101504 */
[----:B------:R-:W-:Y:S05]  /*01f0*/  EXIT ;  /* 0x000000000000794d */ /* 0x000fea0003800000 */
        .weak           $__internal_18_$__cuda_sm20_sqrt_rn_f32_slowpath
        .type           $__internal_18_$__cuda_sm20_sqrt_rn_f32_slowpath,@function
        .size           $__internal_18_$__cuda_sm20_sqrt_rn_f32_slowpath,(.L_x_494 - $__internal_18_$__cuda_sm20_sqrt_rn_f32_slowpath)
$__internal_18_$__cuda_sm20_sqrt_rn_f32_slowpath:
        /* <DEDUP_REMOVED lines=19> */
.L_x_292:
[----:B------:R-:W-:Y:S02]  /*0330*/  HFMA2 R5, -RZ, RZ, 0, 0 ;  /* 0x00000000ff057431 */ /* 0x000fe400000001ff */
[----:B------:R-:W-:Y:S01]  /*0340*/  IMAD.MOV.U32 R0, RZ, RZ, R4 ;  /* 0x000000ffff007224 */ /* 0x000fe200078e0004 */
[----:B------:R-:W-:-:S04]  /*0350*/  MOV R4, R9 ;  /* 0x0000000900047202 */ /* 0x000fc80000000f00 */
[----:B------:R-:W-:Y:S05]  /*0360*/  RET.REL.NODEC R4 `(inplace_sqrt_f16) ;  /* 0xfffffffc04247950 */ /* 0x000fea0003c3ffff */
.L_x_293:
        /* <DEDUP_REMOVED lines=9> */
.L_x_494:


//--------------------- .text.inplace_sqr_f16     --------------------------
	.section	.text.inplace_sqr_f16,"ax",@progbits
	.align	128
        .global         inplace_sqr_f16
        .type           inplace_sqr_f16,@function
        .size           inplace_sqr_f16,(.L_x_588 - inplace_sqr_f16)
        .other          inplace_sqr_f16,@"STO_CUDA_ENTRY STV_DEFAULT"
inplace_sqr_f16:
.text.inplace_sqr_f16:
        /* <DEDUP_REMOVED lines=15> */
[----:B--2---:R-:W-:-:S05]  /*00f0*/  HMUL2 R0, R0.H0_H0, R0.H0_H0 ;  /* 0x2000000000007232 */ /* 0x004fca0000000800 */
[----:B------:R-:W-:Y:S01]  /*0100*/  STG.E.U16 desc[UR4][R2.64], R0 ;  /* 0x0000000002007986 */ /* 0x000fe2000c101504 */
[----:B------:R-:W-:Y:S05]  /*0110*/  EXIT ;  /* 0x000000000000794d */ /* 0x000fea0003800000 */
.L_x_294:
        /* <DEDUP_REMOVED lines=14> */
.L_x_588:


//--------------------- .text.inplace_sin_f16     --------------------------
	.section	.text.inplace_sin_f16,"ax",@progbits
	.align	128
        .global         inplace_sin_f16
        .type           inplace_sin_f16,@function
        .size           inplace_sin_f16,(.L_x_589 - inplace_sin_f16)
        .other          inplace_sin_f16,@"STO_CUDA_ENTRY STV_DEFAULT"
inplace_sin_f16:
.text.inplace_sin_f16:
        /* <DEDUP_REMOVED lines=17> */
[C---:B------:R-:W-:Y:S01]  /*0110*/  FMUL R4, R0.reuse, 0.63661974668502807617 ;  /* 0x3f22f98300047820 */ /* 0x040fe20000400000 */
        /* <DEDUP_REMOVED lines=18> */
.L_x_297:
        /* <DEDUP_REMOVED lines=66> */
.L_x_299:
[----:B------:R-:W-:Y:S05]  /*0660*/  BSYNC.RECONVERGENT B1 ;  /* 0x0000000000017941 */ /* 0x000fea0003800200 */
.L_x_298:
        /* <DEDUP_REMOVED lines=18> */
.L_x_296:
[----:B------:R-:W-:Y:S05]  /*0790*/  BSYNC.RECONVERGENT B0 ;  /* 0x0000000000007941 */ /* 0x000fea0003800200 */
.L_x_295:
        /* <DEDUP_REMOVED lines=17> */
[----:B------:R-:W-:-:S05]  /*08b0*/  F2FP.F16.F32.PACK_AB R0, RZ, R0 ;  /* 0x00000000ff00723e */ /* 0x000fca00000000ff */
[----:B------:R-:W-:Y:S01]  /*08c0*/  STG.E.U16 desc[UR6][R2.64], R0 ;  /* 0x0000000002007986 */ /* 0x000fe2000c101506 */
[----:B------:R-:W-:Y:S05]  /*08d0*/  EXIT ;  /* 0x000000000000794d */ /* 0x000fea0003800000 */
.L_x_300:
        /* <DEDUP_REMOVED lines=10> */
.L_x_589:


//--------------------- .text.inplace_cos_f16     --------------------------
	.section	.text.inplace_cos_f16,"ax",@progbits
	.align	128
        .global         inplace_cos_f16
        .type           inplace_cos_f16,@function
        .size           inplace_cos_f16,(.L_x_590 - inplace_cos_f16)
        .other          inplace_cos_f16,@"STO_CUDA_ENTRY STV_DEFAULT"
inplace_cos_f16:
.text.inplace_cos_f16:
        /* <DEDUP_REMOVED lines=36> */
.L_x_303:
        /* <DEDUP_REMOVED lines=66> */
.L_x_305:
[----:B------:R-:W-:Y:S05]  /*0660*/  BSYNC.RECONVERGENT B1 ;  /* 0x0000000000017941 */ /* 0x000fea0003800200 */
.L_x_304:
        /* <DEDUP_REMOVED lines=18> */
.L_x_302:
[----:B------:R-:W-:Y:S05]  /*0790*/  BSYNC.RECONVERGENT B0 ;  /* 0x0000000000007941 */ /* 0x000fea0003800200 */
.L_x_301:
        /* <DEDUP_REMOVED lines=18> */
[----:B------:R-:W-:-:S05]  /*08c0*/  F2FP.F16.F32.PACK_AB R0, RZ, R0 ;  /* 0x00000000ff00723e */ /* 0x000fca00000000ff */
[----:B------:R-:W-:Y:S01]  /*08d0*/  STG.E.U16 desc[UR6][R2.64], R0 ;  /* 0x0000000002007986 */ /* 0x000fe2000c101506 */
[----:B------:R-:W-:Y:S05]  /*08e0*/  EXIT ;  /* 0x000000000000794d */ /* 0x000fea0003800000 */
.L_x_306:
        /* <DEDUP_REMOVED lines=9> */
.L_x_590:


//--------------------- .text.unary_sigmoid_f16   --------------------------
	.section	.text.unary_sigmoid_f16,"ax",@progbits
	.align	128
        .global         unary_sigmoid_f16
        .type           unary_sigmoid_f16,@function
        .size           unary_sigmoid_f16,(.L_x_495 - unary_sigmoid_f16)
        .other          unary_sigmoid_f16,@"STO_CUDA_ENTRY STV_DEFAULT"
unary_sigmoid_f16:
.text.unary_sigmoid_f16:
        /* <DEDUP_REMOVED lines=34> */
[----:B------:R-:W-:Y:S05]  /*0220*/  CALL.REL.NOINC `($__internal_19_$__cuda_sm20_rcp_rn_f32_slowpath) ;  /* 0x0000000000347944 */ /* 0x000fea0003c00000 */
[----:B------:R-:W-:Y:S01]  /*0230*/  IMAD.MOV.U32 R2, RZ, RZ, R5 ;  /* 0x000000ffff027224 */ /* 0x000fe200078e0005 */
[----:B------:R-:W-:Y:S06]  /*0240*/  BRA `(.L_x_309) ;  /* 0x0000000000107947 */ /* 0x000fec0003800000 */
.L_x_308:
[----:B------:R-:W0:Y:S02]  /*0250*/  MUFU.RCP R5, R0 ;  /* 0x0000000000057308 */ /* 0x000e240000001000 */
[----:B0-----:R-:W-:-:S04]  /*0260*/  FFMA R2, R0, R5, -1 ;  /* 0xbf80000000027423 */ /* 0x001fc80000000005 */
[----:B------:R-:W-:-:S04]  /*0270*/  FADD.FTZ R2, -R2, -RZ ;  /* 0x800000ff02027221 */ /* 0x000fc80000010100 */
[----:B------:R-:W-:-:S07]  /*0280*/  FFMA R2, R5, R2, R5 ;  /* 0x0000000205027223 */ /* 0x000fce0000000005 */
.L_x_309:
[----:B------:R-:W-:Y:S05]  /*0290*/  BSYNC.RECONVERGENT B0 ;  /* 0x0000000000007941 */ /* 0x000fea0003800200 */
.L_x_307:
[----:B------:R-:W0:Y:S01]  /*02a0*/  LDCU.64 UR6, c[0x0][0x390] ;  /* 0x00007200ff0677ac */ /* 0x000e220008000a00 */
[----:B------:R-:W-:Y:S02]  /*02b0*/  F2FP.F16.F32.PACK_AB R2, RZ, R2 ;  /* 0x00000002ff02723e */ /* 0x000fe400000000ff */
[----:B0-----:R-:W-:-:S04]  /*02c0*/  IADD3 R4, P0, PT, R4, UR6, RZ ;  /* 0x0000000604047c10 */ /* 0x001fc8000ff1e0ff */
[----:B------:R-:W-:-:S05]  /*02d0*/  IADD3.X R5, PT, PT, R3, UR7, RZ, P0, !PT ;  /* 0x0000000703057c10 */ /* 0x000fca00087fe4ff */
[----:B------:R-:W-:Y:S01]  /*02e0*/  STG.E.U16 desc[UR4][R4.64], R2 ;  /* 0x0000000204007986 */ /* 0x000fe2000c101504 */
[----:B------:R-:W-:Y:S05]  /*02f0*/  EXIT ;  /* 0x000000000000794d */ /* 0x000fea0003800000 */
        .weak           $__internal_19_$__cuda_sm20_rcp_rn_f32_slowpath
        .type           $__internal_19_$__cuda_sm20_rcp_rn_f32_slowpath,@function
        .size           $__internal_19_$__cuda_sm20_rcp_rn_f32_slowpath,(.L_x_495 - $__internal_19_$__cuda_sm20_rcp_rn_f32_slowpath)
$__internal_19_$__cuda_sm20_rcp_rn_f32_slowpath:
        /* <DEDUP_REMOVED lines=15> */
.L_x_311:
        /* <DEDUP_REMOVED lines=33> */
.L_x_313:
[----:B------:R0:W1:Y:S02]  /*0600*/  MUFU.RCP R5, R0 ;  /* 0x0000000000057308 */ /* 0x0000640000001000 */
.L_x_312:
[----:B------:R-:W-:Y:S05]  /*0610*/  BSYNC.RECONVERGENT B1 ;  /* 0x0000000000017941 */ /* 0x000fea0003800200 */
.L_x_310:
[----:B------:R-:W-:-:S04]  /*0620*/  IMAD.MOV.U32 R7, RZ, RZ, 0x0 ;  /* 0x00000000ff077424 */ /* 0x000fc800078e00ff */
[----:B01----:R-:W-:Y:S05]  /*0630*/  RET.REL.NODEC R6 `(unary_sigmoid_f16) ;  /* 0xfffffff806707950 */ /* 0x003fea0003c3ffff */
.L_x_314:
        /* <DEDUP_REMOVED lines=12> */
.L_x_495:


//--------------------- .text.unary_tanh_f16      --------------------------
	.section	.text.unary_tanh_f16,"ax",@progbits
	.align	128
        .global         unary_tanh_f16
        .type           unary_tanh_f16,@function
        .size           unary_tanh_f16,(.L_x_592 - unary_tanh_f16)
        .other          unary_tanh_f16,@"STO_CUDA_ENTRY STV_DEFAULT"
unary_tanh_f16:
.text.unary_tanh_f16:
        /* <DEDUP_REMOVED lines=16> */
[----:B------:R-:W-:Y:S02]  /*0100*/  HFMA2 R10, -RZ, RZ, 1.875, 0 ;  /* 0x3f800000ff0a7431 */ /* 0x000fe400000001ff */
[----:B------:R-:W-:Y:S01]  /*0110*/  IMAD.MOV.U32 R6, RZ, RZ, 0x3c80f082 ;  /* 0x3c80f082ff067424 */ /* 0x000fe200078e00ff */
[----:B------:R-:W0:Y:S01]  /*0120*/  LDCU.64 UR6, c[0x0][0x390] ;  /* 0x00007200ff0677ac */ /* 0x000e220008000a00 */
[----:B-1----:R-:W2:Y:S02]  /*0130*/  LDG.E.U16 R2, desc[UR4][R2.64] ;  /* 0x0000000402027981 */ /* 0x002ea4000c1e1500 */
[----:B--2---:R-:W-:-:S05]  /*0140*/  HADD2.F32 R4, -RZ, R2.H0_H0 ;  /* 0x20000002ff047230 */ /* 0x004fca0000004100 */
[C---:B------:R-:W-:Y:S01]  /*0150*/  FMUL R0, |R4|.reuse, 2.8853900432586669922 ;  /* 0x4038aa3b04007820 */ /* 0x040fe20000400200 */
        /* <DEDUP_REMOVED lines=14> */
[----:B------:R-:W-:-:S05]  /*0240*/  @!P1 FFMA R3, R4, R7, R4 ;  /* 0x0000000704039223 */ /* 0x000fca0000000004 */
[----:B------:R-:W-:Y:S02]  /*0250*/  F2FP.F16.F32.PACK_AB R0, RZ, R3 ;  /* 0x00000003ff00723e */ /* 0x000fe400000000ff */
[----:B------:R-:W-:-:S05]  /*0260*/  IADD3.X R3, PT, PT, R9, UR7, RZ, P0, !PT ;  /* 0x0000000709037c10 */ /* 0x000fca00087fe4ff */
[----:B------:R-:W-:Y:S01]  /*0270*/  STG.E.U16 desc[UR4][R2.64], R0 ;  /* 0x0000000002007986 */ /* 0x000fe2000c101504 */
[----:B------:R-:W-:Y:S05]  /*0280*/  EXIT ;  /* 0x000000000000794d */ /* 0x000fea0003800000 */
.L_x_315:
        /* <DEDUP_REMOVED lines=15> */
.L_x_592:


//--------------------- .text.unary_silu_f16      --------------------------
	.section	.text.unary_silu_f16,"ax",@progbits
	.align	128
        .global         unary_silu_f16
        .type           unary_silu_f16,@function
        .size           unary_silu_f16,(.L_x_496 - unary_silu_f16)
        .other          unary_silu_f16,@"STO_CUDA_ENTRY STV_DEFAULT"
unary_silu_f16:
.text.unary_silu_f16:
        /* <DEDUP_REMOVED lines=38> */
[----:B------:R-:W-:Y:S05]  /*0260*/  CALL.REL.NOINC `($__internal_20_$__cuda_sm3x_div_rn_noftz_f32_slowpath) ;  /* 0x0000000000207944 */ /* 0x000fea0003c00000 */
[----:B------:R-:W-:-:S07]  /*0270*/  IMAD.MOV.U32 R6, RZ, RZ, R0 ;  /* 0x000000ffff067224 */ /* 0x000fce00078e0000 */
.L_x_317:
[----:B------:R-:W-:Y:S05]  /*0280*/  BSYNC.RECONVERGENT B0 ;  /* 0x0000000000007941 */ /* 0x000fea0003800200 */
.L_x_316:
[----:B------:R-:W0:Y:S01]  /*0290*/  LDCU.64 UR6, c[0x0][0x390] ;  /* 0x00007200ff0677ac */ /* 0x000e220008000a00 */
[----:B------:R-:W-:Y:S02]  /*02a0*/  F2FP.F16.F32.PACK_AB R6, RZ, R6 ;  /* 0x00000006ff06723e */ /* 0x000fe400000000ff */
[----:B0-----:R-:W-:-:S04]  /*02b0*/  IADD3 R4, P0, PT, R4, UR6, RZ ;  /* 0x0000000604047c10 */ /* 0x001fc8000ff1e0ff */
[----:B------:R-:W-:-:S05]  /*02c0*/  IADD3.X R5, PT, PT, R2, UR7, RZ, P0, !PT ;  /* 0x0000000702057c10 */ /* 0x000fca00087fe4ff */
[----:B------:R-:W-:Y:S01]  /*02d0*/  STG.E.U16 desc[UR4][R4.64], R6 ;  /* 0x0000000604007986 */ /* 0x000fe2000c101504 */
[----:B------:R-:W-:Y:S05]  /*02e0*/  EXIT ;  /* 0x000000000000794d */ /* 0x000fea0003800000 */
        .weak           $__internal_20_$__cuda_sm3x_div_rn_noftz_f32_slowpath
        .type           $__internal_20_$__cuda_sm3x_div_rn_noftz_f32_slowpath,@function
        .size           $__internal_20_$__cuda_sm3x_div_rn_noftz_f32_slowpath,(.L_x_496 - $__internal_20_$__cuda_sm3x_div_rn_noftz_f32_slowpath)
$__internal_20_$__cuda_sm3x_div_rn_noftz_f32_slowpath:
        /* <DEDUP_REMOVED lines=36> */
.L_x_319:
        /* <DEDUP_REMOVED lines=51> */
.L_x_326:
[----:B------:R-:W-:-:S04]  /*0860*/  LOP3.LUT R0, R0, 0x80000000, RZ, 0xc0, !PT ;  /* 0x8000000000007812 */ /* 0x000fc800078ec0ff */
[----:B------:R-:W-:Y:S01]  /*0870*/  LOP3.LUT R0, R0, 0x7f800000, RZ, 0xfc, !PT ;  /* 0x7f80000000007812 */ /* 0x000fe200078efcff */
[----:B------:R-:W-:Y:S06]  /*0880*/  BRA `(.L_x_327) ;  /* 0x0000000000047947 */ /* 0x000fec0003800000 */
.L_x_325:
[----:B------:R-:W-:-:S07]  /*0890*/  IMAD R0, R5, 0x800000, R0 ;  /* 0x0080000005007824 */ /* 0x000fce00078e0200 */
.L_x_327:
[----:B------:R-:W-:Y:S05]  /*08a0*/  BSYNC.RECONVERGENT B2 ;  /* 0x0000000000027941 */ /* 0x000fea0003800200 */
.L_x_324:
[----:B------:R-:W-:Y:S05]  /*08b0*/  BRA `(.L_x_328) ;  /* 0x0000000000207947 */ /* 0x000fea0003800000 */
.L_x_323:
[----:B------:R-:W-:-:S04]  /*08c0*/  LOP3.LUT R0, R9, 0x80000000, R8, 0x48, !PT ;  /* 0x8000000009007812 */ /* 0x000fc800078e4808 */
[----:B------:R-:W-:Y:S01]  /*08d0*/  LOP3.LUT R0, R0, 0x7f800000, RZ, 0xfc, !PT ;  /* 0x7f80000000007812 */ /* 0x000fe200078efcff */
[----:B------:R-:W-:Y:S06]  /*08e0*/  BRA `(.L_x_328) ;  /* 0x0000000000147947 */ /* 0x000fec0003800000 */
.L_x_322:
[----:B------:R-:W-:Y:S01]  /*08f0*/  LOP3.LUT R0, R9, 0x80000000, R8, 0x48, !PT ;  /* 0x8000000009007812 */ /* 0x000fe200078e4808 */
[----:B------:R-:W-:Y:S06]  /*0900*/  BRA `(.L_x_328) ;  /* 0x00000000000c7947 */ /* 0x000fec0003800000 */
.L_x_321:
[----:B------:R-:W0:Y:S01]  /*0910*/  MUFU.RSQ R0, -QNAN ;  /* 0xffc0000000007908 */ /* 0x000e220000001400 */
[----:B------:R-:W-:Y:S05]  /*0920*/  BRA `(.L_x_328) ;  /* 0x0000000000047947 */ /* 0x000fea0003800000 */
.L_x_320:
[----:B------:R-:W-:-:S07]  /*0930*/  FADD.FTZ R0, R0, R3 ;  /* 0x0000000300007221 */ /* 0x000fce0000010000 */
.L_x_328:
[----:B------:R-:W-:Y:S05]  /*0940*/  BSYNC.RECONVERGENT B1 ;  /* 0x0000000000017941 */ /* 0x000fea0003800200 */
.L_x_318:
[----:B------:R-:W-:-:S04]  /*0950*/  IMAD.MOV.U32 R7, RZ, RZ, 0x0 ;  /* 0x00000000ff077424 */ /* 0x000fc800078e00ff */
[----:B0-----:R-:W-:Y:S05]  /*0960*/  RET.REL.NODEC R6 `(unary_silu_f16) ;  /* 0xfffffff406a47950 */ /* 0x001fea0003c3ffff */
.L_x_329:
        /* <DEDUP_REMOVED lines=9> */
.L_x_496:


//--------------------- .text.unary_relu_f16      --------------------------
	.section	.text.unary_relu_f16,"ax",@progbits
	.align	128
        .global         unary_relu_f16
        .type           unary_relu_f16,@function
        .size           unary_relu_f16,(.L_x_594 - unary_relu_f16)
        .other          unary_relu_f16,@"STO_CUDA_ENTRY STV_DEFAULT"
unary_relu_f16:
.text.unary_relu_f16:
        /* <DEDUP_REMOVED lines=17> */
[----:B-1----:R-:W2:Y:S01]  /*0110*/  LDG.E.U16 R2, desc[UR4][R2.64] ;  /* 0x0000000402027981 */ /* 0x002ea2000c1e1500 */
[----:B0-----:R-:W-:-:S04]  /*0120*/  IADD3 R4, P0, PT, R4, UR6, RZ ;  /* 0x0000000604047c10 */ /* 0x001fc8000ff1e0ff */
[----:B------:R-:W-:Y:S01]  /*0130*/  IADD3.X R5, PT, PT, R5, UR7, RZ, P0, !PT ;  /* 0x0000000705057c10 */ /* 0x000fe200087fe4ff */
[----:B--2---:R-:W-:-:S05]  /*0140*/  HADD2.F32 R0, -RZ, R2.H0_H0 ;  /* 0x20000002ff007230 */ /* 0x004fca0000004100 */
[----:B------:R-:W-:-:S04]  /*0150*/  FMNMX R0, RZ, R0, !PT ;  /* 0x00000000ff007209 */ /* 0x000fc80007800000 */
[----:B------:R-:W-:-:S05]  /*0160*/  F2FP.F16.F32.PACK_AB R0, RZ, R0 ;  /* 0x00000000ff00723e */ /* 0x000fca00000000ff */
[----:B------:R-:W-:Y:S01]  /*0170*/  STG.E.U16 desc[UR4][R4.64], R0 ;  /* 0x0000000004007986 */ /* 0x000fe2000c101504 */
[----:B------:R-:W-:Y:S05]  /*0180*/  EXIT ;  /* 0x000000000000794d */ /* 0x000fea0003800000 */
.L_x_330:
        /* <DEDUP_REMOVED lines=15> */
.L_x_594:


//--------------------- .text.unary_elu_f16       --------------------------
	.section	.text.unary_elu_f16,"ax",@progbits
	.align	128
        .global         unary_elu_f16
        .type           unary_elu_f16,@function
        .size           unary_elu_f16,(.L_x_595 - unary_elu_f16)
        .other          unary_elu_f16,@"STO_CUDA_ENTRY STV_DEFAULT"
unary_elu_f16:
.text.unary_elu_f16:
        /* <DEDUP_REMOVED lines=17> */
[----:B------:R-:W-:Y:S01]  /*0110*/  BSSY.RECONVERGENT B0, `(.L_x_331) ;  /* 0x0000010000007945 */ /* 0x000fe20003800200 */
[----:B--2---:R-:W-:-:S05]  /*0120*/  HADD2.F32 R0, -RZ, R2.H0_H0 ;  /* 0x20000002ff007230 */ /* 0x004fca0000004100 */
[----:B------:R-:W-:-:S13]  /*0130*/  FSETP.GT.AND P0, PT, R0, RZ, PT ;  /* 0x000000ff0000720b */ /* 0x000fda0003f04000 */
        /* <DEDUP_REMOVED lines=13> */
.L_x_332:
[----:B------:R-:W-:Y:S05]  /*0210*/  BSYNC.RECONVERGENT B0 ;  /* 0x0000000000007941 */ /* 0x000fea0003800200 */
.L_x_331:
[----:B------:R-:W0:Y:S01]  /*0220*/  LDCU.64 UR6, c[0x0][0x390] ;  /* 0x00007200ff0677ac */ /* 0x000e220008000a00 */
[----:B------:R-:W-:Y:S02]  /*0230*/  F2FP.F16.F32.PACK_AB R0, RZ, R0 ;  /* 0x00000000ff00723e */ /* 0x000fe400000000ff */
[----:B0-----:R-:W-:-:S04]  /*0240*/  IADD3 R2, P0, PT, R4, UR6, RZ ;  /* 0x0000000604027c10 */ /* 0x001fc8000ff1e0ff */
[----:B------:R-:W-:-:S05]  /*0250*/  IADD3.X R3, PT, PT, R5, UR7, RZ, P0, !PT ;  /* 0x0000000705037c10 */ /* 0x000fca00087fe4ff */
[----:B------:R-:W-:Y:S01]  /*0260*/  STG.E.U16 desc[UR4][R2.64], R0 ;  /* 0x0000000002007986 */ /* 0x000fe2000c101504 */
[----:B------:R-:W-:Y:S05]  /*0270*/  EXIT ;  /* 0x000000000000794d */ /* 0x000fea0003800000 */
.L_x_333:
        /* <DEDUP_REMOVED lines=16> */
.L_x_595:


//--------------------- .text.unary_gelu_erf_f16  --------------------------
	.section	.text.unary_gelu_erf_f16,"ax",@progbits
	.align	128
        .global         unary_gelu_erf_f16
        .type           unary_gelu_erf_f16,@function
        .size           unary_gelu_erf_f16,(.L_x_596 - unary_gelu_erf_f16)
        .other          unary_gelu_erf_f16,@"STO_CUDA_ENTRY STV_DEFAULT"
unary_gelu_erf_f16:
.text.unary_gelu_erf_f16:
        /* <DEDUP_REMOVED lines=19> */
[----:B-1----:R1:W2:Y:S01]  /*0130*/  LDG.E.U16 R4, desc[UR4][R6.64] ;  /* 0x0000000406047981 */ /* 0x0022a2000c1e1500 */
[----:B------:R-:W-:Y:S02]  /*0140*/  IMAD.MOV.U32 R10, RZ, RZ, 0x3c09919f ;  /* 0x3c09919fff0a7424 */ /* 0x000fe400078e00ff */
[----:B-1----:R-:W-:Y:S02]  /*0150*/  IMAD.MOV.U32 R7, RZ, RZ, 0x3d24d99a ;  /* 0x3d24d99aff077424 */ /* 0x002fe400078e00ff */
[----:B--2---:R-:W-:-:S05]  /*0160*/  HADD2.F32 R4, -RZ, R4.H0_H0 ;  /* 0x20000004ff047230 */ /* 0x004fca0000004100 */
[C---:B------:R-:W-:Y:S01]  /*0170*/  FMUL R3, R4.reuse, 0.70710676908493041992 ;  /* 0x3f3504f304037820 */ /* 0x040fe20000400000 */
        /* <DEDUP_REMOVED lines=9> */
[----:B------:R-:W-:Y:S01]  /*0210*/  MOV R9, 0x3e235519 ;  /* 0x3e23551900097802 */ /* 0x000fe20000000f00 */
[----:B------:R-:W-:-:S02]  /*0220*/  IMAD.MOV.U32 R7, RZ, RZ, 0x3f69b4f9 ;  /* 0x3f69b4f9ff077424 */ /* 0x000fc400078e00ff */
        /* <DEDUP_REMOVED lines=16> */
[----:B------:R-:W-:-:S05]  /*0330*/  FMUL R3, R3, R4 ;  /* 0x0000000403037220 */ /* 0x000fca0000400000 */
[----:B------:R-:W-:Y:S02]  /*0340*/  F2FP.F16.F32.PACK_AB R4, RZ, R3 ;  /* 0x00000003ff04723e */ /* 0x000fe400000000ff */
[----:B------:R-:W-:-:S05]  /*0350*/  IADD3.X R3, PT, PT, R0, UR7, RZ, P0, !PT ;  /* 0x0000000700037c10 */ /* 0x000fca00087fe4ff */
[----:B------:R-:W-:Y:S01]  /*0360*/  STG.E.U16 desc[UR4][R2.64], R4 ;  /* 0x0000000402007986 */ /* 0x000fe2000c101504 */
[----:B------:R-:W-:Y:S05]  /*0370*/  EXIT ;  /* 0x000000000000794d */ /* 0x000fea0003800000 */
.L_x_334:
        /* <DEDUP_REMOVED lines=16> */
.L_x_596:


//--------------------- .text.unary_abs_f16       --------------------------
	.section	.text.unary_abs_f16,"ax",@progbits
	.align	128
        .global         unary_abs_f16
        .type           unary_abs_f16,@function
        .size           unary_abs_f16,(.L_x_597 - unary_abs_f16)
        .other          unary_abs_f16,@"STO_CUDA_ENTRY STV_DEFAULT"
unary_abs_f16:
.text.unary_abs_f16:
        /* <DEDUP_REMOVED lines=20> */
[----:B--2---:R-:W-:-:S04]  /*0140*/  HADD2.F32 R0, -RZ, R2.H0_H0 ;  /* 0x20000002ff007230 */ /* 0x004fc80000004100 */
[----:B------:R-:W0:Y:S02]  /*0150*/  F2F.F16.F32 R7, |R0| ;  /* 0x4000000000077304 */ /* 0x000e240000200800 */
[----:B0-----:R-:W-:Y:S01]  /*0160*/  STG.E.U16 desc[UR4][R4.64], R7 ;  /* 0x0000000704007986 */ /* 0x001fe2000c101504 */
[----:B------:R-:W-:Y:S05]  /*0170*/  EXIT ;  /* 0x000000000000794d */ /* 0x000fea0003800000 */
.L_x_335:
        /* <DEDUP_REMOVED lines=16> */
.L_x_597:


//--------------------- .text.unary_rsqrt_f16     --------------------------
	.section	.text.unary_rsqrt_f16,"ax",@progbits
	.align	128
        .global         unary_rsqrt_f16
        .type           unary_rsqrt_f16,@function
        .size           unary_rsqrt_f16,(.L_x_598 - unary_rsqrt_f16)
        .other          unary_rsqrt_f16,@"STO_CUDA_ENTRY STV_DEFAULT"
unary_rsqrt_f16:
.text.unary_rsqrt_f16:
        /* <DEDUP_REMOVED lines=17> */
[----:B-1----:R-:W2:Y:S02]  /*0110*/  LDG.E.U16 R2, desc[UR4][R2.64] ;  /* 0x0000000402027981 */ /* 0x002ea4000c1e1500 */
[----:B--2---:R-:W-:-:S05]  /*0120*/  HADD2.F32 R0, -RZ, R2.H0_H0 ;  /* 0x20000002ff007230 */ /* 0x004fca0000004100 */
[----:B------:R-:W-:-:S13]  /*0130*/  FSETP.GEU.AND P0, PT, |R0|, 1.175494350822287508e-38, PT ;  /* 0x008000000000780b */ /* 0x000fda0003f0e200 */
[----:B------:R-:W-:-:S04]  /*0140*/  @!P0 FMUL R0, R0, 16777216 ;  /* 0x4b80000000008820 */ /* 0x000fc80000400000 */
[----:B------:R-:W1:Y:S02]  /*0150*/  MUFU.RSQ R5, R0 ;  /* 0x0000000000057308 */ /* 0x000e640000001400 */
[----:B-1----:R-:W-:Y:S01]  /*0160*/  @!P0 FMUL R5, R5, 4096 ;  /* 0x4580000005058820 */ /* 0x002fe20000400000 */
[----:B0-----:R-:W-:-:S04]  /*0170*/  IADD3 R4, P0, PT, R4, UR6, RZ ;  /* 0x0000000604047c10 */ /* 0x001fc8000ff1e0ff */
[----:B------:R-:W-:Y:S02]  /*0180*/  F2FP.F16.F32.PACK_AB R3, RZ, R5 ;  /* 0x00000005ff03723e */ /* 0x000fe400000000ff */
[----:B------:R-:W-:-:S05]  /*0190*/  IADD3.X R5, PT, PT, R6, UR7, RZ, P0, !PT ;  /* 0x0000000706057c10 */ /* 0x000fca00087fe4ff */
[----:B------:R-:W-:Y:S01]  /*01a0*/  STG.E.U16 desc[UR4][R4.64], R3 ;  /* 0x0000000304007986 */ /* 0x000fe2000c101504 */
[----:B------:R-:W-:Y:S05]  /*01b0*/  EXIT ;  /* 0x000000000000794d */ /* 0x000fea0003800000 */
.L_x_336:
        /* <DEDUP_REMOVED lines=12> */
.L_x_598:


//--------------------- .text.unary_sqrt_f16      --------------------------
	.section	.text.unary_sqrt_f16,"ax",@progbits
	.align	128
        .global         unary_sqrt_f16
        .type           unary_sqrt_f16,@function
        .size           unary_sqrt_f16,(.L_x_497 - unary_sqrt_f16)
        .other          unary_sqrt_f16,@"STO_CUDA_ENTRY STV_DEFAULT"
unary_sqrt_f16:
.text.unary_sqrt_f16:
        /* <DEDUP_REMOVED lines=18> */
[----:B--2---:R-:W-:-:S04]  /*0120*/  HADD2.F32 R0, -RZ, R2.H0_H0 ;  /* 0x20000002ff007230 */ /* 0x004fc80000004100 */
[----:B------:R0:W1:Y:S01]  /*0130*/  MUFU.RSQ R5, R0 ;  /* 0x0000000000057308 */ /* 0x0000620000001400 */
[----:B------:R-:W-:-:S05]  /*0140*/  VIADD R4, R0, 0xf3000000 ;  /* 0xf300000000047836 */ /* 0x000fca0000000000 */
[----:B------:R-:W-:-:S13]  /*0150*/  ISETP.GT.U32.AND P0, PT, R4, 0x727fffff, PT ;  /* 0x727fffff0400780c */ /* 0x000fda0003f04070 */
[----:B01----:R-:W-:Y:S05]  /*0160*/  @!P0 BRA `(.L_x_338) ;  /* 0x00000000000c8947 */ /* 0x003fea0003800000 */
[----:B------:R-:W-:-:S07]  /*0170*/  MOV R7, 0x190 ;  /* 0x0000019000077802 */ /* 0x000fce0000000f00 */
[----:B------:R-:W-:Y:S05]  /*0180*/  CALL.REL.NOINC `($__internal_21_$__cuda_sm20_sqrt_rn_f32_slowpath) ;  /* 0x0000000000307944 */ /* 0x000fea0003c00000 */
[----:B------:R-:W-:Y:S05]  /*0190*/  BRA `(.L_x_339) ;  /* 0x0000000000107947 */ /* 0x000fea0003800000 */
.L_x_338:
[----:B------:R-:W-:Y:S01]  /*01a0*/  FMUL.FTZ R3, R0, R5 ;  /* 0x0000000500037220 */ /* 0x000fe20000410000 */
[----:B------:R-:W-:-:S03]  /*01b0*/  FMUL.FTZ R5, R5, 0.5 ;  /* 0x3f00000005057820 */ /* 0x000fc60000410000 */
[----:B------:R-:W-:-:S04]  /*01c0*/  FFMA R0, -R3, R3, R0 ;  /* 0x0000000303007223 */ /* 0x000fc80000000100 */
[----:B------:R-:W-:-:S07]  /*01d0*/  FFMA R0, R0, R5, R3 ;  /* 0x0000000500007223 */ /* 0x000fce0000000003 */
.L_x_339:
[----:B------:R-:W-:Y:S05]  /*01e0*/  BSYNC.RECONVERGENT B0 ;  /* 0x0000000000007941 */ /* 0x000fea0003800200 */
.L_x_337:
[----:B------:R-:W0:Y:S01]  /*01f0*/  LDCU.64 UR6, c[0x0][0x390] ;  /* 0x00007200ff0677ac */ /* 0x000e220008000a00 */
[----:B------:R-:W-:Y:S02]  /*0200*/  F2FP.F16.F32.PACK_AB R0, RZ, R0 ;  /* 0x00000000ff00723e */ /* 0x000fe400000000ff */
[----:B0-----:R-:W-:-:S04]  /*0210*/  IADD3 R2, P0, PT, R8, UR6, RZ ;  /* 0x0000000608027c10 */ /* 0x001fc8000ff1e0ff */
[----:B------:R-:W-:-:S05]  /*0220*/  IADD3.X R3, PT, PT, R9, UR7, RZ, P0, !PT ;  /* 0x0000000709037c10 */ /* 0x000fca00087fe4ff */
[----:B------:R-:W-:Y:S01]  /*0230*/  STG.E.U16 desc[UR4][R2.64], R0 ;  /* 0x0000000002007986 */ /* 0x000fe2000c101504 */
[----:B------:R-:W-:Y:S05]  /*0240*/  EXIT ;  /* 0x000000000000794d */ /* 0x000fea0003800000 */
        .weak           $__internal_21_$__cuda_sm20_sqrt_rn_f32_slowpath
        .type           $__internal_21_$__cuda_sm20_sqrt_rn_f32_slowpath,@function
        .size           $__internal_21_$__cuda_sm20_sqrt_rn_f32_slowpath,(.L_x_497 - $__internal_21_$__cuda_sm20_sqrt_rn_f32_slowpath)
$__internal_21_$__cuda_sm20_sqrt_rn_f32_slowpath:
        /* <DEDUP_REMOVED lines=19> */
.L_x_340:
[----:B------:R-:W-:Y:S02]  /*0380*/  HFMA2 R3, -RZ, RZ, 0, 0 ;  /* 0x00000000ff037431 */ /* 0x000fe400000001ff */
[----:B------:R-:W-:Y:S01]  /*0390*/  IMAD.MOV.U32 R0, RZ, RZ, R2 ;  /* 0x000000ffff007224 */ /* 0x000fe200078e0002 */
[----:B------:R-:W-:-:S04]  /*03a0*/  MOV R2, R7 ;  /* 0x0000000700027202 */ /* 0x000fc80000000f00 */
[----:B------:R-:W-:Y:S05]  /*03b0*/  RET.REL.NODEC R2 `(unary_sqrt_f16) ;  /* 0xfffffffc02107950 */ /* 0x000fea0003c3ffff */
.L_x_341:
        /* <DEDUP_REMOVED lines=12> */
.L_x_497:


//--------------------- .text.unary_sqr_f16       --------------------------
	.section	.text.unary_sqr_f16,"ax",@progbits
	.align	128
        .global         unary_sqr_f16
        .type           unary_sqr_f16,@function
        .size           unary_sqr_f16,(.L_x_600 - unary_sqr_f16)
        .other          unary_sqr_f16,@"STO_CUDA_ENTRY STV_DEFAULT"
unary_sqr_f16:
.text.unary_sqr_f16:
        /* <DEDUP_REMOVED lines=20> */
[----:B--2---:R-:W-:-:S05]  /*0140*/  HMUL2 R0, R2.H0_H0, R2.H0_H0 ;  /* 0x2000000202007232 */ /* 0x004fca0000000800 */
[----:B------:R-:W-:Y:S01]  /*0150*/  STG.E.U16 desc[UR4][R4.64], R0 ;  /* 0x0000000004007986 */ /* 0x000fe2000c101504 */
[----:B------:R-:W-:Y:S05]  /*0160*/  EXIT ;  /* 0x000000000000794d */ /* 0x000fea0003800000 */
.L_x_342:
        /* <DEDUP_REMOVED lines=9> */
.L_x_600:


//--------------------- .text.unary_sin_f16       --------------------------
	.section	.text.unary_sin_f16,"ax",@progbits
	.align	128
        .global         unary_sin_f16
        .type           unary_sin_f16,@function
        .size           unary_sin_f16,(.L_x_601 - unary_sin_f16)
        .other          unary_sin_f16,@"STO_CUDA_ENTRY STV_DEFAULT"
unary_sin_f16:
.text.unary_sin_f16:
        /* <DEDUP_REMOVED lines=38> */
.L_x_345:
        /* <DEDUP_REMOVED lines=66> */
.L_x_347:
[----:B------:R-:W-:Y:S05]  /*0680*/  BSYNC.RECONVERGENT B1 ;  /* 0x0000000000017941 */ /* 0x000fea0003800200 */
.L_x_346:
        /* <DEDUP_REMOVED lines=18> */
.L_x_344:
[----:B------:R-:W-:Y:S05]  /*07b0*/  BSYNC.RECONVERGENT B0 ;  /* 0x0000000000007941 */ /* 0x000fea0003800200 */
.L_x_343:
[----:B------:R-:W-:Y:S01]  /*07c0*/  LOP3.LUT R4, R9, 0x1, RZ, 0xc0, !PT ;  /* 0x0000000109047812 */ /* 0x000fe200078ec0ff */
[----:B------:R-:W-:Y:S02]  /*07d0*/  IMAD.MOV.U32 R0, RZ, RZ, 0x37cbac00 ;  /* 0x37cbac00ff007424 */ /* 0x000fe400078e00ff */
[----:B------:R-:W-:Y:S01]  /*07e0*/  FMUL R5, R7, R7 ;  /* 0x0000000707057220 */ /* 0x000fe20000400000 */
[----:B------:R-:W-:Y:S01]  /*07f0*/  IMAD.MOV.U32 R6, RZ, RZ, 0x3effffff ;  /* 0x3effffffff067424 */ /* 0x000fe200078e00ff */
[----:B------:R-:W-:Y:S01]  /*0800*/  ISETP.NE.U32.AND P0, PT, R4, 0x1, PT ;  /* 0x000000010400780c */ /* 0x000fe20003f05070 */
[----:B------:R-:W-:Y:S02]  /*0810*/  IMAD.MOV.U32 R4, RZ, RZ, 0x3d2aaabb ;  /* 0x3d2aaabbff047424 */ /* 0x000fe400078e00ff */
[----:B------:R-:W-:Y:S01]  /*0820*/  FFMA R0, R5, R0, -0.0013887860113754868507 ;  /* 0xbab607ed05007423 */ /* 0x000fe20000000000 */
[----:B------:R-:W0:Y:S01]  /*0830*/  LDCU.64 UR4, c[0x0][0x390] ;  /* 0x00007200ff0477ac */ /* 0x000e220008000a00 */
[----:B------:R-:W-:-:S02]  /*0840*/  FSEL R6, -R6, -0.16666662693023681641, !P0 ;  /* 0xbe2aaaa806067808 */ /* 0x000fc40004000100 */
[----:B------:R-:W-:Y:S02]  /*0850*/  FSEL R4, R4, 0.0083327032625675201416, !P0 ;  /* 0x3c0885e404047808 */ /* 0x000fe40004000000 */
[----:B------:R-:W-:Y:S02]  /*0860*/  FSEL R0, R0, -0.00019574658654164522886, !P0 ;  /* 0xb94d415300007808 */ /* 0x000fe40004000000 */
[----:B------:R-:W-:-:S03]  /*0870*/  LOP3.LUT P1, RZ, R9, 0x2, RZ, 0xc0, !PT ;  /* 0x0000000209ff7812 */ /* 0x000fc6000782c0ff */
[----:B------:R-:W-:Y:S01]  /*0880*/  FFMA R4, R5, R0, R4 ;  /* 0x0000000005047223 */ /* 0x000fe20000000004 */
[----:B------:R-:W-:-:S03]  /*0890*/  FSEL R0, R7, 1, P0 ;  /* 0x3f80000007007808 */ /* 0x000fc60000000000 */
[C---:B------:R-:W-:Y:S02]  /*08a0*/  FFMA R4, R5.reuse, R4, R6 ;  /* 0x0000000405047223 */ /* 0x040fe40000000006 */
[----:B------:R-:W-:-:S04]  /*08b0*/  FFMA R5, R5, R0, RZ ;  /* 0x0000000005057223 */ /* 0x000fc800000000ff */
[----:B------:R-:W-:Y:S01]  /*08c0*/  FFMA R0, R5, R4, R0 ;  /* 0x0000000405007223 */ /* 0x000fe20000000000 */
[----:B0-----:R-:W-:-:S03]  /*08d0*/  IADD3 R4, P0, PT, R3, UR4, RZ ;  /* 0x0000000403047c10 */ /* 0x001fc6000ff1e0ff */
[----:B------:R-:W-:Y:S01]  /*08e0*/  @P1 FADD R0, RZ, -R0 ;  /* 0x80000000ff001221 */ /* 0x000fe20000000000 */
[----:B------:R-:W-:-:S04]  /*08f0*/  IADD3.X R5, PT, PT, R2, UR5, RZ, P0, !PT ;  /* 0x0000000502057c10 */ /* 0x000fc800087fe4ff */
[----:B------:R-:W-:-:S05]  /*0900*/  F2FP.F16.F32.PACK_AB R0, RZ, R0 ;  /* 0x00000000ff00723e */ /* 0x000fca00000000ff */
[----:B------:R-:W-:Y:S01]  /*0910*/  STG.E.U16 desc[UR6][R4.64], R0 ;  /* 0x0000000004007986 */ /* 0x000fe2000c101506 */
[----:B------:R-:W-:Y:S05]  /*0920*/  EXIT ;  /* 0x000000000000794d */ /* 0x000fea0003800000 */
.L_x_348:
        /* <DEDUP_REMOVED lines=13> */
.L_x_601:


//--------------------- .text.unary_cos_f16       --------------------------
	.section	.text.unary_cos_f16,"ax",@progbits
	.align	128
        .global         unary_cos_f16
        .type           unary_cos_f16,@function
        .size           unary_cos_f16,(.L_x_602 - unary_cos_f16)
        .other          unary_cos_f16,@"STO_CUDA_ENTRY STV_DEFAULT"
unary_cos_f16:
.text.unary_cos_f16:
        /* <DEDUP_REMOVED lines=38> */
.L_x_351:
        /* <DEDUP_REMOVED lines=66> */
.L_x_353:
[----:B------:R-:W-:Y:S05]  /*0680*/  BSYNC.RECONVERGENT B1 ;  /* 0x0000000000017941 */ /* 0x000fea0003800200 */
.L_x_352:
        /* <DEDUP_REMOVED lines=18> */
.L_x_350:
[----:B------:R-:W-:Y:S05]  /*07b0*/  BSYNC.RECONVERGENT B0 ;  /* 0x0000000000007941 */ /* 0x000fea0003800200 */
.L_x_349:
[----:B------:R-:W-:Y:S01]  /*07c0*/  LOP3.LUT R4, R9, 0x1, RZ, 0xc0, !PT ;  /* 0x0000000109047812 */ /* 0x000fe200078ec0ff */
[----:B------:R-:W-:Y:S02]  /*07d0*/  IMAD.MOV.U32 R0, RZ, RZ, 0x37cbac00 ;  /* 0x37cbac00ff007424 */ /* 0x000fe400078e00ff */
[----:B------:R-:W-:Y:S01]  /*07e0*/  FMUL R5, R7, R7 ;  /* 0x0000000707057220 */ /* 0x000fe20000400000 */
[----:B------:R-:W-:Y:S01]  /*07f0*/  IMAD.MOV.U32 R6, RZ, RZ, 0x3e2aaaa8 ;  /* 0x3e2aaaa8ff067424 */ /* 0x000fe200078e00ff */
[----:B------:R-:W-:Y:S01]  /*0800*/  ISETP.NE.U32.AND P0, PT, R4, 0x1, PT ;  /* 0x000000010400780c */ /* 0x000fe20003f05070 */
[----:B------:R-:W-:Y:S02]  /*0810*/  IMAD.MOV.U32 R4, RZ, RZ, 0x3c0885e4 ;  /* 0x3c0885e4ff047424 */ /* 0x000fe400078e00ff */
[----:B------:R-:W-:Y:S01]  /*0820*/  FFMA R0, R5, R0, -0.0013887860113754868507 ;  /* 0xbab607ed05007423 */ /* 0x000fe20000000000 */
[----:B------:R-:W-:Y:S01]  /*0830*/  VIADD R9, R9, 0x1 ;  /* 0x0000000109097836 */ /* 0x000fe20000000000 */
[----:B------:R-:W0:Y:S01]  /*0840*/  LDCU.64 UR4, c[0x0][0x390] ;  /* 0x00007200ff0477ac */ /* 0x000e220008000a00 */
[----:B------:R-:W-:-:S02]  /*0850*/  FSEL R6, -R6, -0.4999999701976776123, !P0 ;  /* 0xbeffffff06067808 */ /* 0x000fc40004000100 */
[----:B------:R-:W-:Y:S02]  /*0860*/  FSEL R0, R0, -0.00019574658654164522886, P0 ;  /* 0xb94d415300007808 */ /* 0x000fe40000000000 */
[----:B------:R-:W-:Y:S02]  /*0870*/  FSEL R4, R4, 0.041666727513074874878, !P0 ;  /* 0x3d2aaabb04047808 */ /* 0x000fe40004000000 */
[----:B------:R-:W-:-:S03]  /*0880*/  LOP3.LUT P1, RZ, R9, 0x2, RZ, 0xc0, !PT ;  /* 0x0000000209ff7812 */ /* 0x000fc6000782c0ff */
[----:B------:R-:W-:Y:S01]  /*0890*/  FFMA R4, R5, R0, R4 ;  /* 0x0000000005047223 */ /* 0x000fe20000000004 */
[----:B------:R-:W-:-:S03]  /*08a0*/  FSEL R0, R7, 1, !P0 ;  /* 0x3f80000007007808 */ /* 0x000fc60004000000 */
        /* <DEDUP_REMOVED lines=9> */
.L_x_354:
        /* <DEDUP_REMOVED lines=12> */
.L_x_602:


//--------------------- .text.assign_minimum_f16  --------------------------
	.section	.text.assign_minimum_f16,"ax",@progbits
	.align	128
        .global         assign_minimum_f16
        .type           assign_minimum_f16,@function
        .size           assign_minimum_f16,(.L_x_603 - assign_minimum_f16)
        .other          assign_minimum_f16,@"STO_CUDA_ENTRY STV_DEFAULT"
assign_minimum_f16:
.text.assign_minimum_f16:
        /* <DEDUP_REMOVED lines=19> */
[----:B--2---:R-:W2:Y:S04]  /*0130*/  LDG.E.U16 R5, desc[UR4][R4.64] ;  /* 0x0000000404057981 */ /* 0x004ea8000c1e1500 */
[----:B------:R-:W2:Y:S02]  /*0140*/  LDG.E.U16 R0, desc[UR4][R2.64] ;  /* 0x0000000402007981 */ /* 0x000ea4000c1e1500 */
[----:B--2---:R-:W-:-:S05]  /*0150*/  HSETP2.GEU.AND P0, PT, R0.H0_H0, R5.H0_H0, PT ;  /* 0x2000000500007234 */ /* 0x004fca0003f0e800 */
[----:B------:R-:W-:-:S05]  /*0160*/  SEL R7, R5, R0, P0 ;  /* 0x0000000005077207 */ /* 0x000fca0000000000 */
[----:B------:R-:W-:Y:S01]  /*0170*/  STG.E.U16 desc[UR4][R2.64], R7 ;  /* 0x0000000702007986 */ /* 0x000fe2000c101504 */
[----:B------:R-:W-:Y:S05]  /*0180*/  EXIT ;  /* 0x000000000000794d */ /* 0x000fea0003800000 */
.L_x_355:
        /* <DEDUP_REMOVED lines=15> */
.L_x_603:


//--------------------- .text.assign_maximum_f16  --------------------------
	.section	.text.assign_maximum_f16,"ax",@progbits
	.align	128
        .global         assign_maximum_f16
        .type           assign_maximum_f16,@function
        .size           assign_maximum_f16,(.L_x_604 - assign_maximum_f16)
        .other          assign_maximum_f16,@"STO_CUDA_ENTRY STV_DEFAULT"
assign_maximum_f16:
.text.assign_maximum_f16:
        /* <DEDUP_REMOVED lines=21> */
[----:B--2---:R-:W-:-:S05]  /*0150*/  HSETP2.GT.AND P0, PT, R0.H0_H0, R5.H0_H0, PT ;  /* 0x2000000500007234 */ /* 0x004fca0003f04800 */
[----:B------:R-:W-:-:S05]  /*0160*/  SEL R7, R5, R0, !P0 ;  /* 0x0000000005077207 */ /* 0x000fca0004000000 */
[----:B------:R-:W-:Y:S01]  /*0170*/  STG.E.U16 desc[UR4][R2.64], R7 ;  /* 0x0000000702007986 */ /* 0x000fe2000c101504 */
[----:B------:R-:W-:Y:S05]  /*0180*/  EXIT ;  /* 0x000000000000794d */ /* 0x000fea0003800000 */
.L_x_356:
        /* <DEDUP_REMOVED lines=15> */
.L_x_604:


//--------------------- .text.assign_div_f16      --------------------------
	.section	.text.assign_div_f16,"ax",@progbits
	.align	128
        .global         assign_div_f16
        .type           assign_div_f16,@function
        .size           assign_div_f16,(.L_x_605 - assign_div_f16)
        .other          assign_div_f16,@"STO_CUDA_ENTRY STV_DEFAULT"
assign_div_f16:
.text.assign_div_f16:
        /* <DEDUP_REMOVED lines=15> */
[----:B0-----:R-:W-:-:S04]  /*00f0*/  IADD3 R4, P0, PT, R2, UR6, RZ ;  /* 0x0000000602047c10 */ /* 0x001fc8000ff1e0ff */
[----:B------:R-:W-:-:S05]  /*0100*/  IADD3.X R5, PT, PT, R0, UR7, RZ, P0, !PT ;  /* 0x0000000700057c10 */ /* 0x000fca00087fe4ff */
[----:B-1----:R-:W3:Y:S01]  /*0110*/  LDG.E.U16 R4, desc[UR4][R4.64] ;  /* 0x0000000404047981 */ /* 0x002ee2000c1e1500 */
[----:B--2---:R-:W-:-:S04]  /*0120*/  IADD3 R2, P0, PT, R2, UR8, RZ ;  /* 0x0000000802027c10 */ /* 0x004fc8000ff1e0ff */
[----:B------:R-:W-:-:S05]  /*0130*/  IADD3.X R3, PT, PT, R0, UR9, RZ, P0, !PT ;  /* 0x0000000900037c10 */ /* 0x000fca00087fe4ff */
[----:B------:R-:W2:Y:S01]  /*0140*/  LDG.E.U16 R0, desc[UR4][R2.64] ;  /* 0x0000000402007981 */ /* 0x000ea2000c1e1500 */
[----:B---3--:R-:W-:-:S04]  /*0150*/  HADD2.F32 R7, -RZ, R4.H0_H0 ;  /* 0x20000004ff077230 */ /* 0x008fc80000004100 */
[----:B------:R-:W0:Y:S01]  /*0160*/  MUFU.RCP R9, R7 ;  /* 0x0000000700097308 */ /* 0x000e220000001000 */
[----:B--2---:R-:W-:-:S05]  /*0170*/  HADD2.F32 R0, -RZ, R0.H0_H0 ;  /* 0x20000000ff007230 */ /* 0x004fca0000004100 */
[----:B0-----:R-:W-:-:S05]  /*0180*/  FMUL R6, R0, R9 ;  /* 0x0000000900067220 */ /* 0x001fca0000400000 */
[----:B------:R-:W-:-:S05]  /*0190*/  F2FP.F16.F32.PACK_AB R5, RZ, R6 ;  /* 0x00000006ff05723e */ /* 0x000fca00000000ff */
[C---:B------:R-:W-:Y:S02]  /*01a0*/  HSETP2.GEU.AND P1, PT, |R5|.reuse.H0_H0, 8.523464202880859375e-06, 8.523464202880859375e-06, PT ;  /* 0x008f008f05007434 */ /* 0x040fe40003f2ea00 */
[----:B------:R-:W-:-:S05]  /*01b0*/  HSETP2.GT.AND P0, PT, |R5|.H0_H0, RZ.H0_H0, PT ;  /* 0x200000ff05007234 */ /* 0x000fca0003f04a00 */
[----:B------:R-:W-:-:S13]  /*01c0*/  PLOP3.LUT P0, PT, P1, P0, PT, 0xf2, 0x2f ;  /* 0x00000000002f781c */ /* 0x000fda0000f01e72 */
[----:B------:R-:W-:-:S04]  /*01d0*/  @!P0 FFMA R0, -R7, R6, R0 ;  /* 0x0000000607008223 */ /* 0x000fc80000000100 */
[----:B------:R-:W-:-:S05]  /*01e0*/  @!P0 FFMA R0, R9, R0, R6 ;  /* 0x0000000009008223 */ /* 0x000fca0000000006 */
[----:B------:R-:W-:-:S05]  /*01f0*/  @!P0 F2FP.F16.F32.PACK_AB R5, RZ, R0 ;  /* 0x00000000ff05823e */ /* 0x000fca00000000ff */
[----:B------:R-:W-:Y:S01]  /*0200*/  STG.E.U16 desc[UR4][R2.64], R5 ;  /* 0x0000000502007986 */ /* 0x000fe2000c101504 */
[----:B------:R-:W-:Y:S05]  /*0210*/  EXIT ;  /* 0x000000000000794d */ /* 0x000fea0003800000 */
.L_x_357:
        /* <DEDUP_REMOVED lines=14> */
.L_x_605:


//--------------------- .text.assign_mul_f16      --------------------------
	.section	.text.assign_mul_f16,"ax",@progbits
	.align	128
        .global         assign_mul_f16
        .type           assign_mul_f16,@function
        .size           assign_mul_f16,(.L_x_606 - assign_mul_f16)
        .other          assign_mul_f16,@"STO_CUDA_ENTRY STV_DEFAULT"
assign_mul_f16:
.text.assign_mul_f16:
        /* <DEDUP_REMOVED lines=21> */
[----:B--2---:R-:W-:-:S05]  /*0150*/  HMUL2 R0, R0.H0_H0, R5.H0_H0 ;  /* 0x2000000500007232 */ /* 0x004fca0000000800 */
[----:B------:R-:W-:Y:S01]  /*0160*/  STG.E.U16 desc[UR4][R2.64], R0 ;  /* 0x0000000002007986 */ /* 0x000fe2000c101504 */
[----:B------:R-:W-:Y:S05]  /*0170*/  EXIT ;  /* 0x000000000000794d */ /* 0x000fea0003800000 */
.L_x_358:
        /* <DEDUP_REMOVED lines=16> */
.L_x_606:


//--------------------- .text.assign_sub_f16      --------------------------
	.section	.text.assign_sub_f16,"ax",@progbits
	.align	128
        .global         assign_sub_f16
        .type           assign_sub_f16,@function
        .size           assign_sub_f16,(.L_x_607 - assign_sub_f16)
        .other          assign_sub_f16,@"STO_CUDA_ENTRY STV_DEFAULT"
assign_sub_f16:
.text.assign_sub_f16:
        /* <DEDUP_REMOVED lines=21> */
[----:B--2---:R-:W-:-:S05]  /*0150*/  HADD2 R0, R0.H0_H0, -R5.H0_H0 ;  /* 0xa000000500007230 */ /* 0x004fca0000000800 */
[----:B------:R-:W-:Y:S01]  /*0160*/  STG.E.U16 desc[UR4][R2.64], R0 ;  /* 0x0000000002007986 */ /* 0x000fe2000c101504 */
[----:B------:R-:W-:Y:S05]  /*0170*/  EXIT ;  /* 0x000000000000794d */ /* 0x000fea0003800000 */
.L_x_359:
        /* <DEDUP_REMOVED lines=16> */
.L_x_607:


//--------------------- .text.assign_add_f16      --------------------------
	.section	.text.assign_add_f16,"ax",@progbits
	.align	128
        .global         assign_add_f16
        .type           assign_add_f16,@function
        .size           assign_add_f16,(.L_x_608 - assign_add_f16)
        .other          assign_add_f16,@"STO_CUDA_ENTRY STV_DEFAULT"
assign_add_f16:
.text.assign_add_f16:
        /* <DEDUP_REMOVED lines=21> */
[----:B--2---:R-:W-:-:S05]  /*0150*/  HADD2 R0, R0.H0_H0, R5.H0_H0 ;  /* 0x2000000500007230 */ /* 0x004fca0000000800 */
[----:B------:R-:W-:Y:S01]  /*0160*/  STG.E.U16 desc[UR4][R2.64], R0 ;  /* 0x0000000002007986 */ /* 0x000fe2000c101504 */
[----:B------:R-:W-:Y:S05]  /*0170*/  EXIT ;  /* 0x000000000000794d */ /* 0x000fea0003800000 */
.L_x_360:
        /* <DEDUP_REMOVED lines=16> */
.L_x_608:


//--------------------- .text.binary_minimum_f16  --------------------------
	.section	.text.binary_minimum_f16,"ax",@progbits
	.align	128
        .global         binary_minimum_f16
        .type           binary_minimum_f16,@function
        .size           binary_minimum_f16,(.L_x_609 - binary_minimum_f16)
        .other          binary_minimum_f16,@"STO_CUDA_ENTRY STV_DEFAULT"
binary_minimum_f16:
.text.binary_minimum_f16:
        /* <DEDUP_REMOVED lines=20> */
[----:B------:R-:W2:Y:S01]  /*0140*/  LDG.E.U16 R2, desc[UR4][R2.64] ;  /* 0x0000000402027981 */ /* 0x000ea2000c1e1500 */
[----:B------:R-:W-:-:S04]  /*0150*/  IADD3 R6, P1, PT, R6, UR10, RZ ;  /* 0x0000000a06067c10 */ /* 0x000fc8000ff3e0ff */
[----:B------:R-:W-:Y:S02]  /*0160*/  IADD3.X R7, PT, PT, R0, UR11, RZ, P1, !PT ;  /* 0x0000000b00077c10 */ /* 0x000fe40008ffe4ff */
[----:B--2---:R-:W-:-:S05]  /*0170*/  HSETP2.GEU.AND P0, PT, R2.H0_H0, R5.H0_H0, PT ;  /* 0x2000000502007234 */ /* 0x004fca0003f0e800 */
[----:B------:R-:W-:-:S05]  /*0180*/  SEL R9, R5, R2, P0 ;  /* 0x0000000205097207 */ /* 0x000fca0000000000 */
[----:B------:R-:W-:Y:S01]  /*0190*/  STG.E.U16 desc[UR4][R6.64], R9 ;  /* 0x0000000906007986 */ /* 0x000fe2000c101504 */
[----:B------:R-:W-:Y:S05]  /*01a0*/  EXIT ;  /* 0x000000000000794d */ /* 0x000fea0003800000 */
.L_x_361:
        /* <DEDUP_REMOVED lines=13> */
.L_x_609:


//--------------------- .text.binary_maximum_f16  --------------------------
	.section	.text.binary_maximum_f16,"ax",@progbits
	.align	128
        .global         binary_maximum_f16
        .type           binary_maximum_f16,@function
        .size           binary_maximum_f16,(.L_x_610 - binary_maximum_f16)
        .other          binary_maximum_f16,@"STO_CUDA_ENTRY STV_DEFAULT"
binary_maximum_f16:
.text.binary_maximum_f16:
        /* <DEDUP_REMOVED lines=23> */
[----:B--2---:R-:W-:-:S05]  /*0170*/  HSETP2.GT.AND P0, PT, R2.H0_H0, R5.H0_H0, PT ;  /* 0x2000000502007234 */ /* 0x004fca0003f04800 */
[----:B------:R-:W-:-:S05]  /*0180*/  SEL R9, R5, R2, !P0 ;  /* 0x0000000205097207 */ /* 0x000fca0004000000 */
[----:B------:R-:W-:Y:S01]  /*0190*/  STG.E.U16 desc[UR4][R6.64], R9 ;  /* 0x0000000906007986 */ /* 0x000fe2000c101504 */
[----:B------:R-:W-:Y:S05]  /*01a0*/  EXIT ;  /* 0x000000000000794d */ /* 0x000fea0003800000 */
.L_x_362:
        /* <DEDUP_REMOVED lines=13> */
.L_x_610:


//--------------------- .text.binary_div_f16      --------------------------
	.section	.text.binary_div_f16,"ax",@progbits
	.align	128
        .global         binary_div_f16
        .type           binary_div_f16,@function
        .size           binary_div_f16,(.L_x_611 - binary_div_f16)
        .other          binary_div_f16,@"STO_CUDA_ENTRY STV_DEFAULT"
binary_div_f16:
.text.binary_div_f16:
        /* <DEDUP_REMOVED lines=19> */
[----:B------:R-:W-:Y:S01]  /*0130*/  IADD3.X R3, PT, PT, R10, UR7, RZ, P0, !PT ;  /* 0x000000070a037c10 */ /* 0x000fe200087fe4ff */
[----:B------:R-:W0:Y:S04]  /*0140*/  LDCU.64 UR6, c[0x0][0x398] ;  /* 0x00007300ff0677ac */ /* 0x000e280008000a00 */
[----:B------:R-:W2:Y:S01]  /*0150*/  LDG.E.U16 R2, desc[UR4][R2.64] ;  /* 0x0000000402027981 */ /* 0x000ea2000c1e1500 */
[----:B---3--:R-:W-:-:S04]  /*0160*/  HADD2.F32 R7, -RZ, R4.H0_H0 ;  /* 0x20000004ff077230 */ /* 0x008fc80000004100 */
[----:B------:R-:W1:Y:S01]  /*0170*/  MUFU.RCP R9, R7 ;  /* 0x0000000700097308 */ /* 0x000e620000001000 */
[----:B--2---:R-:W-:-:S05]  /*0180*/  HADD2.F32 R0, -RZ, R2.H0_H0 ;  /* 0x20000002ff007230 */ /* 0x004fca0000004100 */
[----:B-1----:R-:W-:-:S05]  /*0190*/  FMUL R6, R0, R9 ;  /* 0x0000000900067220 */ /* 0x002fca0000400000 */
[----:B------:R-:W-:-:S05]  /*01a0*/  F2FP.F16.F32.PACK_AB R3, RZ, R6 ;  /* 0x00000006ff03723e */ /* 0x000fca00000000ff */
[C---:B------:R-:W-:Y:S02]  /*01b0*/  HSETP2.GEU.AND P1, PT, |R3|.reuse.H0_H0, 8.523464202880859375e-06, 8.523464202880859375e-06, PT ;  /* 0x008f008f03007434 */ /* 0x040fe40003f2ea00 */
[----:B------:R-:W-:-:S05]  /*01c0*/  HSETP2.GT.AND P0, PT, |R3|.H0_H0, RZ.H0_H0, PT ;  /* 0x200000ff03007234 */ /* 0x000fca0003f04a00 */
[----:B------:R-:W-:Y:S02]  /*01d0*/  PLOP3.LUT P0, PT, P1, P0, PT, 0xf2, 0x2f ;  /* 0x00000000002f781c */ /* 0x000fe40000f01e72 */
[----:B0-----:R-:W-:-:S11]  /*01e0*/  IADD3 R2, P1, PT, R8, UR6, RZ ;  /* 0x0000000608027c10 */ /* 0x001fd6000ff3e0ff */
[----:B------:R-:W-:-:S04]  /*01f0*/  @!P0 FFMA R0, -R7, R6, R0 ;  /* 0x0000000607008223 */ /* 0x000fc80000000100 */
[----:B------:R-:W-:Y:S01]  /*0200*/  @!P0 FFMA R6, R9, R0, R6 ;  /* 0x0000000009068223 */ /* 0x000fe20000000006 */
[----:B------:R-:W-:Y:S02]  /*0210*/  PRMT R0, R3, 0x7610, R0 ;  /* 0x0000761003007816 */ /* 0x000fe40000000000 */
[----:B------:R-:W-:Y:S02]  /*0220*/  IADD3.X R3, PT, PT, R10, UR7, RZ, P1, !PT ;  /* 0x000000070a037c10 */ /* 0x000fe40008ffe4ff */
[----:B------:R-:W-:-:S05]  /*0230*/  @!P0 F2FP.F16.F32.PACK_AB R0, RZ, R6 ;  /* 0x00000006ff00823e */ /* 0x000fca00000000ff */
[----:B------:R-:W-:Y:S01]  /*0240*/  STG.E.U16 desc[UR4][R2.64], R0 ;  /* 0x0000000002007986 */ /* 0x000fe2000c101504 */
[----:B------:R-:W-:Y:S05]  /*0250*/  EXIT ;  /* 0x000000000000794d */ /* 0x000fea0003800000 */
.L_x_363:
        /* <DEDUP_REMOVED lines=10> */
.L_x_611:


//--------------------- .text.binary_mul_f16      --------------------------
	.section	.text.binary_mul_f16,"ax",@progbits
	.align	128
        .global         binary_mul_f16
        .type           binary_mul_f16,@function
        .size           binary_mul_f16,(.L_x_612 - binary_mul_f16)
        .other          binary_mul_f16,@"STO_CUDA_ENTRY STV_DEFAULT"
binary_mul_f16:
.text.binary_mul_f16:
        /* <DEDUP_REMOVED lines=22> */
[----:B------:R-:W-:Y:S01]  /*0160*/  IADD3.X R7, PT, PT, R0, UR11, RZ, P0, !PT ;  /* 0x0000000b00077c10 */ /* 0x000fe200087fe4ff */
[----:B--2---:R-:W-:-:S05]  /*0170*/  HMUL2 R5, R2.H0_H0, R5.H0_H0 ;  /* 0x2000000502057232 */ /* 0x004fca0000000800 */
[----:B------:R-:W-:Y:S01]  /*0180*/  STG.E.U16 desc[UR4][R6.64], R5 ;  /* 0x0000000506007986 */ /* 0x000fe2000c101504 */
[----:B------:R-:W-:Y:S05]  /*0190*/  EXIT ;  /* 0x000000000000794d */ /* 0x000fea0003800000 */
.L_x_364:
        /* <DEDUP_REMOVED lines=14> */
.L_x_612:


//--------------------- .text.binary_sub_f16      --------------------------
	.section	.text.binary_sub_f16,"ax",@progbits
	.align	128
        .global         binary_sub_f16
        .type           binary_sub_f16,@function
        .size           binary_sub_f16,(.L_x_613 - binary_sub_f16)
        .other          binary_sub_f16,@"STO_CUDA_ENTRY STV_DEFAULT"
binary_sub_f16:
.text.binary_sub_f16:
        /* <DEDUP_REMOVED lines=23> */
[----:B--2---:R-:W-:-:S05]  /*0170*/  HADD2 R5, R2.H0_H0, -R5.H0_H0 ;  /* 0xa000000502057230 */ /* 0x004fca0000000800 */
[----:B------:R-:W-:Y:S01]  /*0180*/  STG.E.U16 desc[UR4][R6.64], R5 ;  /* 0x0000000506007986 */ /* 0x000fe2000c101504 */
[----:B------:R-:W-:Y:S05]  /*0190*/  EXIT ;  /* 0x000000000000794d */ /* 0x000fea0003800000 */
.L_x_365:
        /* <DEDUP_REMOVED lines=14> */
.L_x_613:


//--------------------- .text.binary_add_f16      --------------------------
	.section	.text.binary_add_f16,"ax",@progbits
	.align	128
        .global         binary_add_f16
        .type           binary_add_f16,@function
        .size           binary_add_f16,(.L_x_614 - binary_add_f16)
        .other          binary_add_f16,@"STO_CUDA_ENTRY STV_DEFAULT"
binary_add_f16:
.text.binary_add_f16:
        /* <DEDUP_REMOVED lines=23> */
[----:B--2---:R-:W-:-:S05]  /*0170*/  HADD2 R5, R2.H0_H0, R5.H0_H0 ;  /* 0x2000000502057230 */ /* 0x004fca0000000800 */
[----:B------:R-:W-:Y:S01]  /*0180*/  STG.E.U16 desc[UR4][R6.64], R5 ;  /* 0x0000000506007986 */ /* 0x000fe2000c101504 */
[----:B------:R-:W-:Y:S05]  /*0190*/  EXIT ;  /* 0x000000000000794d */ /* 0x000fea0003800000 */
.L_x_366:
        /* <DEDUP_REMOVED lines=14> */
.L_x_614:


//--------------------- .text.scale_add_bf16      --------------------------
	.section	.text.scale_add_bf16,"ax",@progbits
	.align	128
        .global         scale_add_bf16
        .type           scale_add_bf16,@function
        .size           scale_add_bf16,(.L_x_615 - scale_add_bf16)
        .other          scale_add_bf16,@"STO_CUDA_ENTRY STV_DEFAULT"
scale_add_bf16:
.text.scale_add_bf16:
        /* <DEDUP_REMOVED lines=21> */
[----:B--2---:R-:W-:-:S05]  /*0150*/  HFMA2.BF16_V2 R0, R2.H0_H0, R0.H0_H0, R0.H1_H1 ;  /* 0x2000000002007231 */ /* 0x004fca0000260800 */
[----:B------:R-:W-:Y:S01]  /*0160*/  STG.E.U16 desc[UR4][R4.64], R0 ;  /* 0x0000000004007986 */ /* 0x000fe2000c101504 */
[----:B------:R-:W-:Y:S05]  /*0170*/  EXIT ;  /* 0x000000000000794d */ /* 0x000fea0003800000 */
.L_x_367:
        /* <DEDUP_REMOVED lines=16> */
.L_x_615:


//--------------------- .text.inplace_sigmoid_bf16 --------------------------
	.section	.text.inplace_sigmoid_bf16,"ax",@progbits
	.align	128
        .global         inplace_sigmoid_bf16
        .type           inplace_sigmoid_bf16,@function
        .size           inplace_sigmoid_bf16,(.L_x_498 - inplace_sigmoid_bf16)
        .other          inplace_sigmoid_bf16,@"STO_CUDA_ENTRY STV_DEFAULT"
inplace_sigmoid_bf16:
.text.inplace_sigmoid_bf16:
        /* <DEDUP_REMOVED lines=18> */
[----:B--2---:R-:W-:-:S04]  /*0120*/  IMAD.U32 R0, R0, 0x10000, RZ ;  /* 0x0001000000007824 */ /* 0x004fc800078e00ff */
        /* <DEDUP_REMOVED lines=13> */
[----:B------:R-:W-:Y:S05]  /*0200*/  CALL.REL.NOINC `($__internal_22_$__cuda_sm20_rcp_rn_f32_slowpath) ;  /* 0x0000000000287944 */ /* 0x000fea0003c00000 */
[----:B------:R-:W-:Y:S01]  /*0210*/  MOV R2, R3 ;  /* 0x0000000300027202 */ /* 0x000fe20000000f00 */
[----:B------:R-:W-:Y:S06]  /*0220*/  BRA `(.L_x_370) ;  /* 0x0000000000107947 */ /* 0x000fec0003800000 */
.L_x_369:
[----:B------:R-:W0:Y:S02]  /*0230*/  MUFU.RCP R3, R0 ;  /* 0x0000000000037308 */ /* 0x000e240000001000 */
[----:B0-----:R-:W-:-:S04]  /*0240*/  FFMA R2, R0, R3, -1 ;  /* 0xbf80000000027423 */ /* 0x001fc80000000003 */
[----:B------:R-:W-:-:S04]  /*0250*/  FADD.FTZ R2, -R2, -RZ ;  /* 0x800000ff02027221 */ /* 0x000fc80000010100 */
[----:B------:R-:W-:-:S07]  /*0260*/  FFMA R2, R3, R2, R3 ;  /* 0x0000000203027223 */ /* 0x000fce0000000003 */
.L_x_370:
[----:B------:R-:W-:Y:S05]  /*0270*/  BSYNC.RECONVERGENT B0 ;  /* 0x0000000000007941 */ /* 0x000fea0003800200 */
.L_x_368:
[----:B------:R-:W-:-:S05]  /*0280*/  F2FP.BF16.F32.PACK_AB R2, RZ, R2 ;  /* 0x00000002ff02723e */ /* 0x000fca00000010ff */
[----:B------:R-:W-:Y:S01]  /*0290*/  STG.E.U16 desc[UR4][R4.64], R2 ;  /* 0x0000000204007986 */ /* 0x000fe2000c101504 */
[----:B------:R-:W-:Y:S05]  /*02a0*/  EXIT ;  /* 0x000000000000794d */ /* 0x000fea0003800000 */
        .weak           $__internal_22_$__cuda_sm20_rcp_rn_f32_slowpath
        .type           $__internal_22_$__cuda_sm20_rcp_rn_f32_slowpath,@function
        .size           $__internal_22_$__cuda_sm20_rcp_rn_f32_slowpath,(.L_x_498 - $__internal_22_$__cuda_sm20_rcp_rn_f32_slowpath)
$__internal_22_$__cuda_sm20_rcp_rn_f32_slowpath:
        /* <DEDUP_REMOVED lines=15> */
.L_x_372:
[----:B------:R-:W-:-:S05]  /*03a0*/  VIADD R3, R2, 0xffffff03 ;  /* 0xffffff0302037836 */ /* 0x000fca0000000000 */
[----:B------:R-:W-:-:S13]  /*03b0*/  ISETP.GT.U32.AND P0, PT, R3, 0x1, PT ;  /* 0x000000010300780c */ /* 0x000fda0003f04070 */
[----:B------:R-:W-:Y:S05]  /*03c0*/  @P0 BRA `(.L_x_374) ;  /* 0x0000000000780947 */ /* 0x000fea0003800000 */
[----:B------:R-:W-:Y:S01]  /*03d0*/  LOP3.LUT R7, R0, 0x7fffff, RZ, 0xc0, !PT ;  /* 0x007fffff00077812 */ /* 0x000fe200078ec0ff */
[----:B------:R-:W-:-:S03]  /*03e0*/  HFMA2 R12, -RZ, RZ, 0, 1.78813934326171875e-07 ;  /* 0x00000003ff0c7431 */ /* 0x000fc600000001ff */
[----:B------:R-:W-:-:S04]  /*03f0*/  LOP3.LUT R7, R7, 0x3f800000, RZ, 0xfc, !PT ;  /* 0x3f80000007077812 */ /* 0x000fc800078efcff */
[----:B------:R-:W0:Y:S01]  /*0400*/  MUFU.RCP R8, R7 ;  /* 0x0000000700087308 */ /* 0x000e220000001000 */
[----:B------:R-:W-:Y:S01]  /*0410*/  SHF.L.U32 R11, R12, R3, RZ ;  /* 0x000000030c0b7219 */ /* 0x000fe200000006ff */
        /* <DEDUP_REMOVED lines=25> */
.L_x_374:
[----:B------:R0:W1:Y:S02]  /*05b0*/  MUFU.RCP R3, R0 ;  /* 0x0000000000037308 */ /* 0x0000640000001000 */
.L_x_373:
[----:B------:R-:W-:Y:S05]  /*05c0*/  BSYNC.RECONVERGENT B1 ;  /* 0x0000000000017941 */ /* 0x000fea0003800200 */
.L_x_371:
[----:B------:R-:W-:-:S04]  /*05d0*/  IMAD.MOV.U32 R7, RZ, RZ, 0x0 ;  /* 0x00000000ff077424 */ /* 0x000fc800078e00ff */
[----:B01----:R-:W-:Y:S05]  /*05e0*/  RET.REL.NODEC R6 `(inplace_sigmoid_bf16) ;  /* 0xfffffff806847950 */ /* 0x003fea0003c3ffff */
.L_x_375:
        /* <DEDUP_REMOVED lines=9> */
.L_x_498:


//--------------------- .text.inplace_tanh_bf16   --------------------------
	.section	.text.inplace_tanh_bf16,"ax",@progbits
	.align	128
        .global         inplace_tanh_bf16
        .type           inplace_tanh_bf16,@function
        .size           inplace_tanh_bf16,(.L_x_617 - inplace_tanh_bf16)
        .other          inplace_tanh_bf16,@"STO_CUDA_ENTRY STV_DEFAULT"
inplace_tanh_bf16:
.text.inplace_tanh_bf16:
        /* <DEDUP_REMOVED lines=16> */
[----:B------:R-:W-:Y:S02]  /*0100*/  MOV R6, 0x3f800000 ;  /* 0x3f80000000067802 */ /* 0x000fe40000000f00 */
[----:B--2---:R-:W-:-:S04]  /*0110*/  SHF.L.U32 R4, R0, 0x10, RZ ;  /* 0x0000001000047819 */ /* 0x004fc800000006ff */
[C---:B------:R-:W-:Y:S01]  /*0120*/  FSETP.GE.AND P1, PT, |R4|.reuse, 0.60000002384185791016, PT ;  /* 0x3f19999a0400780b */ /* 0x040fe20003f26200 */
[C---:B------:R-:W-:Y:S01]  /*0130*/  FMUL R0, |R4|.reuse, 2.8853900432586669922 ;  /* 0x4038aa3b04007820 */ /* 0x040fe20000400200 */
[C---:B------:R-:W-:Y:S01]  /*0140*/  FMUL R9, R4.reuse, R4 ;  /* 0x0000000404097220 */ /* 0x040fe20000400000 */
[----:B------:R-:W-:-:S03]  /*0150*/  FSETP.GE.AND P0, PT, |R4|, 9.010913848876953125, PT ;  /* 0x41102cb40400780b */ /* 0x000fc60003f06200 */
        /* <DEDUP_REMOVED lines=11> */
[----:B------:R-:W-:-:S05]  /*0210*/  F2FP.BF16.F32.PACK_AB R7, RZ, R7 ;  /* 0x00000007ff07723e */ /* 0x000fca00000010ff */
[----:B------:R-:W-:Y:S01]  /*0220*/  STG.E.U16 desc[UR4][R2.64], R7 ;  /* 0x0000000702007986 */ /* 0x000fe2000c101504 */
[----:B------:R-:W-:Y:S05]  /*0230*/  EXIT ;  /* 0x000000000000794d */ /* 0x000fea0003800000 */
.L_x_376:
        /* <DEDUP_REMOVED lines=12> */
.L_x_617:


//--------------------- .text.inplace_silu_bf16   --------------------------
	.section	.text.inplace_silu_bf16,"ax",@progbits
	.align	128
        .global         inplace_silu_bf16
        .type           inplace_silu_bf16,@function
        .size           inplace_silu_bf16,(.L_x_499 - inplace_silu_bf16)
        .other          inplace_silu_bf16,@"STO_CUDA_ENTRY STV_DEFAULT"
inplace_silu_bf16:
.text.inplace_silu_bf16:
        /* <DEDUP_REMOVED lines=36> */
[----:B------:R-:W-:Y:S05]  /*0240*/  CALL.REL.NOINC `($__internal_23_$__cuda_sm3x_div_rn_noftz_f32_slowpath) ;  /* 0x0000000000147944 */ /* 0x000fea0003c00000 */
[----:B------:R-:W-:-:S07]  /*0250*/  IMAD.MOV.U32 R2, RZ, RZ, R0 ;  /* 0x000000ffff027224 */ /* 0x000fce00078e0000 */
.L_x_378:
[----:B------:R-:W-:Y:S05]  /*0260*/  BSYNC.RECONVERGENT B0 ;  /* 0x0000000000007941 */ /* 0x000fea0003800200 */
.L_x_377:
[----:B------:R-:W-:-:S05]  /*0270*/  F2FP.BF16.F32.PACK_AB R2, RZ, R2 ;  /* 0x00000002ff02723e */ /* 0x000fca00000010ff */
[----:B------:R-:W-:Y:S01]  /*0280*/  STG.E.U16 desc[UR4][R4.64], R2 ;  /* 0x0000000204007986 */ /* 0x000fe2000c101504 */
[----:B------:R-:W-:Y:S05]  /*0290*/  EXIT ;  /* 0x000000000000794d */ /* 0x000fea0003800000 */
        .weak           $__internal_23_$__cuda_sm3x_div_rn_noftz_f32_slowpath
        .type           $__internal_23_$__cuda_sm3x_div_rn_noftz_f32_slowpath,@function
        .size           $__internal_23_$__cuda_sm3x_div_rn_noftz_f32_slowpath,(.L_x_499 - $__internal_23_$__cuda_sm3x_div_rn_noftz_f32_slowpath)
$__internal_23_$__cuda_sm3x_div_rn_noftz_f32_slowpath:
        /* <DEDUP_REMOVED lines=36> */
.L_x_380:
        /* <DEDUP_REMOVED lines=51> */
.L_x_387:
[----:B------:R-:W-:-:S04]  /*0810*/  LOP3.LUT R0, R0, 0x80000000, RZ, 0xc0, !PT ;  /* 0x8000000000007812 */ /* 0x000fc800078ec0ff */
[----:B------:R-:W-:Y:S01]  /*0820*/  LOP3.LUT R0, R0, 0x7f800000, RZ, 0xfc, !PT ;  /* 0x7f80000000007812 */ /* 0x000fe200078efcff */
[----:B------:R-:W-:Y:S06]  /*0830*/  BRA `(.L_x_388) ;  /* 0x0000000000047947 */ /* 0x000fec0003800000 */
.L_x_386:
[----:B------:R-:W-:-:S07]  /*0840*/  IMAD R0, R7, 0x800000, R0 ;  /* 0x0080000007007824 */ /* 0x000fce00078e0200 */
.L_x_388:
[----:B------:R-:W-:Y:S05]  /*0850*/  BSYNC.RECONVERGENT B2 ;  /* 0x0000000000027941 */ /* 0x000fea0003800200 */
.L_x_385:
[----:B------:R-:W-:Y:S05]  /*0860*/  BRA `(.L_x_389) ;  /* 0x0000000000207947 */ /* 0x000fea0003800000 */
.L_x_384:
[----:B------:R-:W-:-:S04]  /*0870*/  LOP3.LUT R0, R9, 0x80000000, R8, 0x48, !PT ;  /* 0x8000000009007812 */ /* 0x000fc800078e4808 */
[----:B------:R-:W-:Y:S01]  /*0880*/  LOP3.LUT R0, R0, 0x7f800000, RZ, 0xfc, !PT ;  /* 0x7f80000000007812 */ /* 0x000fe200078efcff */
[----:B------:R-:W-:Y:S06]  /*0890*/  BRA `(.L_x_389) ;  /* 0x0000000000147947 */ /* 0x000fec0003800000 */
.L_x_383:
[----:B------:R-:W-:Y:S01]  /*08a0*/  LOP3.LUT R0, R9, 0x80000000, R8, 0x48, !PT ;  /* 0x8000000009007812 */ /* 0x000fe200078e4808 */
[----:B------:R-:W-:Y:S06]  /*08b0*/  BRA `(.L_x_389) ;  /* 0x00000000000c7947 */ /* 0x000fec0003800000 */
.L_x_382:
[----:B------:R-:W0:Y:S01]  /*08c0*/  MUFU.RSQ R0, -QNAN ;  /* 0xffc0000000007908 */ /* 0x000e220000001400 */
[----:B------:R-:W-:Y:S05]  /*08d0*/  BRA `(.L_x_389) ;  /* 0x0000000000047947 */ /* 0x000fea0003800000 */
.L_x_381:
[----:B------:R-:W-:-:S07]  /*08e0*/  FADD.FTZ R0, R0, R3 ;  /* 0x0000000300007221 */ /* 0x000fce0000010000 */
.L_x_389:
[----:B------:R-:W-:Y:S05]  /*08f0*/  BSYNC.RECONVERGENT B1 ;  /* 0x0000000000017941 */ /* 0x000fea0003800200 */
.L_x_379:
[----:B------:R-:W-:-:S04]  /*0900*/  IMAD.MOV.U32 R3, RZ, RZ, 0x0 ;  /* 0x00000000ff037424 */ /* 0x000fc800078e00ff */
[----:B0-----:R-:W-:Y:S05]  /*0910*/  RET.REL.NODEC R2 `(inplace_silu_bf16) ;  /* 0xfffffff402b87950 */ /* 0x001fea0003c3ffff */
.L_x_390:
        /* <DEDUP_REMOVED lines=14> */
.L_x_499:


//--------------------- .text.inplace_relu_bf16   --------------------------
	.section	.text.inplace_relu_bf16,"ax",@progbits
	.align	128
        .global         inplace_relu_bf16
        .type           inplace_relu_bf16,@function
        .size           inplace_relu_bf16,(.L_x_619 - inplace_relu_bf16)
        .other          inplace_relu_bf16,@"STO_CUDA_ENTRY STV_DEFAULT"
inplace_relu_bf16:
.text.inplace_relu_bf16:
        /* <DEDUP_REMOVED lines=15> */
[----:B--2---:R-:W-:-:S05]  /*00f0*/  IMAD.U32 R0, R0, 0x10000, RZ ;  /* 0x0001000000007824 */ /* 0x004fca00078e00ff */
[----:B------:R-:W-:-:S04]  /*0100*/  FMNMX R0, RZ, R0, !PT ;  /* 0x00000000ff007209 */ /* 0x000fc80007800000 */
[----:B------:R-:W-:-:S05]  /*0110*/  F2FP.BF16.F32.PACK_AB R0, RZ, R0 ;  /* 0x00000000ff00723e */ /* 0x000fca00000010ff */
[----:B------:R-:W-:Y:S01]  /*0120*/  STG.E.U16 desc[UR4][R2.64], R0 ;  /* 0x0000000002007986 */ /* 0x000fe2000c101504 */
[----:B------:R-:W-:Y:S05]  /*0130*/  EXIT ;  /* 0x000000000000794d */ /* 0x000fea0003800000 */
.L_x_391:
        /* <DEDUP_REMOVED lines=12> */
.L_x_619:


//--------------------- .text.inplace_elu_bf16    --------------------------
	.section	.text.inplace_elu_bf16,"ax",@progbits
	.align	128
        .global         inplace_elu_bf16
        .type           inplace_elu_bf16,@function
        .size           inplace_elu_bf16,(.L_x_620 - inplace_elu_bf16)
        .other          inplace_elu_bf16,@"STO_CUDA_ENTRY STV_DEFAULT"
inplace_elu_bf16:
.text.inplace_elu_bf16:
        /* <DEDUP_REMOVED lines=16> */
[----:B--2---:R-:W-:-:S04]  /*0100*/  SHF.L.U32 R0, R0, 0x10, RZ ;  /* 0x0000001000007819 */ /* 0x004fc800000006ff */
        /* <DEDUP_REMOVED lines=14> */
.L_x_393:
[----:B------:R-:W-:Y:S05]  /*01f0*/  BSYNC.RECONVERGENT B0 ;  /* 0x0000000000007941 */ /* 0x000fea0003800200 */
.L_x_392:
[----:B------:R-:W-:-:S05]  /*0200*/  F2FP.BF16.F32.PACK_AB R0, RZ, R0 ;  /* 0x00000000ff00723e */ /* 0x000fca00000010ff */
[----:B------:R-:W-:Y:S01]  /*0210*/  STG.E.U16 desc[UR4][R2.64], R0 ;  /* 0x0000000002007986 */ /* 0x000fe2000c101504 */
[----:B------:R-:W-:Y:S05]  /*0220*/  EXIT ;  /* 0x000000000000794d */ /* 0x000fea0003800000 */
.L_x_394:
        /* <DEDUP_REMOVED lines=13> */
.L_x_620:


//--------------------- .text.inplace_gelu_erf_bf16 --------------------------
	.section	.text.inplace_gelu_erf_bf16,"ax",@progbits
	.align	128
        .global         inplace_gelu_erf_bf16
        .type           inplace_gelu_erf_bf16,@function
        .size           inplace_gelu_erf_bf16,(.L_x_621 - inplace_gelu_erf_bf16)
        .other          inplace_gelu_erf_bf16,@"STO_CUDA_ENTRY STV_DEFAULT"
inplace_gelu_erf_bf16:
.text.inplace_gelu_erf_bf16:
        /* <DEDUP_REMOVED lines=20> */
[----:B--2---:R-:W-:-:S04]  /*0140*/  IMAD.U32 R4, R4, 0x10000, RZ ;  /* 0x0001000004047824 */ /* 0x004fc800078e00ff */
        /* <DEDUP_REMOVED lines=27> */
[----:B------:R-:W-:-:S05]  /*0300*/  F2FP.BF16.F32.PACK_AB R0, RZ, R0 ;  /* 0x00000000ff00723e */ /* 0x000fca00000010ff */
[----:B------:R-:W-:Y:S01]  /*0310*/  STG.E.U16 desc[UR4][R2.64], R0 ;  /* 0x0000000002007986 */ /* 0x000fe2000c101504 */
[----:B------:R-:W-:Y:S05]  /*0320*/  EXIT ;  /* 0x000000000000794d */ /* 0x000fea0003800000 */
.L_x_395:
        /* <DEDUP_REMOVED lines=13> */
.L_x_621:


//--------------------- .text.inplace_abs_bf16    --------------------------
	.section	.text.inplace_abs_bf16,"ax",@progbits
	.align	128
        .global         inplace_abs_bf16
        .type           inplace_abs_bf16,@function
        .size           inplace_abs_bf16,(.L_x_622 - inplace_abs_bf16)
        .other          inplace_abs_bf16,@"STO_CUDA_ENTRY STV_DEFAULT"
inplace_abs_bf16:
.text.inplace_abs_bf16:
        /* <DEDUP_REMOVED lines=15> */
[----:B--2---:R-:W-:-:S04]  /*00f0*/  IMAD.U32 R0, R0, 0x10000, RZ ;  /* 0x0001000000007824 */ /* 0x004fc800078e00ff */
[----:B------:R-:W0:Y:S02]  /*0100*/  F2F.BF16.F32 R5, |R0| ;  /* 0x4000000000057304 */ /* 0x000e240000202000 */
[----:B0-----:R-:W-:Y:S01]  /*0110*/  STG.E.U16 desc[UR4][R2.64], R5 ;  /* 0x0000000502007986 */ /* 0x001fe2000c101504 */
[----:B------:R-:W-:Y:S05]  /*0120*/  EXIT ;  /* 0x000000000000794d */ /* 0x000fea0003800000 */
.L_x_396:
        /* <DEDUP_REMOVED lines=13> */
.L_x_622:


//--------------------- .text.inplace_rsqrt_bf16  --------------------------
	.section	.text.inplace_rsqrt_bf16,"ax",@progbits
	.align	128
        .global         inplace_rsqrt_bf16
        .type           inplace_rsqrt_bf16,@function
        .size           inplace_rsqrt_bf16,(.L_x_623 - inplace_rsqrt_bf16)
        .other          inplace_rsqrt_bf16,@"STO_CUDA_ENTRY STV_DEFAULT"
inplace_rsqrt_bf16:
.text.inplace_rsqrt_bf16:
        /* <DEDUP_REMOVED lines=16> */
[----:B------:R-:W-:-:S13]  /*0100*/  FSETP.GEU.AND P0, PT, |R0|, 1.175494350822287508e-38, PT ;  /* 0x008000000000780b */ /* 0x000fda0003f0e200 */
[----:B------:R-:W-:-:S04]  /*0110*/  @!P0 FMUL R0, R0, 16777216 ;  /* 0x4b80000000008820 */ /* 0x000fc80000400000 */
[----:B------:R-:W0:Y:S02]  /*0120*/  MUFU.RSQ R4, R0 ;  /* 0x0000000000047308 */ /* 0x000e240000001400 */
[----:B0-----:R-:W-:-:S05]  /*0130*/  @!P0 FMUL R4, R4, 4096 ;  /* 0x4580000004048820 */ /* 0x001fca0000400000 */
[----:B------:R-:W-:-:S05]  /*0140*/  F2FP.BF16.F32.PACK_AB R4, RZ, R4 ;  /* 0x00000004ff04723e */ /* 0x000fca00000010ff */
[----:B------:R-:W-:Y:S01]  /*0150*/  STG.E.U16 desc[UR4][R2.64], R4 ;  /* 0x0000000402007986 */ /* 0x000fe2000c101504 */
[----:B------:R-:W-:Y:S05]  /*0160*/  EXIT ;  /* 0x000000000000794d */ /* 0x000fea0003800000 */
.L_x_397:
        /* <DEDUP_REMOVED lines=9> */
.L_x_623:


//--------------------- .text.inplace_sqrt_bf16   --------------------------
	.section	.text.inplace_sqrt_bf16,"ax",@progbits
	.align	128
        .global         inplace_sqrt_bf16
        .type           inplace_sqrt_bf16,@function
        .size           inplace_sqrt_bf16,(.L_x_500 - inplace_sqrt_bf16)
        .other          inplace_sqrt_bf16,@"STO_CUDA_ENTRY STV_DEFAULT"
inplace_sqrt_bf16:
.text.inplace_sqrt_bf16:
        /* <DEDUP_REMOVED lines=17> */
[----:B------:R0:W1:Y:S01]  /*0110*/  MUFU.RSQ R5, R0 ;  /* 0x0000000000057308 */ /* 0x0000620000001400 */
[----:B------:R-:W-:-:S05]  /*0120*/  VIADD R4, R0, 0xf3000000 ;  /* 0xf300000000047836 */ /* 0x000fca0000000000 */
[----:B------:R-:W-:-:S13]  /*0130*/  ISETP.GT.U32.AND P0, PT, R4, 0x727fffff, PT ;  /* 0x727fffff0400780c */ /* 0x000fda0003f04070 */
[----:B01----:R-:W-:Y:S05]  /*0140*/  @!P0 BRA `(.L_x_399) ;  /* 0x00000000000c8947 */ /* 0x003fea0003800000 */
[----:B------:R-:W-:-:S07]  /*0150*/  MOV R9, 0x170 ;  /* 0x0000017000097802 */ /* 0x000fce0000000f00 */
[----:B------:R-:W-:Y:S05]  /*0160*/  CALL.REL.NOINC `($__internal_24_$__cuda_sm20_sqrt_rn_f32_slowpath) ;  /* 0x0000000000247944 */ /* 0x000fea0003c00000 */
[----:B------:R-:W-:Y:S05]  /*0170*/  BRA `(.L_x_400) ;  /* 0x0000000000107947 */ /* 0x000fea0003800000 */
.L_x_399:
[----:B------:R-:W-:Y:S01]  /*0180*/  FMUL.FTZ R7, R0, R5 ;  /* 0x0000000500077220 */ /* 0x000fe20000410000 */
[----:B------:R-:W-:-:S03]  /*0190*/  FMUL.FTZ R5, R5, 0.5 ;  /* 0x3f00000005057820 */ /* 0x000fc60000410000 */
[----:B------:R-:W-:-:S04]  /*01a0*/  FFMA R0, -R7, R7, R0 ;  /* 0x0000000707007223 */ /* 0x000fc80000000100 */
[----:B------:R-:W-:-:S07]  /*01b0*/  FFMA R0, R0, R5, R7 ;  /* 0x0000000500007223 */ /* 0x000fce0000000007 */
.L_x_400:
[----:B------:R-:W-:Y:S05]  /*01c0*/  BSYNC.RECONVERGENT B0 ;  /* 0x0000000000007941 */ /* 0x000fea0003800200 */
.L_x_398:
[----:B------:R-:W-:-:S05]  /*01d0*/  F2FP.BF16.F32.PACK_AB R0, RZ, R0 ;  /* 0x00000000ff00723e */ /* 0x000fca00000010ff */
[----:B------:R-:W-:Y:S01]  /*01e0*/  STG.E.U16 desc[UR4][R2.64], R0 ;  /* 0x0000000002007986 */ /* 0x000fe2000c101504 */
[----:B------:R-:W-:Y:S05]  /*01f0*/  EXIT ;  /* 0x000000000000794d */ /* 0x000fea0003800000 */
        .weak           $__internal_24_$__cuda_sm20_sqrt_rn_f32_slowpath
        .type           $__internal_24_$__cuda_sm20_sqrt_rn_f32_slowpath,@function
        .size           $__internal_24_$__cuda_sm20_sqrt_rn_f32_slowpath,(.L_x_500 - $__internal_24_$__cuda_sm20_sqrt_rn_f32_slowpath)
$__internal_24_$__cuda_sm20_sqrt_rn_f32_slowpath:
        /* <DEDUP_REMOVED lines=19> */
.L_x_401:
[----:B------:R-:W-:Y:S02]  /*0330*/  HFMA2 R5, -RZ, RZ, 0, 0 ;  /* 0x00000000ff057431 */ /* 0x000fe400000001ff */
[----:B------:R-:W-:Y:S01]  /*0340*/  IMAD.MOV.U32 R0, RZ, RZ, R4 ;  /* 0x000000ffff007224 */ /* 0x000fe200078e0004 */
[----:B------:R-:W-:-:S04]  /*0350*/  MOV R4, R9 ;  /* 0x0000000900047202 */ /* 0x000fc80000000f00 */
[----:B------:R-:W-:Y:S05]  /*0360*/  RET.REL.NODEC R4 `(inplace_sqrt_bf16) ;  /* 0xfffffffc04247950 */ /* 0x000fea0003c3ffff */
.L_x_402:
        /* <DEDUP_REMOVED lines=9> */
.L_x_500:


//--------------------- .text.inplace_sqr_bf16    --------------------------
	.section	.text.inplace_sqr_bf16,"ax",@progbits
	.align	128
        .global         inplace_sqr_bf16
        .type           inplace_sqr_bf16,@function
        .size           inplace_sqr_bf16,(.L_x_625 - inplace_sqr_bf16)
        .other          inplace_sqr_bf16,@"STO_CUDA_ENTRY STV_DEFAULT"
inplace_sqr_bf16:
.text.inplace_sqr_bf16:
        /* <DEDUP_REMOVED lines=15> */
[----:B--2---:R-:W-:-:S05]  /*00f0*/  HMUL2.BF16_V2 R0, R0.H0_H0, R0.H0_H0 ;  /* 0x2000000000007232 */ /* 0x004fca0000200800 */
[----:B------:R-:W-:Y:S01]  /*0100*/  STG.E.U16 desc[UR4][R2.64], R0 ;  /* 0x0000000002007986 */ /* 0x000fe2000c101504 */
[----:B------:R-:W-:Y:S05]  /*0110*/  EXIT ;  /* 0x000000000000794d */ /* 0x000fea0003800000 */
.L_x_403:
        /* <DEDUP_REMOVED lines=14> */
.L_x_625:


//--------------------- .text.inplace_sin_bf16    --------------------------
	.section	.text.inplace_sin_bf16,"ax",@progbits
	.align	128
        .global         inplace_sin_bf16
        .type           inplace_sin_bf16,@function
        .size           inplace_sin_bf16,(.L_x_626 - inplace_sin_bf16)
        .other          inplace_sin_bf16,@"STO_CUDA_ENTRY STV_DEFAULT"
inplace_sin_bf16:
.text.inplace_sin_bf16:
        /* <DEDUP_REMOVED lines=16> */
[----:B--2---:R-:W-:-:S04]  /*0100*/  IMAD.U32 R0, R4, 0x10000, RZ ;  /* 0x0001000004007824 */ /* 0x004fc800078e00ff */
        /* <DEDUP_REMOVED lines=19> */
.L_x_406:
        /* <DEDUP_REMOVED lines=37> */
[----:B------:R-:W-:Y:S02]  /*0490*/  @P3 MOV R6, R10 ;  /* 0x0000000a00063202 */ /* 0x000fe40000000f00 */
[C---:B------:R-:W-:Y:S01]  /*04a0*/  ISETP.EQ.AND P3, PT, R9.reuse, -0x4, PT ;  /* 0xfffffffc0900780c */ /* 0x040fe20003f62270 */
[----:B------:R-:W-:Y:S02]  /*04b0*/  @P4 IMAD.MOV.U32 R7, RZ, RZ, R10 ;  /* 0x000000ffff074224 */ /* 0x000fe400078e000a */
[----:B------:R-:W-:Y:S01]  /*04c0*/  @P4 IMAD.MOV.U32 R6, RZ, RZ, R11 ;  /* 0x000000ffff064224 */ /* 0x000fe200078e000b */
[----:B------:R-:W-:Y:S01]  /*04d0*/  ISETP.EQ.AND P4, PT, R9, 0x4, PT ;  /* 0x000000040900780c */ /* 0x000fe20003f82270 */
[----:B------:R-:W-:Y:S02]  /*04e0*/  @P2 IMAD.MOV.U32 R6, RZ, RZ, R12 ;  /* 0x000000ffff062224 */ /* 0x000fe400078e000c */
[----:B------:R-:W-:Y:S01]  /*04f0*/  @P1 IMAD.MOV.U32 R6, RZ, RZ, R13 ;  /* 0x000000ffff061224 */ /* 0x000fe200078e000d */
[----:B------:R-:W-:Y:S01]  /*0500*/  @P0 MOV R6, R14 ;  /* 0x0000000e00060202 */ /* 0x000fe20000000f00 */
[----:B------:R-:W-:-:S02]  /*0510*/  @P2 IMAD.MOV.U32 R7, RZ, RZ, R11 ;  /* 0x000000ffff072224 */ /* 0x000fc400078e000b */
[----:B------:R-:W-:Y:S02]  /*0520*/  @P1 IMAD.MOV.U32 R7, RZ, RZ, R12 ;  /* 0x000000ffff071224 */ /* 0x000fe400078e000c */
[----:B------:R-:W-:Y:S02]  /*0530*/  @P3 IMAD.MOV.U32 R6, RZ, RZ, R15 ;  /* 0x000000ffff063224 */ /* 0x000fe400078e000f */
[----:B------:R-:W-:Y:S02]  /*0540*/  @P5 IMAD.MOV.U32 R6, RZ, RZ, R4 ;  /* 0x000000ffff065224 */ /* 0x000fe400078e0004 */
[----:B------:R-:W-:Y:S02]  /*0550*/  @P0 IMAD.MOV.U32 R7, RZ, RZ, R13 ;  /* 0x000000ffff070224 */ /* 0x000fe400078e000d */
[----:B------:R-:W-:Y:S02]  /*0560*/  @P3 IMAD.MOV.U32 R7, RZ, RZ, R14 ;  /* 0x000000ffff073224 */ /* 0x000fe400078e000e */
[----:B------:R-:W-:-:S02]  /*0570*/  @P5 IMAD.MOV.U32 R7, RZ, RZ, R15 ;  /* 0x000000ffff075224 */ /* 0x000fc400078e000f */
[----:B------:R-:W-:Y:S02]  /*0580*/  @P4 IMAD.MOV.U32 R7, RZ, RZ, R4 ;  /* 0x000000ffff074224 */ /* 0x000fe400078e0004 */
        /* <DEDUP_REMOVED lines=13> */
.L_x_408:
[----:B------:R-:W-:Y:S05]  /*0660*/  BSYNC.RECONVERGENT B1 ;  /* 0x0000000000017941 */ /* 0x000fea0003800200 */
.L_x_407:
        /* <DEDUP_REMOVED lines=18> */
.L_x_405:
[----:B------:R-:W-:Y:S05]  /*0790*/  BSYNC.RECONVERGENT B0 ;  /* 0x0000000000007941 */ /* 0x000fea0003800200 */
.L_x_404:
        /* <DEDUP_REMOVED lines=17> */
[----:B------:R-:W-:-:S05]  /*08b0*/  F2FP.BF16.F32.PACK_AB R0, RZ, R0 ;  /* 0x00000000ff00723e */ /* 0x000fca00000010ff */
[----:B------:R-:W-:Y:S01]  /*08c0*/  STG.E.U16 desc[UR6][R2.64], R0 ;  /* 0x0000000002007986 */ /* 0x000fe2000c101506 */
[----:B------:R-:W-:Y:S05]  /*08d0*/  EXIT ;  /* 0x000000000000794d */ /* 0x000fea0003800000 */
.L_x_409:
        /* <DEDUP_REMOVED lines=10> */
.L_x_626:


//--------------------- .text.inplace_cos_bf16    --------------------------
	.section	.text.inplace_cos_bf16,"ax",@progbits
	.align	128
        .global         inplace_cos_bf16
        .type           inplace_cos_bf16,@function
        .size           inplace_cos_bf16,(.L_x_627 - inplace_cos_bf16)
        .other          inplace_cos_bf16,@"STO_CUDA_ENTRY STV_DEFAULT"
inplace_cos_bf16:
.text.inplace_cos_bf16:
        /* <DEDUP_REMOVED lines=36> */
.L_x_412:
        /* <DEDUP_REMOVED lines=66> */
.L_x_414:
[----:B------:R-:W-:Y:S05]  /*0660*/  BSYNC.RECONVERGENT B1 ;  /* 0x0000000000017941 */ /* 0x000fea0003800200 */
.L_x_413:
        /* <DEDUP_REMOVED lines=18> */
.L_x_411:
[----:B------:R-:W-:Y:S05]  /*0790*/  BSYNC.RECONVERGENT B0 ;  /* 0x0000000000007941 */ /* 0x000fea0003800200 */
.L_x_410:
        /* <DEDUP_REMOVED lines=18> */
[----:B------:R-:W-:-:S05]  /*08c0*/  F2FP.BF16.F32.PACK_AB R0, RZ, R0 ;  /* 0x00000000ff00723e */ /* 0x000fca00000010ff */
[----:B------:R-:W-:Y:S01]  /*08d0*/  STG.E.U16 desc[UR6][R2.64], R0 ;  /* 0x0000000002007986 */ /* 0x000fe2000c101506 */
[----:B------:R-:W-:Y:S05]  /*08e0*/  EXIT ;  /* 0x000000000000794d */ /* 0x000fea0003800000 */
.L_x_415:
        /* <DEDUP_REMOVED lines=9> */
.L_x_627:


//--------------------- .text.unary_sigmoid_bf16  --------------------------
	.section	.text.unary_sigmoid_bf16,"ax",@progbits
	.align	128
        .global         unary_sigmoid_bf16
        .type           unary_sigmoid_bf16,@function
        .size           unary_sigmoid_bf16,(.L_x_501 - unary_sigmoid_bf16)
        .other          unary_sigmoid_bf16,@"STO_CUDA_ENTRY STV_DEFAULT"
unary_sigmoid_bf16:
.text.unary_sigmoid_bf16:
        /* <DEDUP_REMOVED lines=34> */
[----:B------:R-:W-:Y:S05]  /*0220*/  CALL.REL.NOINC `($__internal_25_$__cuda_sm20_rcp_rn_f32_slowpath) ;  /* 0x0000000000347944 */ /* 0x000fea0003c00000 */
[----:B------:R-:W-:Y:S01]  /*0230*/  IMAD.MOV.U32 R2, RZ, RZ, R5 ;  /* 0x000000ffff027224 */ /* 0x000fe200078e0005 */
[----:B------:R-:W-:Y:S06]  /*0240*/  BRA `(.L_x_418) ;  /* 0x0000000000107947 */ /* 0x000fec0003800000 */
.L_x_417:
[----:B------:R-:W0:Y:S02]  /*0250*/  MUFU.RCP R5, R0 ;  /* 0x0000000000057308 */ /* 0x000e240000001000 */
[----:B0-----:R-:W-:-:S04]  /*0260*/  FFMA R2, R0, R5, -1 ;  /* 0xbf80000000027423 */ /* 0x001fc80000000005 */
[----:B------:R-:W-:-:S04]  /*0270*/  FADD.FTZ R2, -R2, -RZ ;  /* 0x800000ff02027221 */ /* 0x000fc80000010100 */
[----:B------:R-:W-:-:S07]  /*0280*/  FFMA R2, R5, R2, R5 ;  /* 0x0000000205027223 */ /* 0x000fce0000000005 */
.L_x_418:
[----:B------:R-:W-:Y:S05]  /*0290*/  BSYNC.RECONVERGENT B0 ;  /* 0x0000000000007941 */ /* 0x000fea0003800200 */
.L_x_416:
[----:B------:R-:W0:Y:S01]  /*02a0*/  LDCU.64 UR6, c[0x0][0x390] ;  /* 0x00007200ff0677ac */ /* 0x000e220008000a00 */
[----:B------:R-:W-:Y:S02]  /*02b0*/  F2FP.BF16.F32.PACK_AB R2, RZ, R2 ;  /* 0x00000002ff02723e */ /* 0x000fe400000010ff */
[----:B0-----:R-:W-:-:S04]  /*02c0*/  IADD3 R4, P0, PT, R4, UR6, RZ ;  /* 0x0000000604047c10 */ /* 0x001fc8000ff1e0ff */
[----:B------:R-:W-:-:S05]  /*02d0*/  IADD3.X R5, PT, PT, R3, UR7, RZ, P0, !PT ;  /* 0x0000000703057c10 */ /* 0x000fca00087fe4ff */
[----:B------:R-:W-:Y:S01]  /*02e0*/  STG.E.U16 desc[UR4][R4.64], R2 ;  /* 0x0000000204007986 */ /* 0x000fe2000c101504 */
[----:B------:R-:W-:Y:S05]  /*02f0*/  EXIT ;  /* 0x000000000000794d */ /* 0x000fea0003800000 */
        .weak           $__internal_25_$__cuda_sm20_rcp_rn_f32_slowpath
        .type           $__internal_25_$__cuda_sm20_rcp_rn_f32_slowpath,@function
        .size           $__internal_25_$__cuda_sm20_rcp_rn_f32_slowpath,(.L_x_501 - $__internal_25_$__cuda_sm20_rcp_rn_f32_slowpath)
$__internal_25_$__cuda_sm20_rcp_rn_f32_slowpath:
[----:B------:R-:W-:Y:S01]  /*0300*/  IMAD.SHL.U32 R2, R0, 0x2, RZ ;  /* 0x0000000200027824 */ /* 0x000fe200078e00ff */
[----:B------:R-:W-:Y:S04]  /*0310*/  BSSY.RECONVERGENT B1, `(.L_x_419) ;  /* 0x0000030000017945 */ /* 0x000fe80003800200 */
[----:B------:R-:W-:-:S04]  /*0320*/  SHF.R.U32.HI R2, RZ, 0x18, R2 ;  /* 0x00000018ff027819 */ /* 0x000fc80000011602 */
[----:B------:R-:W-:-:S13]  /*0330*/  ISETP.NE.U32.AND P0, PT, R2, RZ, PT ;  /* 0x000000ff0200720c */ /* 0x000fda0003f05070 */
[----:B------:R-:W-:Y:S05]  /*0340*/  @P0 BRA `(.L_x_420) ;  /* 0x0000000000280947 */ /* 0x000fea0003800000 */
[----:B------:R-:W-:-:S04]  /*0350*/  SHF.L.U32 R2, R0, 0x1, RZ ;  /* 0x0000000100027819 */ /* 0x000fc800000006ff */
        /* <DEDUP_REMOVED lines=9> */
.L_x_420:
        /* <DEDUP_REMOVED lines=26> */
[----:B------:R-:W-:Y:S02]  /*0590*/  ISETP.GE.AND P0, PT, R5, RZ, PT ;  /* 0x000000ff0500720c */ /* 0x000fe40003f06270 */
[----:B------:R-:W-:-:S04]  /*05a0*/  IADD3 R5, PT, PT, R2, -0xfc, RZ ;  /* 0xffffff0402057810 */ /* 0x000fc80007ffe0ff */
[----:B------:R-:W-:-:S07]  /*05b0*/  SHF.R.U32.HI R5, RZ, R5, R8 ;  /* 0x00000005ff057219 */ /* 0x000fce0000011608 */
[----:B------:R-:W-:-:S04]  /*05c0*/  @!P0 VIADD R5, R5, 0x1 ;  /* 0x0000000105058836 */ /* 0x000fc80000000000 */
[----:B------:R-:W-:-:S05]  /*05d0*/  @!P1 IMAD.SHL.U32 R5, R5, 0x2, RZ ;  /* 0x0000000205059824 */ /* 0x000fca00078e00ff */
[----:B------:R-:W-:Y:S01]  /*05e0*/  LOP3.LUT R5, R5, 0x80000000, R0, 0xf8, !PT ;  /* 0x8000000005057812 */ /* 0x000fe200078ef800 */
[----:B------:R-:W-:Y:S06]  /*05f0*/  BRA `(.L_x_421) ;  /* 0x0000000000047947 */ /* 0x000fec0003800000 */
.L_x_422:
[----:B------:R0:W1:Y:S02]  /*0600*/  MUFU.RCP R5, R0 ;  /* 0x0000000000057308 */ /* 0x0000640000001000 */
.L_x_421:
[----:B------:R-:W-:Y:S05]  /*0610*/  BSYNC.RECONVERGENT B1 ;  /* 0x0000000000017941 */ /* 0x000fea0003800200 */
.L_x_419:
[----:B------:R-:W-:-:S04]  /*0620*/  IMAD.MOV.U32 R7, RZ, RZ, 0x0 ;  /* 0x00000000ff077424 */ /* 0x000fc800078e00ff */
[----:B01----:R-:W-:Y:S05]  /*0630*/  RET.REL.NODEC R6 `(unary_sigmoid_bf16) ;  /* 0xfffffff806707950 */ /* 0x003fea0003c3ffff */
.L_x_423:
        /* <DEDUP_REMOVED lines=12> */
.L_x_501:


//--------------------- .text.unary_tanh_bf16     --------------------------
	.section	.text.unary_tanh_bf16,"ax",@progbits
	.align	128
        .global         unary_tanh_bf16
        .type           unary_tanh_bf16,@function
        .size           unary_tanh_bf16,(.L_x_629 - unary_tanh_bf16)
        .other          unary_tanh_bf16,@"STO_CUDA_ENTRY STV_DEFAULT"
unary_tanh_bf16:
.text.unary_tanh_bf16:
        /* <DEDUP_REMOVED lines=20> */
[----:B--2---:R-:W-:-:S04]  /*0140*/  IMAD.U32 R4, R2, 0x10000, RZ ;  /* 0x0001000002047824 */ /* 0x004fc800078e00ff */
        /* <DEDUP_REMOVED lines=16> */
[----:B------:R-:W-:Y:S02]  /*0250*/  F2FP.BF16.F32.PACK_AB R0, RZ, R3 ;  /* 0x00000003ff00723e */ /* 0x000fe400000010ff */
[----:B------:R-:W-:-:S05]  /*0260*/  IADD3.X R3, PT, PT, R9, UR7, RZ, P0, !PT ;  /* 0x0000000709037c10 */ /* 0x000fca00087fe4ff */
[----:B------:R-:W-:Y:S01]  /*0270*/  STG.E.U16 desc[UR4][R2.64], R0 ;  /* 0x0000000002007986 */ /* 0x000fe2000c101504 */
[----:B------:R-:W-:Y:S05]  /*0280*/  EXIT ;  /* 0x000000000000794d */ /* 0x000fea0003800000 */
.L_x_424:
        /* <DEDUP_REMOVED lines=15> */
.L_x_629:


//--------------------- .text.unary_silu_bf16     --------------------------
	.section	.text.unary_silu_bf16,"ax",@progbits
	.align	128
        .global         unary_silu_bf16
        .type           unary_silu_bf16,@function
        .size           unary_silu_bf16,(.L_x_502 - unary_silu_bf16)
        .other          unary_silu_bf16,@"STO_CUDA_ENTRY STV_DEFAULT"
unary_silu_bf16:
.text.unary_silu_bf16:
        /* <DEDUP_REMOVED lines=38> */
[----:B------:R-:W-:Y:S05]  /*0260*/  CALL.REL.NOINC `($__internal_26_$__cuda_sm3x_div_rn_noftz_f32_slowpath) ;  /* 0x0000000000207944 */ /* 0x000fea0003c00000 */
[----:B------:R-:W-:-:S07]  /*0270*/  IMAD.MOV.U32 R6, RZ, RZ, R0 ;  /* 0x000000ffff067224 */ /* 0x000fce00078e0000 */
.L_x_426:
[----:B------:R-:W-:Y:S05]  /*0280*/  BSYNC.RECONVERGENT B0 ;  /* 0x0000000000007941 */ /* 0x000fea0003800200 */
.L_x_425:
[----:B------:R-:W0:Y:S01]  /*0290*/  LDCU.64 UR6, c[0x0][0x390] ;  /* 0x00007200ff0677ac */ /* 0x000e220008000a00 */
[----:B------:R-:W-:Y:S02]  /*02a0*/  F2FP.BF16.F32.PACK_AB R6, RZ, R6 ;  /* 0x00000006ff06723e */ /* 0x000fe400000010ff */
[----:B0-----:R-:W-:-:S04]  /*02b0*/  IADD3 R4, P0, PT, R4, UR6, RZ ;  /* 0x0000000604047c10 */ /* 0x001fc8000ff1e0ff */
[----:B------:R-:W-:-:S05]  /*02c0*/  IADD3.X R5, PT, PT, R2, UR7, RZ, P0, !PT ;  /* 0x0000000702057c10 */ /* 0x000fca00087fe4ff */
[----:B------:R-:W-:Y:S01]  /*02d0*/  STG.E.U16 desc[UR4][R4.64], R6 ;  /* 0x0000000604007986 */ /* 0x000fe2000c101504 */
[----:B------:R-:W-:Y:S05]  /*02e0*/  EXIT ;  /* 0x000000000000794d */ /* 0x000fea0003800000 */
        .weak           $__internal_26_$__cuda_sm3x_div_rn_noftz_f32_slowpath
        .type           $__internal_26_$__cuda_sm3x_div_rn_noftz_f32_slowpath,@function
        .size           $__internal_26_$__cuda_sm3x_div_rn_noftz_f32_slowpath,(.L_x_502 - $__internal_26_$__cuda_sm3x_div_rn_noftz_f32_slowpath)
$__internal_26_$__cuda_sm3x_div_rn_noftz_f32_slowpath:
        /* <DEDUP_REMOVED lines=36> */
.L_x_428:
        /* <DEDUP_REMOVED lines=51> */
.L_x_435:
[----:B------:R-:W-:-:S04]  /*0860*/  LOP3.LUT R0, R0, 0x80000000, RZ, 0xc0, !PT ;  /* 0x8000000000007812 */ /* 0x000fc800078ec0ff */
[----:B------:R-:W-:Y:S01]  /*0870*/  LOP3.LUT R0, R0, 0x7f800000, RZ, 0xfc, !PT ;  /* 0x7f80000000007812 */ /* 0x000fe200078efcff */
[----:B------:R-:W-:Y:S06]  /*0880*/  BRA `(.L_x_436) ;  /* 0x0000000000047947 */ /* 0x000fec0003800000 */
.L_x_434:
[----:B------:R-:W-:-:S07]  /*0890*/  IMAD R0, R5, 0x800000, R0 ;  /* 0x0080000005007824 */ /* 0x000fce00078e0200 */
.L_x_436:
[----:B------:R-:W-:Y:S05]  /*08a0*/  BSYNC.RECONVERGENT B2 ;  /* 0x0000000000027941 */ /* 0x000fea0003800200 */
.L_x_433:
[----:B------:R-:W-:Y:S05]  /*08b0*/  BRA `(.L_x_437) ;  /* 0x0000000000207947 */ /* 0x000fea0003800000 */
.L_x_432:
[----:B------:R-:W-:-:S04]  /*08c0*/  LOP3.LUT R0, R9, 0x80000000, R8, 0x48, !PT ;  /* 0x8000000009007812 */ /* 0x000fc800078e4808 */
[----:B------:R-:W-:Y:S01]  /*08d0*/  LOP3.LUT R0, R0, 0x7f800000, RZ, 0xfc, !PT ;  /* 0x7f80000000007812 */ /* 0x000fe200078efcff */
[----:B------:R-:W-:Y:S06]  /*08e0*/  BRA `(.L_x_437) ;  /* 0x0000000000147947 */ /* 0x000fec0003800000 */
.L_x_431:
[----:B------:R-:W-:Y:S01]  /*08f0*/  LOP3.LUT R0, R9, 0x80000000, R8, 0x48, !PT ;  /* 0x8000000009007812 */ /* 0x000fe200078e4808 */
[----:B------:R-:W-:Y:S06]  /*0900*/  BRA `(.L_x_437) ;  /* 0x00000000000c7947 */ /* 0x000fec0003800000 */
.L_x_430:
[----:B------:R-:W0:Y:S01]  /*0910*/  MUFU.RSQ R0, -QNAN ;  /* 0xffc0000000007908 */ /* 0x000e220000001400 */
[----:B------:R-:W-:Y:S05]  /*0920*/  BRA `(.L_x_437) ;  /* 0x0000000000047947 */ /* 0x000fea0003800000 */
.L_x_429:
[----:B------:R-:W-:-:S07]  /*0930*/  FADD.FTZ R0, R0, R3 ;  /* 0x0000000300007221 */ /* 0x000fce0000010000 */
.L_x_437:
[----:B------:R-:W-:Y:S05]  /*0940*/  BSYNC.RECONVERGENT B1 ;  /* 0x0000000000017941 */ /* 0x000fea0003800200 */
.L_x_427:
[----:B------:R-:W-:-:S04]  /*0950*/  IMAD.MOV.U32 R7, RZ, RZ, 0x0 ;  /* 0x00000000ff077424 */ /* 0x000fc800078e00ff */
[----:B0-----:R-:W-:Y:S05]  /*0960*/  RET.REL.NODEC R6 `(unary_silu_bf16) ;  /* 0xfffffff406a47950 */ /* 0x001fea0003c3ffff */
.L_x_438:
        /* <DEDUP_REMOVED lines=9> */
.L_x_502:


//--------------------- .text.unary_relu_bf16     --------------------------
	.section	.text.unary_relu_bf16,"ax",@progbits
	.align	128
        .global         unary_relu_bf16
        .type           unary_relu_bf16,@function
        .size           unary_relu_bf16,(.L_x_631 - unary_relu_bf16)
        .other          unary_relu_bf16,@"STO_CUDA_ENTRY STV_DEFAULT"
unary_relu_bf16:
.text.unary_relu_bf16:
        /* <DEDUP_REMOVED lines=20> */
[----:B--2---:R-:W-:-:S05]  /*0140*/  IMAD.U32 R0, R2, 0x10000, RZ ;  /* 0x0001000002007824 */ /* 0x004fca00078e00ff */
[----:B------:R-:W-:-:S04]  /*0150*/  FMNMX R0, RZ, R0, !PT ;  /* 0x00000000ff007209 */ /* 0x000fc80007800000 */
[----:B------:R-:W-:-:S05]  /*0160*/  F2FP.BF16.F32.PACK_AB R0, RZ, R0 ;  /* 0x00000000ff00723e */ /* 0x000fca00000010ff */
[----:B------:R-:W-:Y:S01]  /*0170*/  STG.E.U16 desc[UR4][R4.64], R0 ;  /* 0x0000000004007986 */ /* 0x000fe2000c101504 */
[----:B------:R-:W-:Y:S05]  /*0180*/  EXIT ;  /* 0x000000000000794d */ /* 0x000fea0003800000 */
.L_x_439:
        /* <DEDUP_REMOVED lines=15> */
.L_x_631:


//--------------------- .text.unary_elu_bf16      --------------------------
	.section	.text.unary_elu_bf16,"ax",@progbits
	.align	128
        .global         unary_elu_bf16
        .type           unary_elu_bf16,@function
        .size           unary_elu_bf16,(.L_x_632 - unary_elu_bf16)
        .other          unary_elu_bf16,@"STO_CUDA_ENTRY STV_DEFAULT"
unary_elu_bf16:
.text.unary_elu_bf16:
        /* <DEDUP_REMOVED lines=18> */
[----:B--2---:R-:W-:-:S04]  /*0120*/  SHF.L.U32 R0, R2, 0x10, RZ ;  /* 0x0000001002007819 */ /* 0x004fc800000006ff */
        /* <DEDUP_REMOVED lines=8> */
[----:B------:R-:W-:-:S03]  /*01b0*/  IMAD.SHL.U32 R2, R2, 0x800000, RZ ;  /* 0x0080000002027824 */ /* 0x000fc600078e00ff */
[----:B------:R-:W-:-:S04]  /*01c0*/  FFMA R3, R0, 1.4426950216293334961, -R3 ;  /* 0x3fb8aa3b00037823 */ /* 0x000fc80000000803 */
[----:B------:R-:W-:-:S06]  /*01d0*/  FFMA R3, R0, 1.925963033500011079e-08, R3 ;  /* 0x32a5706000037823 */ /* 0x000fcc0000000003 */
[----:B------:R-:W1:Y:S02]  /*01e0*/  MUFU.EX2 R3, R3 ;  /* 0x0000000300037308 */ /* 0x000e640000000800 */
[----:B-1----:R-:W-:-:S04]  /*01f0*/  FFMA R2, R2, R3, -1 ;  /* 0xbf80000002027423 */ /* 0x002fc80000000003 */
[----:B0-----:R-:W-:-:S07]  /*0200*/  FMUL R0, R2, UR6 ;  /* 0x0000000602007c20 */ /* 0x001fce0008400000 */
.L_x_441:
[----:B------:R-:W-:Y:S05]  /*0210*/  BSYNC.RECONVERGENT B0 ;  /* 0x0000000000007941 */ /* 0x000fea0003800200 */
.L_x_440:
[----:B------:R-:W0:Y:S01]  /*0220*/  LDCU.64 UR6, c[0x0][0x390] ;  /* 0x00007200ff0677ac */ /* 0x000e220008000a00 */
[----:B------:R-:W-:Y:S02]  /*0230*/  F2FP.BF16.F32.PACK_AB R0, RZ, R0 ;  /* 0x00000000ff00723e */ /* 0x000fe400000010ff */
[----:B0-----:R-:W-:-:S04]  /*0240*/  IADD3 R2, P0, PT, R4, UR6, RZ ;  /* 0x0000000604027c10 */ /* 0x001fc8000ff1e0ff */
[----:B------:R-:W-:-:S05]  /*0250*/  IADD3.X R3, PT, PT, R5, UR7, RZ, P0, !PT ;  /* 0x0000000705037c10 */ /* 0x000fca00087fe4ff */
[----:B------:R-:W-:Y:S01]  /*0260*/  STG.E.U16 desc[UR4][R2.64], R0 ;  /* 0x0000000002007986 */ /* 0x000fe2000c101504 */
[----:B------:R-:W-:Y:S05]  /*0270*/  EXIT ;  /* 0x000000000000794d */ /* 0x000fea0003800000 */
.L_x_442:
        /* <DEDUP_REMOVED lines=16> */
.L_x_632:


//--------------------- .text.unary_gelu_erf_bf16 --------------------------
	.section	.text.unary_gelu_erf_bf16,"ax",@progbits
	.align	128
        .global         unary_gelu_erf_bf16
        .type           unary_gelu_erf_bf16,@function
        .size           unary_gelu_erf_bf16,(.L_x_633 - unary_gelu_erf_bf16)
        .other          unary_gelu_erf_bf16,@"STO_CUDA_ENTRY STV_DEFAULT"
unary_gelu_erf_bf16:
.text.unary_gelu_erf_bf16:
        /* <DEDUP_REMOVED lines=22> */
[----:B--2---:R-:W-:-:S04]  /*0160*/  IMAD.U32 R4, R4, 0x10000, RZ ;  /* 0x0001000004047824 */ /* 0x004fc800078e00ff */
        /* <DEDUP_REMOVED lines=29> */
[----:B------:R-:W-:Y:S02]  /*0340*/  F2FP.BF16.F32.PACK_AB R4, RZ, R3 ;  /* 0x00000003ff04723e */ /* 0x000fe400000010ff */
[----:B------:R-:W-:-:S05]  /*0350*/  IADD3.X R3, PT, PT, R0, UR7, RZ, P0, !PT ;  /* 0x0000000700037c10 */ /* 0x000fca00087fe4ff */
[----:B------:R-:W-:Y:S01]  /*0360*/  STG.E.U16 desc[UR4][R2.64], R4 ;  /* 0x0000000402007986 */ /* 0x000fe2000c101504 */
[----:B------:R-:W-:Y:S05]  /*0370*/  EXIT ;  /* 0x000000000000794d */ /* 0x000fea0003800000 */
.L_x_443:
        /* <DEDUP_REMOVED lines=16> */
.L_x_633:


//--------------------- .text.unary_abs_bf16      --------------------------
	.section	.text.unary_abs_bf16,"ax",@progbits
	.align	128
        .global         unary_abs_bf16
        .type           unary_abs_bf16,@function
        .size           unary_abs_bf16,(.L_x_634 - unary_abs_bf16)
        .other          unary_abs_bf16,@"STO_CUDA_ENTRY STV_DEFAULT"
unary_abs_bf16:
.text.unary_abs_bf16:
        /* <DEDUP_REMOVED lines=20> */
[----:B--2---:R-:W-:-:S04]  /*0140*/  IMAD.U32 R0, R2, 0x10000, RZ ;  /* 0x0001000002007824 */ /* 0x004fc800078e00ff */
[----:B------:R-:W0:Y:S02]  /*0150*/  F2F.BF16.F32 R7, |R0| ;  /* 0x4000000000077304 */ /* 0x000e240000202000 */
[----:B0-----:R-:W-:Y:S01]  /*0160*/  STG.E.U16 desc[UR4][R4.64], R7 ;  /* 0x0000000704007986 */ /* 0x001fe2000c101504 */
[----:B------:R-:W-:Y:S05]  /*0170*/  EXIT ;  /* 0x000000000000794d */ /* 0x000fea0003800000 */
.L_x_444:
        /* <DEDUP_REMOVED lines=16> */
.L_x_634:


//--------------------- .text.unary_rsqrt_bf16    --------------------------
	.section	.text.unary_rsqrt_bf16,"ax",@progbits
	.align	128
        .global         unary_rsqrt_bf16
        .type           unary_rsqrt_bf16,@function
        .size           unary_rsqrt_bf16,(.L_x_635 - unary_rsqrt_bf16)
        .other          unary_rsqrt_bf16,@"STO_CUDA_ENTRY STV_DEFAULT"
unary_rsqrt_bf16:
.text.unary_rsqrt_bf16:
        /* <DEDUP_REMOVED lines=18> */
[----:B--2---:R-:W-:-:S05]  /*0120*/  IMAD.U32 R0, R2, 0x10000, RZ ;  /* 0x0001000002007824 */ /* 0x004fca00078e00ff */
[----:B------:R-:W-:-:S13]  /*0130*/  FSETP.GEU.AND P0, PT, |R0|, 1.175494350822287508e-38, PT ;  /* 0x008000000000780b */ /* 0x000fda0003f0e200 */
[----:B------:R-:W-:-:S04]  /*0140*/  @!P0 FMUL R0, R0, 16777216 ;  /* 0x4b80000000008820 */ /* 0x000fc80000400000 */
[----:B------:R-:W1:Y:S02]  /*0150*/  MUFU.RSQ R5, R0 ;  /* 0x0000000000057308 */ /* 0x000e640000001400 */
[----:B-1----:R-:W-:Y:S01]  /*0160*/  @!P0 FMUL R5, R5, 4096 ;  /* 0x4580000005058820 */ /* 0x002fe20000400000 */
[----:B0-----:R-:W-:-:S04]  /*0170*/  IADD3 R4, P0, PT, R4, UR6, RZ ;  /* 0x0000000604047c10 */ /* 0x001fc8000ff1e0ff */
[----:B------:R-:W-:Y:S02]  /*0180*/  F2FP.BF16.F32.PACK_AB R3, RZ, R5 ;  /* 0x00000005ff03723e */ /* 0x000fe400000010ff */
[----:B------:R-:W-:-:S05]  /*0190*/  IADD3.X R5, PT, PT, R6, UR7, RZ, P0, !PT ;  /* 0x0000000706057c10 */ /* 0x000fca00087fe4ff */
[----:B------:R-:W-:Y:S01]  /*01a0*/  STG.E.U16 desc[UR4][R4.64], R3 ;  /* 0x0000000304007986 */ /* 0x000fe2000c101504 */
[----:B------:R-:W-:Y:S05]  /*01b0*/  EXIT ;  /* 0x000000000000794d */ /* 0x000fea0003800000 */
.L_x_445:
        /* <DEDUP_REMOVED lines=12> */
.L_x_635:


//--------------------- .text.unary_sqrt_bf16     --------------------------
	.section	.text.unary_sqrt_bf16,"ax",@progbits
	.align	128
        .global         unary_sqrt_bf16
        .type           unary_sqrt_bf16,@function
        .size           unary_sqrt_bf16,(.L_x_503 - unary_sqrt_bf16)
        .other          unary_sqrt_bf16,@"STO_CUDA_ENTRY STV_DEFAULT"
unary_sqrt_bf16:
.text.unary_sqrt_bf16:
        /* <DEDUP_REMOVED lines=24> */
[----:B------:R-:W-:Y:S05]  /*0180*/  CALL.REL.NOINC `($__internal_27_$__cuda_sm20_sqrt_rn_f32_slowpath) ;  /* 0x0000000000307944 */ /* 0x000fea0003c00000 */
[----:B------:R-:W-:Y:S05]  /*0190*/  BRA `(.L_x_448) ;  /* 0x0000000000107947 */ /* 0x000fea0003800000 */
.L_x_447:
[----:B------:R-:W-:Y:S01]  /*01a0*/  FMUL.FTZ R3, R0, R5 ;  /* 0x0000000500037220 */ /* 0x000fe20000410000 */
[----:B------:R-:W-:-:S03]  /*01b0*/  FMUL.FTZ R5, R5, 0.5 ;  /* 0x3f00000005057820 */ /* 0x000fc60000410000 */
[----:B------:R-:W-:-:S04]  /*01c0*/  FFMA R0, -R3, R3, R0 ;  /* 0x0000000303007223 */ /* 0x000fc80000000100 */
[----:B------:R-:W-:-:S07]  /*01d0*/  FFMA R0, R0, R5, R3 ;  /* 0x0000000500007223 */ /* 0x000fce0000000003 */
.L_x_448:
[----:B------:R-:W-:Y:S05]  /*01e0*/  BSYNC.RECONVERGENT B0 ;  /* 0x0000000000007941 */ /* 0x000fea0003800200 */
.L_x_446:
[----:B------:R-:W0:Y:S01]  /*01f0*/  LDCU.64 UR6, c[0x0][0x390] ;  /* 0x00007200ff0677ac */ /* 0x000e220008000a00 */
[----:B------:R-:W-:Y:S02]  /*0200*/  F2FP.BF16.F32.PACK_AB R0, RZ, R0 ;  /* 0x00000000ff00723e */ /* 0x000fe400000010ff */
[----:B0-----:R-:W-:-:S04]  /*0210*/  IADD3 R2, P0, PT, R8, UR6, RZ ;  /* 0x0000000608027c10 */ /* 0x001fc8000ff1e0ff */
[----:B------:R-:W-:-:S05]  /*0220*/  IADD3.X R3, PT, PT, R9, UR7, RZ, P0, !PT ;  /* 0x0000000709037c10 */ /* 0x000fca00087fe4ff */
[----:B------:R-:W-:Y:S01]  /*0230*/  STG.E.U16 desc[UR4][R2.64], R0 ;  /* 0x0000000002007986 */ /* 0x000fe2000c101504 */
[----:B------:R-:W-:Y:S05]  /*0240*/  EXIT ;  /* 0x000000000000794d */ /* 0x000fea0003800000 */
        .weak           $__internal_27_$__cuda_sm20_sqrt_rn_f32_slowpath
        .type           $__internal_27_$__cuda_sm20_sqrt_rn_f32_slowpath,@function
        .size           $__internal_27_$__cuda_sm20_sqrt_rn_f32_slowpath,(.L_x_503 - $__internal_27_$__cuda_sm20_sqrt_rn_f32_slowpath)
$__internal_27_$__cuda_sm20_sqrt_rn_f32_slowpath:
        /* <DEDUP_REMOVED lines=19> */
.L_x_449:
[----:B------:R-:W-:Y:S01]  /*0380*/  IMAD.MOV.U32 R0, RZ, RZ, R2 ;  /* 0x000000ffff007224 */ /* 0x000fe200078e0002 */
[----:B------:R-:W-:Y:S01]  /*0390*/  MOV R2, R7 ;  /* 0x0000000700027202 */ /* 0x000fe20000000f00 */
[----:B------:R-:W-:-:S04]  /*03a0*/  IMAD.MOV.U32 R3, RZ, RZ, 0x0 ;  /* 0x00000000ff037424 */ /* 0x000fc800078e00ff */
[----:B------:R-:W-:Y:S05]  /*03b0*/  RET.REL.NODEC R2 `(unary_sqrt_bf16) ;  /* 0xfffffffc02107950 */ /* 0x000fea0003c3ffff */
.L_x_450:
        /* <DEDUP_REMOVED lines=12> */
.L_x_503:


//--------------------- .text.unary_sqr_bf16      --------------------------
	.section	.text.unary_sqr_bf16,"ax",@progbits
	.align	128
        .global         unary_sqr_bf16
        .type           unary_sqr_bf16,@function
        .size           unary_sqr_bf16,(.L_x_637 - unary_sqr_bf16)
        .other          unary_sqr_bf16,@"STO_CUDA_ENTRY STV_DEFAULT"
unary_sqr_bf16:
.text.unary_sqr_bf16:
        /* <DEDUP_REMOVED lines=20> */
[----:B--2---:R-:W-:-:S05]  /*0140*/  HMUL2.BF16_V2 R0, R2.H0_H0, R2.H0_H0 ;  /* 0x2000000202007232 */ /* 0x004fca0000200800 */
[----:B------:R-:W-:Y:S01]  /*0150*/  STG.E.U16 desc[UR4][R4.64], R0 ;  /* 0x0000000004007986 */ /* 0x000fe2000c101504 */
[----:B------:R-:W-:Y:S05]  /*0160*/  EXIT ;  /* 0x000000000000794d */ /* 0x000fea0003800000 */
.L_x_451:
        /* <DEDUP_REMOVED lines=9> */
.L_x_637:


//--------------------- .text.unary_sin_bf16      --------------------------
	.section	.text.unary_sin_bf16,"ax",@progbits
	.align	128
        .global         unary_sin_bf16
        .type           unary_sin_bf16,@function
        .size           unary_sin_bf16,(.L_x_638 - unary_sin_bf16)
        .other          unary_sin_bf16,@"STO_CUDA_ENTRY STV_DEFAULT"
unary_sin_bf16:
.text.unary_sin_bf16:
        /* <DEDUP_REMOVED lines=38> */
.L_x_454:
        /* <DEDUP_REMOVED lines=40> */
[----:B------:R-:W-:Y:S01]  /*04e0*/  @P4 IMAD.MOV.U32 R6, RZ, RZ, R11 ;  /* 0x000000ffff064224 */ /* 0x000fe200078e000b */
[----:B------:R-:W-:Y:S01]  /*04f0*/  ISETP.EQ.AND P4, PT, R9, 0x4, PT ;  /* 0x000000040900780c */ /* 0x000fe20003f82270 */
[----:B------:R-:W-:Y:S01]  /*0500*/  @P2 IMAD.MOV.U32 R6, RZ, RZ, R12 ;  /* 0x000000ffff062224 */ /* 0x000fe200078e000c */
[----:B------:R-:W-:Y:S01]  /*0510*/  @P2 MOV R7, R11 ;  /* 0x0000000b00072202 */ /* 0x000fe20000000f00 */
[----:B------:R-:W-:Y:S02]  /*0520*/  @P1 IMAD.MOV.U32 R6, RZ, RZ, R13 ;  /* 0x000000ffff061224 */ /* 0x000fe400078e000d */
[----:B------:R-:W-:-:S02]  /*0530*/  @P0 IMAD.MOV.U32 R6, RZ, RZ, R14 ;  /* 0x000000ffff060224 */ /* 0x000fc400078e000e */
[----:B------:R-:W-:Y:S02]  /*0540*/  @P1 IMAD.MOV.U32 R7, RZ, RZ, R12 ;  /* 0x000000ffff071224 */ /* 0x000fe400078e000c */
[----:B------:R-:W-:Y:S01]  /*0550*/  @P3 IMAD.MOV.U32 R6, RZ, RZ, R15 ;  /* 0x000000ffff063224 */ /* 0x000fe200078e000f */
[----:B------:R-:W-:Y:S01]  /*0560*/  @P5 MOV R6, R4 ;  /* 0x0000000400065202 */ /* 0x000fe20000000f00 */
[----:B------:R-:W-:Y:S02]  /*0570*/  @P0 IMAD.MOV.U32 R7, RZ, RZ, R13 ;  /* 0x000000ffff070224 */ /* 0x000fe400078e000d */
[----:B------:R-:W-:Y:S02]  /*0580*/  @P3 IMAD.MOV.U32 R7, RZ, RZ, R14 ;  /* 0x000000ffff073224 */ /* 0x000fe400078e000e */
[----:B------:R-:W-:Y:S02]  /*0590*/  @P5 IMAD.MOV.U32 R7, RZ, RZ, R15 ;  /* 0x000000ffff075224 */ /* 0x000fe400078e000f */
[----:B------:R-:W-:-:S02]  /*05a0*/  @P4 IMAD.MOV.U32 R7, RZ, RZ, R4 ;  /* 0x000000ffff074224 */ /* 0x000fc400078e0004 */
        /* <DEDUP_REMOVED lines=13> */
.L_x_456:
[----:B------:R-:W-:Y:S05]  /*0680*/  BSYNC.RECONVERGENT B1 ;  /* 0x0000000000017941 */ /* 0x000fea0003800200 */
.L_x_455:
        /* <DEDUP_REMOVED lines=18> */
.L_x_453:
[----:B------:R-:W-:Y:S05]  /*07b0*/  BSYNC.RECONVERGENT B0 ;  /* 0x0000000000007941 */ /* 0x000fea0003800200 */
.L_x_452:
        /* <DEDUP_REMOVED lines=20> */
[----:B------:R-:W-:-:S05]  /*0900*/  F2FP.BF16.F32.PACK_AB R0, RZ, R0 ;  /* 0x00000000ff00723e */ /* 0x000fca00000010ff */
[----:B------:R-:W-:Y:S01]  /*0910*/  STG.E.U16 desc[UR6][R4.64], R0 ;  /* 0x0000000004007986 */ /* 0x000fe2000c101506 */
[----:B------:R-:W-:Y:S05]  /*0920*/  EXIT ;  /* 0x000000000000794d */ /* 0x000fea0003800000 */
.L_x_457:
        /* <DEDUP_REMOVED lines=13> */
.L_x_638:


//--------------------- .text.unary_cos_bf16      --------------------------
	.section	.text.unary_cos_bf16,"ax",@progbits
	.align	128
        .global         unary_cos_bf16
        .type           unary_cos_bf16,@function
        .size           unary_cos_bf16,(.L_x_639 - unary_cos_bf16)
        .other          unary_cos_bf16,@"STO_CUDA_ENTRY STV_DEFAULT"
unary_cos_bf16:
.text.unary_cos_bf16:
        /* <DEDUP_REMOVED lines=38> */
.L_x_460:
        /* <DEDUP_REMOVED lines=66> */
.L_x_462:
[----:B------:R-:W-:Y:S05]  /*0680*/  BSYNC.RECONVERGENT B1 ;  /* 0x0000000000017941 */ /* 0x000fea0003800200 */
.L_x_461:
        /* <DEDUP_REMOVED lines=18> */
.L_x_459:
[----:B------:R-:W-:Y:S05]  /*07b0*/  BSYNC.RECONVERGENT B0 ;  /* 0x0000000000007941 */ /* 0x000fea0003800200 */
.L_x_458:
        /* <DEDUP_REMOVED lines=24> */
.L_x_463:
        /* <DEDUP_REMOVED lines=12> */
.L_x_639:


//--------------------- .text.assign_minimum_bf16 --------------------------
	.section	.text.assign_minimum_bf16,"ax",@progbits
	.align	128
        .global         assign_minimum_bf16
        .type           assign_minimum_bf16,@function
        .size           assign_minimum_bf16,(.L_x_640 - assign_minimum_bf16)
        .other          assign_minimum_bf16,@"STO_CUDA_ENTRY STV_DEFAULT"
assign_minimum_bf16:
.text.assign_minimum_bf16:
        /* <DEDUP_REMOVED lines=21> */
[----:B--2---:R-:W-:-:S05]  /*0150*/  HSETP2.BF16_V2.GEU.AND P0, PT, R0.H0_H0, R5.H0_H0, PT ;  /* 0x2000000500007234 */ /* 0x004fca0003f0e802 */
[----:B------:R-:W-:-:S05]  /*0160*/  SEL R7, R5, R0, P0 ;  /* 0x0000000005077207 */ /* 0x000fca0000000000 */
[----:B------:R-:W-:Y:S01]  /*0170*/  STG.E.U16 desc[UR4][R2.64], R7 ;  /* 0x0000000702007986 */ /* 0x000fe2000c101504 */
[----:B------:R-:W-:Y:S05]  /*0180*/  EXIT ;  /* 0x000000000000794d */ /* 0x000fea0003800000 */
.L_x_464:
        /* <DEDUP_REMOVED lines=15> */
.L_x_640:


//--------------------- .text.assign_maximum_bf16 --------------------------
	.section	.text.assign_maximum_bf16,"ax",@progbits
	.align	128
        .global         assign_maximum_bf16
        .type           assign_maximum_bf16,@function
        .size           assign_maximum_bf16,(.L_x_641 - assign_maximum_bf16)
        .other          assign_maximum_bf16,@"STO_CUDA_ENTRY STV_DEFAULT"
assign_maximum_bf16:
.text.assign_maximum_bf16:
        /* <DEDUP_REMOVED lines=21> */
[----:B--2---:R-:W-:-:S05]  /*0150*/  HSETP2.BF16_V2.GT.AND P0, PT, R0.H0_H0, R5.H0_H0, PT ;  /* 0x2000000500007234 */ /* 0x004fca0003f04802 */
[----:B------:R-:W-:-:S05]  /*0160*/  SEL R7, R5, R0, !P0 ;  /* 0x0000000005077207 */ /* 0x000fca0004000000 */
[----:B------:R-:W-:Y:S01]  /*0170*/  STG.E.U16 desc[UR4][R2.64], R7 ;  /* 0x0000000702007986 */ /* 0x000fe2000c101504 */
[----:B------:R-:W-:Y:S05]  /*0180*/  EXIT ;  /* 0x000000000000794d */ /* 0x000fea0003800000 */
.L_x_465:
        /* <DEDUP_REMOVED lines=15> */
.L_x_641:


//--------------------- .text.assign_div_bf16     --------------------------
	.section	.text.assign_div_bf16,"ax",@progbits
	.align	128
        .global         assign_div_bf16
        .type           assign_div_bf16,@function
        .size           assign_div_bf16,(.L_x_642 - assign_div_bf16)
        .other          assign_div_bf16,@"STO_CUDA_ENTRY STV_DEFAULT"
assign_div_bf16:
.text.assign_div_bf16:
        /* <DEDUP_REMOVED lines=19> */
[----:B------:R-:W-:-:S05]  /*0130*/  IADD3.X R3, PT, PT, R0, UR7, RZ, P0, !PT ;  /* 0x0000000700037c10 */ /* 0x000fca00087fe4ff */
[----:B------:R-:W3:Y:S01]  /*0140*/  LDG.E.U16 R0, desc[UR4][R2.64] ;  /* 0x0000000402007981 */ /* 0x000ee2000c1e1500 */
[----:B--2---:R-:W-:-:S05]  /*0150*/  IMAD.U32 R6, R4, 0x10000, RZ ;  /* 0x0001000004067824 */ /* 0x004fca00078e00ff */
[----:B------:R-:W-:-:S13]  /*0160*/  FSETP.GE.AND P0, PT, |R6|, 8.50705917302346158658e+37, PT ;  /* 0x7e8000000600780b */ /* 0x000fda0003f06200 */
[----:B------:R-:W-:-:S05]  /*0170*/  @P0 FMUL R6, R6, 0.25 ;  /* 0x3e80000006060820 */ /* 0x000fca0000400000 */
[----:B------:R-:W-:Y:S01]  /*0180*/  FSETP.GEU.AND P1, PT, |R6|, 1.175494350822287508e-38, PT ;  /* 0x008000000600780b */ /* 0x000fe20003f2e200 */
[----:B---3--:R-:W-:-:S12]  /*0190*/  IMAD.U32 R0, R0, 0x10000, RZ ;  /* 0x0001000000007824 */ /* 0x008fd800078e00ff */
[----:B------:R-:W-:Y:S01]  /*01a0*/  @!P1 FMUL R6, R6, 16777216 ;  /* 0x4b80000006069820 */ /* 0x000fe20000400000 */
[----:B------:R-:W-:-:S03]  /*01b0*/  @!P1 FMUL R0, R0, 16777216 ;  /* 0x4b80000000009820 */ /* 0x000fc60000400000 */
[----:B------:R-:W0:Y:S02]  /*01c0*/  MUFU.RCP R7, R6 ;  /* 0x0000000600077308 */ /* 0x000e240000001000 */
[----:B0-----:R-:W-:-:S04]  /*01d0*/  FMUL R0, R7, R0 ;  /* 0x0000000007007220 */ /* 0x001fc80000400000 */
[----:B------:R-:W-:-:S05]  /*01e0*/  @P0 FMUL R0, R0, 0.25 ;  /* 0x3e80000000000820 */ /* 0x000fca0000400000 */
[----:B------:R-:W-:-:S05]  /*01f0*/  F2FP.BF16.F32.PACK_AB R0, RZ, R0 ;  /* 0x00000000ff00723e */ /* 0x000fca00000010ff */
[----:B------:R-:W-:Y:S01]  /*0200*/  STG.E.U16 desc[UR4][R2.64], R0 ;  /* 0x0000000002007986 */ /* 0x000fe2000c101504 */
[----:B------:R-:W-:Y:S05]  /*0210*/  EXIT ;  /* 0x000000000000794d */ /* 0x000fea0003800000 */
.L_x_466:
        /* <DEDUP_REMOVED lines=14> */
.L_x_642:


//--------------------- .text.assign_mul_bf16     --------------------------
	.section	.text.assign_mul_bf16,"ax",@progbits
	.align	128
        .global         assign_mul_bf16
        .type           assign_mul_bf16,@function
        .size           assign_mul_bf16,(.L_x_643 - assign_mul_bf16)
        .other          assign_mul_bf16,@"STO_CUDA_ENTRY STV_DEFAULT"
assign_mul_bf16:
.text.assign_mul_bf16:
        /* <DEDUP_REMOVED lines=21> */
[----:B--2---:R-:W-:-:S05]  /*0150*/  HMUL2.BF16_V2 R0, R0.H0_H0, R5.H0_H0 ;  /* 0x2000000500007232 */ /* 0x004fca0000200800 */
[----:B------:R-:W-:Y:S01]  /*0160*/  STG.E.U16 desc[UR4][R2.64], R0 ;  /* 0x0000000002007986 */ /* 0x000fe2000c101504 */
[----:B------:R-:W-:Y:S05]  /*0170*/  EXIT ;  /* 0x000000000000794d */ /* 0x000fea0003800000 */
.L_x_467:
        /* <DEDUP_REMOVED lines=16> */
.L_x_643:


//--------------------- .text.assign_sub_bf16     --------------------------
	.section	.text.assign_sub_bf16,"ax",@progbits
	.align	128
        .global         assign_sub_bf16
        .type           assign_sub_bf16,@function
        .size           assign_sub_bf16,(.L_x_644 - assign_sub_bf16)
        .other          assign_sub_bf16,@"STO_CUDA_ENTRY STV_DEFAULT"
assign_sub_bf16:
.text.assign_sub_bf16:
        /* <DEDUP_REMOVED lines=21> */
[----:B--2---:R-:W-:-:S05]  /*0150*/  HADD2.BF16_V2 R0, R0.H0_H0, -R5.H0_H0 ;  /* 0xa000000500007230 */ /* 0x004fca0000200800 */
[----:B------:R-:W-:Y:S01]  /*0160*/  STG.E.U16 desc[UR4][R2.64], R0 ;  /* 0x0000000002007986 */ /* 0x000fe2000c101504 */
[----:B------:R-:W-:Y:S05]  /*0170*/  EXIT ;  /* 0x000000000000794d */ /* 0x000fea0003800000 */
.L_x_468:
        /* <DEDUP_REMOVED lines=16> */
.L_x_644:


//--------------------- .text.assign_add_bf16     --------------------------
	.section	.text.assign_add_bf16,"ax",@progbits
	.align	128
        .global         assign_add_bf16
        .type           assign_add_bf16,@function
        .size           assign_add_bf16,(.L_x_645 - assign_add_bf16)
        .other          assign_add_bf16,@"STO_CUDA_ENTRY STV_DEFAULT"
assign_add_bf16:
.text.assign_add_bf16:
        /* <DEDUP_REMOVED lines=21> */
[----:B--2---:R-:W-:-:S05]  /*0150*/  HADD2.BF16_V2 R0, R0.H0_H0, R5.H0_H0 ;  /* 0x2000000500007230 */ /* 0x004fca0000200800 */
[----:B------:R-:W-:Y:S01]  /*0160*/  STG.E.U16 desc[UR4][R2.64], R0 ;  /* 0x0000000002007986 */ /* 0x000fe2000c101504 */
[----:B------:R-:W-:Y:S05]  /*0170*/  EXIT ;  /* 0x000000000000794d */ /* 0x000fea0003800000 */
.L_x_469:
        /* <DEDUP_REMOVED lines=16> */
.L_x_645:


//--------------------- .text.binary_minimum_bf16 --------------------------
	.section	.text.binary_minimum_bf16,"ax",@progbits
	.align	128
        .global         binary_minimum_bf16
        .type           binary_minimum_bf16,@function
        .size           binary_minimum_bf16,(.L_x_646 - binary_minimum_bf16)
        .other          binary_minimum_bf16,@"STO_CUDA_ENTRY STV_DEFAULT"
binary_minimum_bf16:
.text.binary_minimum_bf16:
        /* <DEDUP_REMOVED lines=23> */
[----:B--2---:R-:W-:-:S05]  /*0170*/  HSETP2.BF16_V2.GEU.AND P0, PT, R2.H0_H0, R5.H0_H0, PT ;  /* 0x2000000502007234 */ /* 0x004fca0003f0e802 */
[----:B------:R-:W-:-:S05]  /*0180*/  SEL R9, R5, R2, P0 ;  /* 0x0000000205097207 */ /* 0x000fca0000000000 */
[----:B------:R-:W-:Y:S01]  /*0190*/  STG.E.U16 desc[UR4][R6.64], R9 ;  /* 0x0000000906007986 */ /* 0x000fe2000c101504 */
[----:B------:R-:W-:Y:S05]  /*01a0*/  EXIT ;  /* 0x000000000000794d */ /* 0x000fea0003800000 */
.L_x_470:
        /* <DEDUP_REMOVED lines=13> */
.L_x_646:


//--------------------- .text.binary_maximum_bf16 --------------------------
	.section	.text.binary_maximum_bf16,"ax",@progbits
	.align	128
        .global         binary_maximum_bf16
        .type           binary_maximum_bf16,@function
        .size           binary_maximum_bf16,(.L_x_647 - binary_maximum_bf16)
        .other          binary_maximum_bf16,@"STO_CUDA_ENTRY STV_DEFAULT"
binary_maximum_bf16:
.text.binary_maximum_bf16:
        /* <DEDUP_REMOVED lines=23> */
[----:B--2---:R-:W-:-:S05]  /*0170*/  HSETP2.BF16_V2.GT.AND P0, PT, R2.H0_H0, R5.H0_H0, PT ;  /* 0x2000000502007234 */ /* 0x004fca0003f04802 */
[----:B------:R-:W-:-:S05]  /*0180*/  SEL R9, R5, R2, !P0 ;  /* 0x0000000205097207 */ /* 0x000fca0004000000 */
[----:B------:R-:W-:Y:S01]  /*0190*/  STG.E.U16 desc[UR4][R6.64], R9 ;  /* 0x0000000906007986 */ /* 0x000fe2000c101504 */
[----:B------:R-:W-:Y:S05]  /*01a0*/  EXIT ;  /* 0x000000000000794d */ /* 0x000fea0003800000 */
.L_x_471:
        /* <DEDUP_REMOVED lines=13> */
.L_x_647:


//--------------------- .text.binary_div_bf16     --------------------------
	.section	.text.binary_div_bf16,"ax",@progbits
	.align	128
        .global         binary_div_bf16
        .type           binary_div_bf16,@function
        .size           binary_div_bf16,(.L_x_648 - binary_div_bf16)
        .other          binary_div_bf16,@"STO_CUDA_ENTRY STV_DEFAULT"
binary_div_bf16:
.text.binary_div_bf16:
        /* <DEDUP_REMOVED lines=21> */
[----:B---3--:R-:W-:-:S05]  /*0150*/  IMAD.U32 R6, R4, 0x10000, RZ ;  /* 0x0001000004067824 */ /* 0x008fca00078e00ff */
[----:B------:R-:W-:Y:S01]  /*0160*/  FSETP.GE.AND P0, PT, |R6|, 8.50705917302346158658e+37, PT ;  /* 0x7e8000000600780b */ /* 0x000fe20003f06200 */
[----:B--2---:R-:W-:-:S12]  /*0170*/  IMAD.U32 R0, R2, 0x10000, RZ ;  /* 0x0001000002007824 */ /* 0x004fd800078e00ff */
[----:B------:R-:W-:-:S05]  /*0180*/  @P0 FMUL R6, R6, 0.25 ;  /* 0x3e80000006060820 */ /* 0x000fca0000400000 */
[----:B------:R-:W-:-:S13]  /*0190*/  FSETP.GEU.AND P1, PT, |R6|, 1.175494350822287508e-38, PT ;  /* 0x008000000600780b */ /* 0x000fda0003f2e200 */
[----:B------:R-:W-:Y:S01]  /*01a0*/  @!P1 FMUL R6, R6, 16777216 ;  /* 0x4b80000006069820 */ /* 0x000fe20000400000 */
[----:B------:R-:W-:-:S03]  /*01b0*/  @!P1 FMUL R0, R0, 16777216 ;  /* 0x4b80000000009820 */ /* 0x000fc60000400000 */
[----:B------:R-:W0:Y:S02]  /*01c0*/  MUFU.RCP R7, R6 ;  /* 0x0000000600077308 */ /* 0x000e240000001000 */
[----:B0-----:R-:W-:-:S04]  /*01d0*/  FMUL R0, R7, R0 ;  /* 0x0000000007007220 */ /* 0x001fc80000400000 */
[----:B------:R-:W-:Y:S01]  /*01e0*/  @P0 FMUL R0, R0, 0.25 ;  /* 0x3e80000000000820 */ /* 0x000fe20000400000 */
[----:B------:R-:W-:-:S04]  /*01f0*/  IADD3 R2, P0, PT, R8, UR10, RZ ;  /* 0x0000000a08027c10 */ /* 0x000fc8000ff1e0ff */
[----:B------:R-:W-:Y:S02]  /*0200*/  F2FP.BF16.F32.PACK_AB R0, RZ, R0 ;  /* 0x00000000ff00723e */ /* 0x000fe400000010ff */
[----:B------:R-:W-:-:S05]  /*0210*/  IADD3.X R3, PT, PT, R9, UR11, RZ, P0, !PT ;  /* 0x0000000b09037c10 */ /* 0x000fca00087fe4ff */
[----:B------:R-:W-:Y:S01]  /*0220*/  STG.E.U16 desc[UR4][R2.64], R0 ;  /* 0x0000000002007986 */ /* 0x000fe2000c101504 */
[----:B------:R-:W-:Y:S05]  /*0230*/  EXIT ;  /* 0x000000000000794d */ /* 0x000fea0003800000 */
.L_x_472:
        /* <DEDUP_REMOVED lines=12> */
.L_x_648:


//--------------------- .text.binary_mul_bf16     --------------------------
	.section	.text.binary_mul_bf16,"ax",@progbits
	.align	128
        .global         binary_mul_bf16
        .type           binary_mul_bf16,@function
        .size           binary_mul_bf16,(.L_x_649 - binary_mul_bf16)
        .other          binary_mul_bf16,@"STO_CUDA_ENTRY STV_DEFAULT"
binary_mul_bf16:
.text.binary_mul_bf16:
        /* <DEDUP_REMOVED lines=23> */
[----:B--2---:R-:W-:-:S05]  /*0170*/  HMUL2.BF16_V2 R5, R2.H0_H0, R5.H0_H0 ;  /* 0x2000000502057232 */ /* 0x004fca0000200800 */
[----:B------:R-:W-:Y:S01]  /*0180*/  STG.E.U16 desc[UR4][R6.64], R5 ;  /* 0x0000000506007986 */ /* 0x000fe2000c101504 */
[----:B------:R-:W-:Y:S05]  /*0190*/  EXIT ;  /* 0x000000000000794d */ /* 0x000fea0003800000 */
.L_x_473:
        /* <DEDUP_REMOVED lines=14> */
.L_x_649:


//--------------------- .text.binary_sub_bf16     --------------------------
	.section	.text.binary_sub_bf16,"ax",@progbits
	.align	128
        .global         binary_sub_bf16
        .type           binary_sub_bf16,@function
        .size           binary_sub_bf16,(.L_x_650 - binary_sub_bf16)
        .other          binary_sub_bf16,@"STO_CUDA_ENTRY STV_DEFAULT"
binary_sub_bf16:
.text.binary_sub_bf16:
        /* <DEDUP_REMOVED lines=23> */
[----:B--2---:R-:W-:-:S05]  /*0170*/  HADD2.BF16_V2 R5, R2.H0_H0, -R5.H0_H0 ;  /* 0xa000000502057230 */ /* 0x004fca0000200800 */
[----:B------:R-:W-:Y:S01]  /*0180*/  STG.E.U16 desc[UR4][R6.64], R5 ;  /* 0x0000000506007986 */ /* 0x000fe2000c101504 */
[----:B------:R-:W-:Y:S05]  /*0190*/  EXIT ;  /* 0x000000000000794d */ /* 0x000fea0003800000 */
.L_x_474:
        /* <DEDUP_REMOVED lines=14> */
.L_x_650:


//--------------------- .text.binary_add_bf16     --------------------------
	.section	.text.binary_add_bf16,"ax",@progbits
	.align	128
        .global         binary_add_bf16
        .type           binary_add_bf16,@function
        .size           binary_add_bf16,(.L_x_651 - binary_add_bf16)
        .other          binary_add_bf16,@"STO_CUDA_ENTRY STV_DEFAULT"
binary_add_bf16:
.text.binary_add_bf16:
        /* <DEDUP_REMOVED lines=23> */
[----:B--2---:R-:W-:-:S05]  /*0170*/  HADD2.BF16_V2 R5, R2.H0_H0, R5.H0_H0 ;  /* 0x2000000502057230 */ /* 0x004fca0000200800 */
[----:B------:R-:W-:Y:S01]  /*0180*/  STG.E.U16 desc[UR4][R6.64], R5 ;  /* 0x0000000506007986 */ /* 0x000fe2000c101504 */
[----:B------:R-:W-:Y:S05]  /*0190*/  EXIT ;  /* 0x000000000000794d */ /* 0x000fea0003800000 */
.L_x_475:
        /* <DEDUP_REMOVED lines=14> */
.L_x_651:


//--------------------- .nv.global.init           --------------------------
	.section	.nv.global.init,"aw",@progbits
	.align	4
.nv.global.init:
	.type		__cudart_i2opi_f,@object
	.size		__cudart_i2opi_f,(.L_0 - __cudart_i2opi_f)
__cudart_i2opi_f:
        /*0000*/ 	.byte	0x41, 0x90, 0x43, 0x3c, 0x99, 0x95, 0x62, 0xdb, 0xc0, 0xdd, 0x34, 0xf5, 0xd1, 0x57, 0x27, 0xfc
        /*0010*/ 	.byte	0x29, 0x15, 0x44, 0x4e, 0x6e, 0x83, 0xf9, 0xa2
.L_0:


//--------------------- .nv.shared.reserved.0     --------------------------
	.section	.nv.shared.reserved.0,"aw",@nobits
	.weak		__nv_reservedSMEM_offset_0_alias
	.size		__nv_reservedSMEM_offset_0_alias, 0, 64
	.other		__nv_reservedSMEM_offset_0_alias,@"STO_CUDA_RESERVED_SHARED STV_DEFAULT"
__nv_reservedSMEM_offset_0_alias:
	.zero		0
	.zero		64


//--------------------- .nv.constant0.scale_add_f64 --------------------------
	.section	.nv.constant0.scale_add_f64,"a",@progbits
	.sectionflags	@""
	.align	4
.nv.constant0.scale_add_f64:
	.zero		936


//--------------------- .nv.constant0.inplace_sigmoid_f64 --------------------------
	.section	.nv.constant0.inplace_sigmoid_f64,"a",@progbits
	.sectionflags	@""
	.align	4
.nv.constant0.inplace_sigmoid_f64:
	.zero		912


//--------------------- .nv.constant0.inplace_tanh_f64 --------------------------
	.section	.nv.constant0.inplace_tanh_f64,"a",@progbits
	.sectionflags	@""
	.align	4
.nv.constant0.inplace_tanh_f64:
	.zero		912


//--------------------- .nv.constant0.inplace_silu_f64 --------------------------
	.section	.nv.constant0.inplace_silu_f64,"a",@progbits
	.sectionflags	@""
	.align	4
.nv.constant0.inplace_silu_f64:
	.zero		912


//--------------------- .nv.constant0.inplace_relu_f64 --------------------------
	.section	.nv.constant0.inplace_relu_f64,"a",@progbits
	.sectionflags	@""
	.align	4
.nv.constant0.inplace_relu_f64:
	.zero		912


//--------------------- .nv.constant0.inplace_elu_f64 --------------------------
	.section	.nv.constant0.inplace_elu_f64,"a",@progbits
	.sectionflags	@""
	.align	4
.nv.constant0.inplace_elu_f64:
	.zero		916


//--------------------- .nv.constant0.inplace_gelu_erf_f64 --------------------------
	.section	.nv.constant0.inplace_gelu_erf_f64,"a",@progbits
	.sectionflags	@""
	.align	4
.nv.constant0.inplace_gelu_erf_f64:
	.zero		912


//--------------------- .nv.constant0.inplace_abs_f64 --------------------------
	.section	.nv.constant0.inplace_abs_f64,"a",@progbits
	.sectionflags	@""
	.align	4
.nv.constant0.inplace_abs_f64:
	.zero		912


//--------------------- .nv.constant0.inplace_rsqrt_f64 --------------------------
	.section	.nv.constant0.inplace_rsqrt_f64,"a",@progbits
	.sectionflags	@""
	.align	4
.nv.constant0.inplace_rsqrt_f64:
	.zero		912


//--------------------- .nv.constant0.inplace_sqrt_f64 --------------------------
	.section	.nv.constant0.inplace_sqrt_f64,"a",@progbits
	.sectionflags	@""
	.align	4
.nv.constant0.inplace_sqrt_f64:
	.zero		912


//--------------------- .nv.constant0.inplace_sqr_f64 --------------------------
	.section	.nv.constant0.inplace_sqr_f64,"a",@progbits
	.sectionflags	@""
	.align	4
.nv.constant0.inplace_sqr_f64:
	.zero		912


//--------------------- .nv.constant0.inplace_sin_f64 --------------------------
	.section	.nv.constant0.inplace_sin_f64,"a",@progbits
	.sectionflags	@""
	.align	4
.nv.constant0.inplace_sin_f64:
	.zero		912


//--------------------- .nv.constant0.inplace_cos_f64 --------------------------
	.section	.nv.constant0.inplace_cos_f64,"a",@progbits
	.sectionflags	@""
	.align	4
.nv.constant0.inplace_cos_f64:
	.zero		912


//--------------------- .nv.constant0.unary_sigmoid_f64 --------------------------
	.section	.nv.constant0.unary_sigmoid_f64,"a",@progbits
	.sectionflags	@""
	.align	4
.nv.constant0.unary_sigmoid_f64:
	.zero		920


//--------------------- .nv.constant0.unary_tanh_f64 --------------------------
	.section	.nv.constant0.unary_tanh_f64,"a",@progbits
	.sectionflags	@""
	.align	4
.nv.constant0.unary_tanh_f64:
	.zero		920


//--------------------- .nv.constant0.unary_silu_f64 --------------------------
	.section	.nv.constant0.unary_silu_f64,"a",@progbits
	.sectionflags	@""
	.align	4
.nv.constant0.unary_silu_f64:
	.zero		920


//--------------------- .nv.constant0.unary_relu_f64 --------------------------
	.section	.nv.constant0.unary_relu_f64,"a",@progbits
	.sectionflags	@""
	.align	4
.nv.constant0.unary_relu_f64:
	.zero		920


//--------------------- .nv.constant0.unary_elu_f64 --------------------------
	.section	.nv.constant0.unary_elu_f64,"a",@progbits
	.sectionflags	@""
	.align	4
.nv.constant0.unary_elu_f64:
	.zero		924


//--------------------- .nv.constant0.unary_gelu_erf_f64 --------------------------
	.section	.nv.constant0.unary_gelu_erf_f64,"a",@progbits
	.sectionflags	@""
	.align	4
.nv.constant0.unary_gelu_erf_f64:
	.zero		920


//--------------------- .nv.constant0.unary_abs_f64 --------------------------
	.section	.nv.constant0.unary_abs_f64,"a",@progbits
	.sectionflags	@""
	.align	4
.nv.constant0.unary_abs_f64:
	.zero		920


//--------------------- .nv.constant0.unary_rsqrt_f64 --------------------------
	.section	.nv.constant0.unary_rsqrt_f64,"a",@progbits
	.sectionflags	@""
	.align	4
.nv.constant0.unary_rsqrt_f64:
	.zero		920


//--------------------- .nv.constant0.unary_sqrt_f64 --------------------------
	.section	.nv.constant0.unary_sqrt_f64,"a",@progbits
	.sectionflags	@""
	.align	4
.nv.constant0.unary_sqrt_f64:
	.zero		920


//--------------------- .nv.constant0.unary_sqr_f64 --------------------------
	.section	.nv.constant0.unary_sqr_f64,"a",@progbits
	.sectionflags	@""
	.align	4
.nv.constant0.unary_sqr_f64:
	.zero		920


//--------------------- .nv.constant0.unary_sin_f64 --------------------------
	.section	.nv.constant0.unary_sin_f64,"a",@progbits
	.sectionflags	@""
	.align	4
.nv.constant0.unary_sin_f64:
	.zero		920


//--------------------- .nv.constant0.unary_cos_f64 --------------------------
	.section	.nv.constant0.unary_cos_f64,"a",@progbits
	.sectionflags	@""
	.align	4
.nv.constant0.unary_cos_f64:
	.zero		920


//--------------------- .nv.constant0.assign_minimum_f64 --------------------------
	.section	.nv.constant0.assign_minimum_f64,"a",@progbits
	.sectionflags	@""
	.align	4
.nv.constant0.assign_minimum_f64:
	.zero		920


//--------------------- .nv.constant0.assign_maximum_f64 --------------------------
	.section	.nv.constant0.assign_maximum_f64,"a",@progbits
	.sectionflags	@""
	.align	4
.nv.constant0.assign_maximum_f64:
	.zero		920


//--------------------- .nv.constant0.assign_div_f64 --------------------------
	.section	.nv.constant0.assign_div_f64,"a",@progbits
	.sectionflags	@""
	.align	4
.nv.constant0.assign_div_f64:
	.zero		920


//--------------------- .nv.constant0.assign_mul_f64 --------------------------
	.section	.nv.constant0.assign_mul_f64,"a",@progbits
	.sectionflags	@""
	.align	4
.nv.constant0.assign_mul_f64:
	.zero		920


//--------------------- .nv.constant0.assign_sub_f64 --------------------------
	.section	.nv.constant0.assign_sub_f64,"a",@progbits
	.sectionflags	@""
	.align	4
.nv.constant0.assign_sub_f64:
	.zero		920


//--------------------- .nv.constant0.assign_add_f64 --------------------------
	.section	.nv.constant0.assign_add_f64,"a",@progbits
	.sectionflags	@""
	.align	4
.nv.constant0.assign_add_f64:
	.zero		920


//--------------------- .nv.constant0.binary_minimum_f64 --------------------------
	.section	.nv.constant0.binary_minimum_f64,"a",@progbits
	.sectionflags	@""
	.align	4
.nv.constant0.binary_minimum_f64:
	.zero		928


//--------------------- .nv.constant0.binary_maximum_f64 --------------------------
	.section	.nv.constant0.binary_maximum_f64,"a",@progbits
	.sectionflags	@""
	.align	4
.nv.constant0.binary_maximum_f64:
	.zero		928


//--------------------- .nv.constant0.binary_div_f64 --------------------------
	.section	.nv.constant0.binary_div_f64,"a",@progbits
	.sectionflags	@""
	.align	4
.nv.constant0.binary_div_f64:
	.zero		928


//--------------------- .nv.constant0.binary_mul_f64 --------------------------
	.section	.nv.constant0.binary_mul_f64,"a",@progbits
	.sectionflags	@""
	.align	4
.nv.constant0.binary_mul_f64:
	.zero		928


//--------------------- .nv.constant0.binary_sub_f64 --------------------------
	.section	.nv.constant0.binary_sub_f64,"a",@progbits
	.sectionflags	@""
	.align	4
.nv.constant0.binary_sub_f64:
	.zero		928


//--------------------- .nv.constant0.binary_add_f64 --------------------------
	.section	.nv.constant0.binary_add_f64,"a",@progbits
	.sectionflags	@""
	.align	4
.nv.constant0.binary_add_f64:
	.zero		928


//--------------------- .nv.constant0.scale_add_f32 --------------------------
	.section	.nv.constant0.scale_add_f32,"a",@progbits
	.sectionflags	@""
	.align	4
.nv.constant0.scale_add_f32:
	.zero		928


//--------------------- .nv.constant0.inplace_sigmoid_f32 --------------------------
	.section	.nv.constant0.inplace_sigmoid_f32,"a",@progbits
	.sectionflags	@""
	.align	4
.nv.constant0.inplace_sigmoid_f32:
	.zero		912


//--------------------- .nv.constant0.inplace_tanh_f32 --------------------------
	.section	.nv.constant0.inplace_tanh_f32,"a",@progbits
	.sectionflags	@""
	.align	4
.nv.constant0.inplace_tanh_f32:
	.zero		912


//--------------------- .nv.constant0.inplace_silu_f32 --------------------------
	.section	.nv.constant0.inplace_silu_f32,"a",@progbits
	.sectionflags	@""
	.align	4
.nv.constant0.inplace_silu_f32:
	.zero		912


//--------------------- .nv.constant0.inplace_relu_f32 --------------------------
	.section	.nv.constant0.inplace_relu_f32,"a",@progbits
	.sectionflags	@""
	.align	4
.nv.constant0.inplace_relu_f32:
	.zero		912


//--------------------- .nv.constant0.inplace_elu_f32 --------------------------
	.section	.nv.constant0.inplace_elu_f32,"a",@progbits
	.sectionflags	@""
	.align	4
.nv.constant0.inplace_elu_f32:
	.zero		916


//--------------------- .nv.constant0.inplace_gelu_erf_f32 --------------------------
	.section	.nv.constant0.inplace_gelu_erf_f32,"a",@progbits
	.sectionflags	@""
	.align	4
.nv.constant0.inplace_gelu_erf_f32:
	.zero		912


//--------------------- .nv.constant0.inplace_abs_f32 --------------------------
	.section	.nv.constant0.inplace_abs_f32,"a",@progbits
	.sectionflags	@""
	.align	4
.nv.constant0.inplace_abs_f32:
	.zero		912


//--------------------- .nv.constant0.inplace_rsqrt_f32 --------------------------
	.section	.nv.constant0.inplace_rsqrt_f32,"a",@progbits
	.sectionflags	@""
	.align	4
.nv.constant0.inplace_rsqrt_f32:
	.zero		912


//--------------------- .nv.constant0.inplace_sqrt_f32 --------------------------
	.section	.nv.constant0.inplace_sqrt_f32,"a",@progbits
	.sectionflags	@""
	.align	4
.nv.constant0.inplace_sqrt_f32:
	.zero		912


//--------------------- .nv.constant0.inplace_sqr_f32 --------------------------
	.section	.nv.constant0.inplace_sqr_f32,"a",@progbits
	.sectionflags	@""
	.align	4
.nv.constant0.inplace_sqr_f32:
	.zero		912


//--------------------- .nv.constant0.inplace_sin_f32 --------------------------
	.section	.nv.constant0.inplace_sin_f32,"a",@progbits
	.sectionflags	@""
	.align	4
.nv.constant0.inplace_sin_f32:
	.zero		912


//--------------------- .nv.constant0.inplace_cos_f32 --------------------------
	.section	.nv.constant0.inplace_cos_f32,"a",@progbits
	.sectionflags	@""
	.align	4
.nv.constant0.inplace_cos_f32:
	.zero		912


//--------------------- .nv.constant0.unary_sigmoid_f32 --------------------------
	.section	.nv.constant0.unary_sigmoid_f32,"a",@progbits
	.sectionflags	@""
	.align	4
.nv.constant0.unary_sigmoid_f32:
	.zero		920


//--------------------- .nv.constant0.unary_tanh_f32 --------------------------
	.section	.nv.constant0.unary_tanh_f32,"a",@progbits
	.sectionflags	@""
	.align	4
.nv.constant0.unary_tanh_f32:
	.zero		920


//--------------------- .nv.constant0.unary_silu_f32 --------------------------
	.section	.nv.constant0.unary_silu_f32,"a",@progbits
	.sectionflags	@""
	.align	4
.nv.constant0.unary_silu_f32:
	.zero		920


//--------------------- .nv.constant0.unary_relu_f32 --------------------------
	.section	.nv.constant0.unary_relu_f32,"a",@progbits
	.sectionflags	@""
	.align	4
.nv.constant0.unary_relu_f32:
	.zero		920


//--------------------- .nv.constant0.unary_elu_f32 --------------------------
	.section	.nv.constant0.unary_elu_f32,"a",@progbits
	.sectionflags	@""
	.align	4
.nv.constant0.unary_elu_f32:
	.zero		924


//--------------------- .nv.constant0.unary_gelu_erf_f32 --------------------------
	.section	.nv.constant0.unary_gelu_erf_f32,"a",@progbits
	.sectionflags	@""
	.align	4
.nv.constant0.unary_gelu_erf_f32:
	.zero		920


//--------------------- .nv.constant0.unary_abs_f32 --------------------------
	.section	.nv.constant0.unary_abs_f32,"a",@progbits
	.sectionflags	@""
	.align	4
.nv.constant0.unary_abs_f32:
	.zero		920


//--------------------- .nv.constant0.unary_rsqrt_f32 --------------------------
	.section	.nv.constant0.unary_rsqrt_f32,"a",@progbits
	.sectionflags	@""
	.align	4
.nv.constant0.unary_rsqrt_f32:
	.zero		920


//--------------------- .nv.constant0.unary_sqrt_f32 --------------------------
	.section	.nv.constant0.unary_sqrt_f32,"a",@progbits
	.sectionflags	@""
	.align	4
.nv.constant0.unary_sqrt_f32:
	.zero		920


//--------------------- .nv.constant0.unary_sqr_f32 --------------------------
	.section	.nv.constant0.unary_sqr_f32,"a",@progbits
	.sectionflags	@""
	.align	4
.nv.constant0.unary_sqr_f32:
	.zero		920


//--------------------- .nv.constant0.unary_sin_f32 --------------------------
	.section	.nv.constant0.unary_sin_f32,"a",@progbits
	.sectionflags	@""
	.align	4
.nv.constant0.unary_sin_f32:
	.zero		920


//--------------------- .nv.constant0.unary_cos_f32 --------------------------
	.section	.nv.constant0.unary_cos_f32,"a",@progbits
	.sectionflags	@""
	.align	4
.nv.constant0.unary_cos_f32:
	.zero		920


//--------------------- .nv.constant0.assign_minimum_f32 --------------------------
	.section	.nv.constant0.assign_minimum_f32,"a",@progbits
	.sectionflags	@""
	.align	4
.nv.constant0.assign_minimum_f32:
	.zero		920


//--------------------- .nv.constant0.assign_maximum_f32 --------------------------
	.section	.nv.constant0.assign_maximum_f32,"a",@progbits
	.sectionflags	@""
	.align	4
.nv.constant0.assign_maximum_f32:
	.zero		920


//--------------------- .nv.constant0.assign_div_f32 --------------------------
	.section	.nv.constant0.assign_div_f32,"a",@progbits
	.sectionflags	@""
	.align	4
.nv.constant0.assign_div_f32:
	.zero		920


//--------------------- .nv.constant0.assign_mul_f32 --------------------------
	.section	.nv.constant0.assign_mul_f32,"a",@progbits
	.sectionflags	@""
	.align	4
.nv.constant0.assign_mul_f32:
	.zero		920


//--------------------- .nv.constant0.assign_sub_f32 --------------------------
	.section	.nv.constant0.assign_sub_f32,"a",@progbits
	.sectionflags	@""
	.align	4
.nv.constant0.assign_sub_f32:
	.zero		920


//--------------------- .nv.constant0.assign_add_f32 --------------------------
	.section	.nv.constant0.assign_add_f32,"a",@progbits
	.sectionflags	@""
	.align	4
.nv.constant0.assign_add_f32:
	.zero		920


//--------------------- .nv.constant0.binary_minimum_f32 --------------------------
	.section	.nv.constant0.binary_minimum_f32,"a",@progbits
	.sectionflags	@""
	.align	4
.nv.constant0.binary_minimum_f32:
	.zero		928


//--------------------- .nv.constant0.binary_maximum_f32 --------------------------
	.section	.nv.constant0.binary_maximum_f32,"a",@progbits
	.sectionflags	@""
	.align	4
.nv.constant0.binary_maximum_f32:
	.zero		928


//--------------------- .nv.constant0.binary_div_f32 --------------------------
	.section	.nv.constant0.binary_div_f32,"a",@progbits
	.sectionflags	@""
	.align	4
.nv.constant0.binary_div_f32:
	.zero		928


//--------------------- .nv.constant0.binary_mul_f32 --------------------------
	.section	.nv.constant0.binary_mul_f32,"a",@progbits
	.sectionflags	@""
	.align	4
.nv.constant0.binary_mul_f32:
	.zero		928


//--------------------- .nv.constant0.binary_sub_f32 --------------------------
	.section	.nv.constant0.binary_sub_f32,"a",@progbits
	.sectionflags	@""
	.align	4
.nv.constant0.binary_sub_f32:
	.zero		928


//--------------------- .nv.constant0.binary_add_f32 --------------------------
	.section	.nv.constant0.binary_add_f32,"a",@progbits
	.sectionflags	@""
	.align	4
.nv.constant0.binary_add_f32:
	.zero		928


//--------------------- .nv.constant0.scale_add_f16 --------------------------
	.section	.nv.constant0.scale_add_f16,"a",@progbits
	.sectionflags	@""
	.align	4
.nv.constant0.scale_add_f16:
	.zero		924


//--------------------- .nv.constant0.inplace_sigmoid_f16 --------------------------
	.section	.nv.constant0.inplace_sigmoid_f16,"a",@progbits
	.sectionflags	@""
	.align	4
.nv.constant0.inplace_sigmoid_f16:
	.zero		912


//--------------------- .nv.constant0.inplace_tanh_f16 --------------------------
	.section	.nv.constant0.inplace_tanh_f16,"a",@progbits
	.sectionflags	@""
	.align	4
.nv.constant0.inplace_tanh_f16:
	.zero		912


//--------------------- .nv.constant0.inplace_silu_f16 --------------------------
	.section	.nv.constant0.inplace_silu_f16,"a",@progbits
	.sectionflags	@""
	.align	4
.nv.constant0.inplace_silu_f16:
	.zero		912


//--------------------- .nv.constant0.inplace_relu_f16 --------------------------
	.section	.nv.constant0.inplace_relu_f16,"a",@progbits
	.sectionflags	@""
	.align	4
.nv.constant0.inplace_relu_f16:
	.zero		912


//--------------------- .nv.constant0.inplace_elu_f16 --------------------------
	.section	.nv.constant0.inplace_elu_f16,"a",@progbits
	.sectionflags	@""
	.align	4
.nv.constant0.inplace_elu_f16:
	.zero		916


//--------------------- .nv.constant0.inplace_gelu_erf_f16 --------------------------
	.section	.nv.constant0.inplace_gelu_erf_f16,"a",@progbits
	.sectionflags	@""
	.align	4
.nv.constant0.inplace_gelu_erf_f16:
	.zero		912


//--------------------- .nv.constant0.inplace_abs_f16 --------------------------
	.section	.nv.constant0.inplace_abs_f16,"a",@progbits
	.sectionflags	@""
	.align	4
.nv.constant0.inplace_abs_f16:
	.zero		912


//--------------------- .nv.constant0.inplace_rsqrt_f16 --------------------------
	.section	.nv.constant0.inplace_rsqrt_f16,"a",@progbits
	.sectionflags	@""
	.align	4
.nv.constant0.inplace_rsqrt_f16:
	.zero		912


//--------------------- .nv.constant0.inplace_sqrt_f16 --------------------------
	.section	.nv.constant0.inplace_sqrt_f16,"a",@progbits
	.sectionflags	@""
	.align	4
.nv.constant0.inplace_sqrt_f16:
	.zero		912


//--------------------- .nv.constant0.inplace_sqr_f16 --------------------------
	.section	.nv.constant0.inplace_sqr_f16,"a",@progbits
	.sectionflags	@""
	.align	4
.nv.constant0.inplace_sqr_f16:
	.zero		912


//--------------------- .nv.constant0.inplace_sin_f16 --------------------------
	.section	.nv.constant0.inplace_sin_f16,"a",@progbits
	.sectionflags	@""
	.align	4
.nv.constant0.inplace_sin_f16:
	.zero		912


//--------------------- .nv.constant0.inplace_cos_f16 --------------------------
	.section	.nv.constant0.inplace_cos_f16,"a",@progbits
	.sectionflags	@""
	.align	4
.nv.constant0.inplace_cos_f16:
	.zero		912


//--------------------- .nv.constant0.unary_sigmoid_f16 --------------------------
	.section	.nv.constant0.unary_sigmoid_f16,"a",@progbits
	.sectionflags	@""
	.align	4
.nv.constant0.unary_sigmoid_f16:
	.zero		920


//--------------------- .nv.constant0.unary_tanh_f16 --------------------------
	.section	.nv.constant0.unary_tanh_f16,"a",@progbits
	.sectionflags	@""
	.align	4
.nv.constant0.unary_tanh_f16:
	.zero		920


//--------------------- .nv.constant0.unary_silu_f16 --------------------------
	.section	.nv.constant0.unary_silu_f16,"a",@progbits
	.sectionflags	@""
	.align	4
.nv.constant0.unary_silu_f16:
	.zero		920


//--------------------- .nv.constant0.unary_relu_f16 --------------------------
	.section	.nv.constant0.unary_relu_f16,"a",@progbits
	.sectionflags	@""
	.align	4
.nv.constant0.unary_relu_f16:
	.zero		920


//--------------------- .nv.constant0.unary_elu_f16 --------------------------
	.section	.nv.constant0.unary_elu_f16,"a",@progbits
	.sectionflags	@""
	.align	4
.nv.constant0.unary_elu_f16:
	.zero		924


//--------------------- .nv.constant0.unary_gelu_erf_f16 --------------------------
	.section	.nv.constant0.unary_gelu_erf_f16,"a",@progbits
	.sectionflags	@""
	.align	4
.nv.constant0.unary_gelu_erf_f16:
	.zero		920


//--------------------- .nv.constant0.unary_abs_f16 --------------------------
	.section	.nv.constant0.unary_abs_f16,"a",@progbits
	.sectionflags	@""
	.align	4
.nv.constant0.unary_abs_f16:
	.zero		920


//--------------------- .nv.constant0.unary_rsqrt_f16 --------------------------
	.section	.nv.constant0.unary_rsqrt_f16,"a",@progbits
	.sectionflags	@""
	.align	4
.nv.constant0.unary_rsqrt_f16:
	.zero		920


//--------------------- .nv.constant0.unary_sqrt_f16 --------------------------
	.section	.nv.constant0.unary_sqrt_f16,"a",@progbits
	.sectionflags	@""
	.align	4
.nv.constant0.unary_sqrt_f16:
	.zero		920


//--------------------- .nv.constant0.unary_sqr_f16 --------------------------
	.section	.nv.constant0.unary_sqr_f16,"a",@progbits
	.sectionflags	@""
	.align	4
.nv.constant0.unary_sqr_f16:
	.zero		920


//--------------------- .nv.constant0.unary_sin_f16 --------------------------
	.section	.nv.constant0.unary_sin_f16,"a",@progbits
	.sectionflags	@""
	.align	4
.nv.constant0.unary_sin_f16:
	.zero		920


//--------------------- .nv.constant0.unary_cos_f16 --------------------------
	.section	.nv.constant0.unary_cos_f16,"a",@progbits
	.sectionflags	@""
	.align	4
.nv.constant0.unary_cos_f16:
	.zero		920


//--------------------- .nv.constant0.assign_minimum_f16 --------------------------
	.section	.nv.constant0.assign_minimum_f16,"a",@progbits
	.sectionflags	@""
	.align	4
.nv.constant0.assign_minimum_f16:
	.zero		920


//--------------------- .nv.constant0.assign_maximum_f16 --------------------------
	.section	.nv.constant0.assign_maximum_f16,"a",@progbits
	.sectionflags	@""
	.align	4
.nv.constant0.assign_maximum_f16:
	.zero		920


//--------------------- .nv.constant0.assign_div_f16 --------------------------
	.section	.nv.constant0.assign_div_f16,"a",@progbits
	.sectionflags	@""
	.align	4
.nv.constant0.assign_div_f16:
	.zero		920


//--------------------- .nv.constant0.assign_mul_f16 --------------------------
	.section	.nv.constant0.assign_mul_f16,"a",@progbits
	.sectionflags	@""
	.align	4
.nv.constant0.assign_mul_f16:
	.zero		920


//--------------------- .nv.constant0.assign_sub_f16 --------------------------
	.section	.nv.constant0.assign_sub_f16,"a",@progbits
	.sectionflags	@""
	.align	4
.nv.constant0.assign_sub_f16:
	.zero		920


//--------------------- .nv.constant0.assign_add_f16 --------------------------
	.section	.nv.constant0.assign_add_f16,"a",@progbits
	.sectionflags	@""
	.align	4
.nv.constant0.assign_add_f16:
	.zero		920


//--------------------- .nv.constant0.binary_minimum_f16 --------------------------
	.section	.nv.constant0.binary_minimum_f16,"a",@progbits
	.sectionflags	@""
	.align	4
.nv.constant0.binary_minimum_f16:
	.zero		928


//--------------------- .nv.constant0.binary_maximum_f16 --------------------------
	.section	.nv.constant0.binary_maximum_f16,"a",@progbits
	.sectionflags	@""
	.align	4
.nv.constant0.binary_maximum_f16:
	.zero		928


//--------------------- .nv.constant0.binary_div_f16 --------------------------
	.section	.nv.constant0.binary_div_f16,"a",@progbits
	.sectionflags	@""
	.align	4
.nv.constant0.binary_div_f16:
	.zero		928


//--------------------- .nv.constant0.binary_mul_f16 --------------------------
	.section	.nv.constant0.binary_mul_f16,"a",@progbits
	.sectionflags	@""
	.align	4
.nv.constant0.binary_mul_f16:
	.zero		928


//--------------------- .nv.constant0.binary_sub_f16 --------------------------
	.section	.nv.constant0.binary_sub_f16,"a",@progbits
	.sectionflags	@""
	.align	4
.nv.constant0.binary_sub_f16:
	.zero		928


//--------------------- .nv.constant0.binary_add_f16 --------------------------
	.section	.nv.constant0.binary_add_f16,"a",@progbits
	.sectionflags	@""
	.align	4
.nv.constant0.binary_add_f16:
	.zero		928


//--------------------- .nv.constant0.scale_add_bf16 --------------------------
	.section	.nv.constant0.scale_add_bf16,"a",@progbits
	.sectionflags	@""
	.align	4
.nv.constant0.scale_add_bf16:
	.zero		924


//--------------------- .nv.constant0.inplace_sigmoid_bf16 --------------------------
	.section	.nv.constant0.inplace_sigmoid_bf16,"a",@progbits
	.sectionflags	@""
	.align	4
.nv.constant0.inplace_sigmoid_bf16:
	.zero		912


//--------------------- .nv.constant0.inplace_tanh_bf16 --------------------------
	.section	.nv.constant0.inplace_tanh_bf16,"a",@progbits
	.sectionflags	@""
	.align	4
.nv.constant0.inplace_tanh_bf16:
	.zero		912


//--------------------- .nv.constant0.inplace_silu_bf16 --------------------------
	.section	.nv.constant0.inplace_silu_bf16,"a",@progbits
	.sectionflags	@""
	.align	4
.nv.constant0.inplace_silu_bf16:
	.zero		912


//--------------------- .nv.constant0.inplace_relu_bf16 --------------------------
	.section	.nv.constant0.inplace_relu_bf16,"a",@progbits
	.sectionflags	@""
	.align	4
.nv.constant0.inplace_relu_bf16:
	.zero		912


//--------------------- .nv.constant0.inplace_elu_bf16 --------------------------
	.section	.nv.constant0.inplace_elu_bf16,"a",@progbits
	.sectionflags	@""
	.align	4
.nv.constant0.inplace_elu_bf16:
	.zero		916


//--------------------- .nv.constant0.inplace_gelu_erf_bf16 --------------------------
	.section	.nv.constant0.inplace_gelu_erf_bf16,"a",@progbits
	.sectionflags	@""
	.align	4
.nv.constant0.inplace_gelu_erf_bf16:
	.zero		912


//--------------------- .nv.constant0.inplace_abs_bf16 --------------------------
	.section	.nv.constant0.inplace_abs_bf16,"a",@progbits
	.sectionflags	@""
	.align	4
.nv.constant0.inplace_abs_bf16:
	.zero		912


//--------------------- .nv.constant0.inplace_rsqrt_bf16 --------------------------
	.section	.nv.constant0.inplace_rsqrt_bf16,"a",@progbits
	.sectionflags	@""
	.align	4
.nv.constant0.inplace_rsqrt_bf16:
	.zero		912


//--------------------- .nv.constant0.inplace_sqrt_bf16 --------------------------
	.section	.nv.constant0.inplace_sqrt_bf16,"a",@progbits
	.sectionflags	@""
	.align	4
.nv.constant0.inplace_sqrt_bf16:
	.zero		912


//--------------------- .nv.constant0.inplace_sqr_bf16 --------------------------
	.section	.nv.constant0.inplace_sqr_bf16,"a",@progbits
	.sectionflags	@""
	.align	4
.nv.constant0.inplace_sqr_bf16:
	.zero		912


//--------------------- .nv.constant0.inplace_sin_bf16 --------------------------
	.section	.nv.constant0.inplace_sin_bf16,"a",@progbits
	.sectionflags	@""
	.align	4
.nv.constant0.inplace_sin_bf16:
	.zero		912


//--------------------- .nv.constant0.inplace_cos_bf16 --------------------------
	.section	.nv.constant0.inplace_cos_bf16,"a",@progbits
	.sectionflags	@""
	.align	4
.nv.constant0.inplace_cos_bf16:
	.zero		912


//--------------------- .nv.constant0.unary_sigmoid_bf16 --------------------------
	.section	.nv.constant0.unary_sigmoid_bf16,"a",@progbits
	.sectionflags	@""
	.align	4
.nv.constant0.unary_sigmoid_bf16:
	.zero		920


//--------------------- .nv.constant0.unary_tanh_bf16 --------------------------
	.section	.nv.constant0.unary_tanh_bf16,"a",@progbits
	.sectionflags	@""
	.align	4
.nv.constant0.unary_tanh_bf16:
	.zero		920


//--------------------- .nv.constant0.unary_silu_bf16 --------------------------
	.section	.nv.constant0.unary_silu_bf16,"a",@progbits
	.sectionflags	@""
	.align	4
.nv.constant0.unary_silu_bf16:
	.zero		920


//--------------------- .nv.constant0.unary_relu_bf16 --------------------------
	.section	.nv.constant0.unary_relu_bf16,"a",@progbits
	.sectionflags	@""
	.align	4
.nv.constant0.unary_relu_bf16:
	.zero		920


//--------------------- .nv.constant0.unary_elu_bf16 --------------------------
	.section	.nv.constant0.unary_elu_bf16,"a",@progbits
	.sectionflags	@""
	.align	4
.nv.constant0.unary_elu_bf16:
	.zero		924


//--------------------- .nv.constant0.unary_gelu_erf_bf16 --------------------------
	.section	.nv.constant0.unary_gelu_erf_bf16,"a",@progbits
	.sectionflags	@""
	.align	4
.nv.constant0.unary_gelu_erf_bf16:
	.zero		920


//--------------------- .nv.constant0.unary_abs_bf16 --------------------------
	.section	.nv.constant0.unary_abs_bf16,"a",@progbits
	.sectionflags	@""
	.align	4
.nv.constant0.unary_abs_bf16:
	.zero		920


//--------------------- .nv.constant0.unary_rsqrt_bf16 --------------------------
	.section	.nv.constant0.unary_rsqrt_bf16,"a",@progbits
	.sectionflags	@""
	.align	4
.nv.constant0.unary_rsqrt_bf16:
	.zero		920


//--------------------- .nv.constant0.unary_sqrt_bf16 --------------------------
	.section	.nv.constant0.unary_sqrt_bf16,"a",@progbits
	.sectionflags	@""
	.align	4
.nv.constant0.unary_sqrt_bf16:
	.zero		920


//--------------------- .nv.constant0.unary_sqr_bf16 --------------------------
	.section	.nv.constant0.unary_sqr_bf16,"a",@progbits
	.sectionflags	@""
	.align	4
.nv.constant0.unary_sqr_bf16:
	.zero		920


//--------------------- .nv.constant0.unary_sin_bf16 --------------------------
	.section	.nv.constant0.unary_sin_bf16,"a",@progbits
	.sectionflags	@""
	.align	4
.nv.constant0.unary_sin_bf16:
	.zero		920


//--------------------- .nv.constant0.unary_cos_bf16 --------------------------
	.section	.nv.constant0.unary_cos_bf16,"a",@progbits
	.sectionflags	@""
	.align	4
.nv.constant0.unary_cos_bf16:
	.zero		920


//--------------------- .nv.constant0.assign_minimum_bf16 --------------------------
	.section	.nv.constant0.assign_minimum_bf16,"a",@progbits
	.sectionflags	@""
	.align	4
.nv.constant0.assign_minimum_bf16:
	.zero		920


//--------------------- .nv.constant0.assign_maximum_bf16 --------------------------
	.section	.nv.constant0.assign_maximum_bf16,"a",@progbits
	.sectionflags	@""
	.align	4
.nv.constant0.assign_maximum_bf16:
	.zero		920


//--------------------- .nv.constant0.assign_div_bf16 --------------------------
	.section	.nv.constant0.assign_div_bf16,"a",@progbits
	.sectionflags	@""
	.align	4
.nv.constant0.assign_div_bf16:
	.zero		920


//--------------------- .nv.constant0.assign_mul_bf16 --------------------------
	.section	.nv.constant0.assign_mul_bf16,"a",@progbits
	.sectionflags	@""
	.align	4
.nv.constant0.assign_mul_bf16:
	.zero		920


//--------------------- .nv.constant0.assign_sub_bf16 --------------------------
	.section	.nv.constant0.assign_sub_bf16,"a",@progbits
	.sectionflags	@""
	.align	4
.nv.constant0.assign_sub_bf16:
	.zero		920


//--------------------- .nv.constant0.assign_add_bf16 --------------------------
	.section	.nv.constant0.assign_add_bf16,"a",@progbits
	.sectionflags	@""
	.align	4
.nv.constant0.assign_add_bf16:
	.zero		920


//--------------------- .nv.constant0.binary_minimum_bf16 --------------------------
	.section	.nv.constant0.binary_minimum_bf16,"a",@progbits
	.sectionflags	@""
	.align	4
.nv.constant0.binary_minimum_bf16:
	.zero		928


//--------------------- .nv.constant0.binary_maximum_bf16 --------------------------
	.section	.nv.constant0.binary_maximum_bf16,"a",@progbits
	.sectionflags	@""
	.align	4
.nv.constant0.binary_maximum_bf16:
	.zero		928


//--------------------- .nv.constant0.binary_div_bf16 --------------------------
	.section	.nv.constant0.binary_div_bf16,"a",@progbits
	.sectionflags	@""
	.align	4
.nv.constant0.binary_div_bf16:
	.zero		928


//--------------------- .nv.constant0.binary_mul_bf16 --------------------------
	.section	.nv.constant0.binary_mul_bf16,"a",@progbits
	.sectionflags	@""
	.align	4
.nv.constant0.binary_mul_bf16:
	.zero		928


//--------------------- .nv.constant0.binary_sub_bf16 --------------------------
	.section	.nv.constant0.binary_sub_bf16,"a",@progbits
	.sectionflags	@""
	.align	4
.nv.constant0.binary_sub_bf16:
	.zero		928


//--------------------- .nv.constant0.binary_add_bf16 --------------------------
	.section	.nv.constant0.binary_add_bf16,"a",@progbits
	.sectionflags	@""
	.align	4
.nv.constant0.binary_add_bf16:
	.zero		928


//--------------------- SYMBOLS --------------------------

	.type		.nv.reservedSmem.offset0,@object
	.size		.nv.reservedSmem.offset0,0x4
